def matmul_kernel(
    a_ptr,
    b_ptr,
    c_ptr,
    M,
    N,
    K,
    stride_am,
    stride_ak,
    stride_bk,
    stride_bn,
    stride_cm,
    stride_cn,
    BLOCK_M: tl.constexpr,
    BLOCK_N: tl.constexpr,
    BLOCK_K: tl.constexpr,
    GROUP_M: tl.constexpr,
):
    pid = tl.program_id(axis=0)
    num_pid_m = tl.cdiv(M, BLOCK_M)
    num_pid_n = tl.cdiv(N, BLOCK_N)
    num_pid_in_group = GROUP_M * num_pid_n
    group_id = pid // num_pid_in_group
    first_pid_m = group_id * GROUP_M
    group_size_m = min(num_pid_m - first_pid_m, GROUP_M)
    pid_m = first_pid_m + ((pid % num_pid_in_group) % group_size_m)
    pid_n = (pid % num_pid_in_group) // group_size_m

    offs_am = (pid_m * BLOCK_M + tl.arange(0, BLOCK_M)) % M
    offs_bn = (pid_n * BLOCK_N + tl.arange(0, BLOCK_N)) % N
    offs_k = tl.arange(0, BLOCK_K)
    a_ptrs = a_ptr + offs_am[:, None] * stride_am + offs_k[None, :] * stride_ak
    b_ptrs = b_ptr + offs_k[:, None] * stride_bk + offs_bn[None, :] * stride_bn

    acc = tl.zeros((BLOCK_M, BLOCK_N), dtype=tl.float32)
    for kk in range(0, tl.cdiv(K, BLOCK_K)):
        a = tl.load(a_ptrs, mask=offs_k[None, :] < K - kk * BLOCK_K, other=0.0)
        b = tl.load(b_ptrs, mask=offs_k[:, None] < K - kk * BLOCK_K, other=0.0)
        acc = tl.dot(a, b, acc)
        a_ptrs += BLOCK_K * stride_ak
        b_ptrs += BLOCK_K * stride_bk

    c = acc.to(c_ptr.dtype.element_ty)
    offs_cm = pid_m * BLOCK_M + tl.arange(0, BLOCK_M)
    offs_cn = pid_n * BLOCK_N + tl.arange(0, BLOCK_N)
    c_ptrs = c_ptr + offs_cm[:, None] * stride_cm + offs_cn[None, :] * stride_cn
    mask = (offs_cm[:, None] < M) & (offs_cn[None, :] < N)
    tl.store(c_ptrs, c, mask=mask)

# config = {"BLOCK_K": 32, "BLOCK_M": 64, "BLOCK_N": 512, "GROUP_M": 8, "arch": "sm_100", "dtype": "fp32", "num_ctas": 1, "num_stages": 3, "num_warps": 1}
# arch = sm_100


// ===== COMPILED SASS (sm_100a) =====

	.target	sm_100a

	.elftype	@"ET_EXEC"


//--------------------- .note.nv.tkinfo           --------------------------
	.section	.note.nv.tkinfo,"",@"SHT_NOTE"
	.sectionflags	@"SHF_NOTE_NV_TKINFO"
	.tkinfo
        /*0018*/ 	.word	0x00000081
        /*0030*/ 	.string	""
        /*0030*/ 	.string	"ptxas-blackwell"
        /*0030*/ 	.string	"Cuda compilation tools, release 12.9, V12.9.86"
        /*0030*/ 	.string	"Build cuda_12.9.r12.9/compiler.36037853_0"
        /*0030*/ 	.string	"-v  -suppress-debug-info  -lineinfo  -arch sm_100a "



//--------------------- .note.nv.cuver            --------------------------
	.section	.note.nv.cuver,"",@"SHT_NOTE"
	.sectionflags	@"SHF_NOTE_NV_CUVER"
        /*0018*/ 	.short	0x0001
        /*001a*/ 	.short	0x0064
        /*001c*/ 	.short	0x0001
        /*001e*/ 	.short	0x0000
        /*0020*/ 	.short	0x0001
        /*0022*/ 	.short	0x0000


//--------------------- .nv.info                  --------------------------
	.section	.nv.info,"",@"SHT_CUDA_INFO"
	.align	4


	//----- nvinfo : EIATTR_REGCOUNT
	.align		4
        /*0000*/ 	.byte	0x04, 0x2f
        /*0002*/ 	.short	(.L_1 - .L_0)
	.align		4
.L_0:
        /*0004*/ 	.word	index@(matmul_kernel)
        /*0008*/ 	.word	0x000000ff


	//----- nvinfo : EIATTR_FRAME_SIZE
	.align		4
.L_1:
        /*000c*/ 	.byte	0x04, 0x11
        /*000e*/ 	.short	(.L_3 - .L_2)
	.align		4
.L_2:
        /*0010*/ 	.word	index@(matmul_kernel)
        /*0014*/ 	.word	0x00003d38


	//----- nvinfo : EIATTR_MIN_STACK_SIZE
	.align		4
.L_3:
        /*0018*/ 	.byte	0x04, 0x12
        /*001a*/ 	.short	(.L_5 - .L_4)
	.align		4
.L_4:
        /*001c*/ 	.word	index@(matmul_kernel)
        /*0020*/ 	.word	0x00003d38
.L_5:


//--------------------- .nv.info.matmul_kernel    --------------------------
	.section	.nv.info.matmul_kernel,"",@"SHT_CUDA_INFO"
	.sectionflags	@""
	.align	4


	//----- nvinfo : EIATTR_CUDA_API_VERSION
	.align		4
        /*0000*/ 	.byte	0x04, 0x37
        /*0002*/ 	.short	(.L_7 - .L_6)
.L_6:
        /*0004*/ 	.word	0x00000081


	//----- nvinfo : EIATTR_KPARAM_INFO
	.align		4
.L_7:
        /*0008*/ 	.byte	0x04, 0x17
        /*000a*/ 	.short	(.L_9 - .L_8)
.L_8:
        /*000c*/ 	.word	0x00000000
        /*0010*/ 	.short	0x000d
        /*0012*/ 	.short	0x0048
        /*0014*/ 	.byte	0x00, 0xf4, 0x21, 0x00


	//----- nvinfo : EIATTR_KPARAM_INFO
	.align		4
.L_9:
        /*0018*/ 	.byte	0x04, 0x17
        /*001a*/ 	.short	(.L_11 - .L_10)
.L_10:
        /*001c*/ 	.word	0x00000000
        /*0020*/ 	.short	0x000c
        /*0022*/ 	.short	0x0040
        /*0024*/ 	.byte	0x00, 0xf4, 0x21, 0x00


	//----- nvinfo : EIATTR_KPARAM_INFO
	.align		4
.L_11:
        /*0028*/ 	.byte	0x04, 0x17
        /*002a*/ 	.short	(.L_13 - .L_12)
.L_12:
        /*002c*/ 	.word	0x00000000
        /*0030*/ 	.short	0x000b
        /*0032*/ 	.short	0x0038
        /*0034*/ 	.byte	0x00, 0xf0, 0x11, 0x00


	//----- nvinfo : EIATTR_KPARAM_INFO
	.align		4
.L_13:
        /*0038*/ 	.byte	0x04, 0x17
        /*003a*/ 	.short	(.L_15 - .L_14)
.L_14:
        /*003c*/ 	.word	0x00000000
        /*0040*/ 	.short	0x000a
        /*0042*/ 	.short	0x0034
        /*0044*/ 	.byte	0x00, 0xf0, 0x11, 0x00


	//----- nvinfo : EIATTR_KPARAM_INFO
	.align		4
.L_15:
        /*0048*/ 	.byte	0x04, 0x17
        /*004a*/ 	.short	(.L_17 - .L_16)
.L_16:
        /*004c*/ 	.word	0x00000000
        /*0050*/ 	.short	0x0009
        /*0052*/ 	.short	0x0030
        /*0054*/ 	.byte	0x00, 0xf0, 0x11, 0x00


	//----- nvinfo : EIATTR_KPARAM_INFO
	.align		4
.L_17:
        /*0058*/ 	.byte	0x04, 0x17
        /*005a*/ 	.short	(.L_19 - .L_18)
.L_18:
        /*005c*/ 	.word	0x00000000
        /*0060*/ 	.short	0x0008
        /*0062*/ 	.short	0x002c
        /*0064*/ 	.byte	0x00, 0xf0, 0x11, 0x00


	//----- nvinfo : EIATTR_KPARAM_INFO
	.align		4
.L_19:
        /*0068*/ 	.byte	0x04, 0x17
        /*006a*/ 	.short	(.L_21 - .L_20)
.L_20:
        /*006c*/ 	.word	0x00000000
        /*0070*/ 	.short	0x0007
        /*0072*/ 	.short	0x0028
        /*0074*/ 	.byte	0x00, 0xf0, 0x11, 0x00


	//----- nvinfo : EIATTR_KPARAM_INFO
	.align		4
.L_21:
        /*0078*/ 	.byte	0x04, 0x17
        /*007a*/ 	.short	(.L_23 - .L_22)
.L_22:
        /*007c*/ 	.word	0x00000000
        /*0080*/ 	.short	0x0006
        /*0082*/ 	.short	0x0024
        /*0084*/ 	.byte	0x00, 0xf0, 0x11, 0x00


	//----- nvinfo : EIATTR_KPARAM_INFO
	.align		4
.L_23:
        /*0088*/ 	.byte	0x04, 0x17
        /*008a*/ 	.short	(.L_25 - .L_24)
.L_24:
        /*008c*/ 	.word	0x00000000
        /*0090*/ 	.short	0x0005
        /*0092*/ 	.short	0x0020
        /*0094*/ 	.byte	0x00, 0xf0, 0x11, 0x00


	//----- nvinfo : EIATTR_KPARAM_INFO
	.align		4
.L_25:
        /*0098*/ 	.byte	0x04, 0x17
        /*009a*/ 	.short	(.L_27 - .L_26)
.L_26:
        /*009c*/ 	.word	0x00000000
        /*00a0*/ 	.short	0x0004
        /*00a2*/ 	.short	0x001c
        /*00a4*/ 	.byte	0x00, 0xf0, 0x11, 0x00


	//----- nvinfo : EIATTR_KPARAM_INFO
	.align		4
.L_27:
        /*00a8*/ 	.byte	0x04, 0x17
        /*00aa*/ 	.short	(.L_29 - .L_28)
.L_28:
        /*00ac*/ 	.word	0x00000000
        /*00b0*/ 	.short	0x0003
        /*00b2*/ 	.short	0x0018
        /*00b4*/ 	.byte	0x00, 0xf0, 0x11, 0x00


	//----- nvinfo : EIATTR_KPARAM_INFO
	.align		4
.L_29:
        /*00b8*/ 	.byte	0x04, 0x17
        /*00ba*/ 	.short	(.L_31 - .L_30)
.L_30:
        /*00bc*/ 	.word	0x00000000
        /*00c0*/ 	.short	0x0002
        /*00c2*/ 	.short	0x0010
        /*00c4*/ 	.byte	0x00, 0xf4, 0x21, 0x00


	//----- nvinfo : EIATTR_KPARAM_INFO
	.align		4
.L_31:
        /*00c8*/ 	.byte	0x04, 0x17
        /*00ca*/ 	.short	(.L_33 - .L_32)
.L_32:
        /*00cc*/ 	.word	0x00000000
        /*00d0*/ 	.short	0x0001
        /*00d2*/ 	.short	0x0008
        /*00d4*/ 	.byte	0x00, 0xf4, 0x21, 0x00


	//----- nvinfo : EIATTR_KPARAM_INFO
	.align		4
.L_33:
        /*00d8*/ 	.byte	0x04, 0x17
        /*00da*/ 	.short	(.L_35 - .L_34)
.L_34:
        /*00dc*/ 	.word	0x00000000
        /*00e0*/ 	.short	0x0000
        /*00e2*/ 	.short	0x0000
        /*00e4*/ 	.byte	0x00, 0xf4, 0x21, 0x00


	//----- nvinfo : EIATTR_SPARSE_MMA_MASK
	.align		4
.L_35:
        /*00e8*/ 	.byte	0x03, 0x50
        /*00ea*/ 	.short	0x0000


	//----- nvinfo : EIATTR_MAXREG_COUNT
	.align		4
        /*00ec*/ 	.byte	0x03, 0x1b
        /*00ee*/ 	.short	0x00ff


	//----- nvinfo : EIATTR_NUM_BARRIERS
	.align		4
        /*00f0*/ 	.byte	0x02, 0x4c
        /*00f2*/ 	.byte	0x01
	.zero		1


	//----- nvinfo : EIATTR_ANNOTATIONS
	.align		4
        /*00f4*/ 	.byte	0x04, 0x55
        /*00f6*/ 	.short	(.L_37 - .L_36)


	//   ....[0]....
.L_36:
        /*00f8*/ 	.word	0x00000001
        /*00fc*/ 	.byte	0xb0, 0x00, 0x00, 0x00, 0x01, 0x00, 0x00, 0x00, 0x70, 0x0a, 0x00, 0x00, 0x01, 0x00, 0x00, 0x00
        /* <DEDUP_REMOVED lines=1519> */
        /*5ffc*/ 	.byte	0xb0, 0x75, 0x03, 0x00, 0x01, 0x00, 0x00, 0x00, 0xd0, 0x75, 0x03, 0x00


	//----- nvinfo : EIATTR_COOP_GROUP_MASK_REGIDS
	.align		4
.L_37:
        /*6008*/ 	.byte	0x04, 0x29
        /*600a*/ 	.short	(.L_39 - .L_38)


	//   ....[0]....
.L_38:
        /*600c*/ 	.word	0xffffffff


	//   ....[1]....
        /*6010*/ 	.word	0xffffffff


	//   ....[2]....
        /*6014*/ 	.word	0xffffffff


	//   ....[3]....
        /*6018*/ 	.word	0xffffffff


	//   ....[4]....
        /*601c*/ 	.word	0xffffffff


	//   ....[5]....
        /*6020*/ 	.word	0xffffffff


	//   ....[6]....
        /*6024*/ 	.word	0xffffffff


	//   ....[7]....
        /*6028*/ 	.word	0xffffffff


	//   ....[8]....
        /*602c*/ 	.word	0xffffffff


	//   ....[9]....
        /*6030*/ 	.word	0xffffffff


	//   ....[10]....
        /*6034*/ 	.word	0xffffffff


	//   ....[11]....
        /*6038*/ 	.word	0xffffffff


	//   ....[12]....
        /*603c*/ 	.word	0xffffffff


	//   ....[13]....
        /*6040*/ 	.word	0xffffffff


	//   ....[14]....
        /*6044*/ 	.word	0xffffffff


	//   ....[15]....
        /*6048*/ 	.word	0xffffffff


	//   ....[16]....
        /*604c*/ 	.word	0xffffffff


	//   ....[17]....
        /*6050*/ 	.word	0xffffffff


	//   ....[18]....
        /*6054*/ 	.word	0xffffffff


	//   ....[19]....
        /*6058*/ 	.word	0xffffffff


	//   ....[20]....
        /*605c*/ 	.word	0xffffffff


	//   ....[21]....
        /*6060*/ 	.word	0xffffffff


	//   ....[22]....
        /*6064*/ 	.word	0xffffffff


	//   ....[23]....
        /*6068*/ 	.word	0xffffffff


	//   ....[24]....
        /*606c*/ 	.word	0xffffffff


	//   ....[25]....
        /*6070*/ 	.word	0xffffffff


	//   ....[26]....
        /*6074*/ 	.word	0xffffffff


	//   ....[27]....
        /*6078*/ 	.word	0xffffffff


	//   ....[28]....
        /*607c*/ 	.word	0xffffffff


	//   ....[29]....
        /*6080*/ 	.word	0xffffffff


	//   ....[30]....
        /*6084*/ 	.word	0xffffffff


	//   ....[31]....
        /*6088*/ 	.word	0xffffffff


	//   ....[32]....
        /*608c*/ 	.word	0xffffffff


	//   ....[33]....
        /*6090*/ 	.word	0xffffffff


	//   ....[34]....
        /*6094*/ 	.word	0xffffffff


	//   ....[35]....
        /*6098*/ 	.word	0xffffffff


	//   ....[36]....
        /*609c*/ 	.word	0xffffffff


	//   ....[37]....
        /*60a0*/ 	.word	0xffffffff


	//   ....[38]....
        /*60a4*/ 	.word	0xffffffff


	//   ....[39]....
        /*60a8*/ 	.word	0xffffffff


	//   ....[40]....
        /*60ac*/ 	.word	0xffffffff


	//   ....[41]....
        /*60b0*/ 	.word	0xffffffff


	//   ....[42]....
        /*60b4*/ 	.word	0xffffffff


	//   ....[43]....
        /*60b8*/ 	.word	0xffffffff


	//   ....[44]....
        /*60bc*/ 	.word	0xffffffff


	//   ....[45]....
        /*60c0*/ 	.word	0xffffffff


	//   ....[46]....
        /*60c4*/ 	.word	0xffffffff


	//   ....[47]....
        /*60c8*/ 	.word	0xffffffff


	//   ....[48]....
        /*60cc*/ 	.word	0xffffffff


	//   ....[49]....
        /*60d0*/ 	.word	0xffffffff


	//   ....[50]....
        /*60d4*/ 	.word	0xffffffff


	//   ....[51]....
        /*60d8*/ 	.word	0xffffffff


	//   ....[52]....
        /*60dc*/ 	.word	0xffffffff


	//   ....[53]....
        /*60e0*/ 	.word	0xffffffff


	//   ....[54]....
        /*60e4*/ 	.word	0xffffffff


	//   ....[55]....
        /*60e8*/ 	.word	0xffffffff


	//   ....[56]....
        /*60ec*/ 	.word	0xffffffff


	//   ....[57]....
        /*60f0*/ 	.word	0xffffffff


	//   ....[58]....
        /*60f4*/ 	.word	0xffffffff


	//   ....[59]....
        /*60f8*/ 	.word	0xffffffff


	//   ....[60]....
        /*60fc*/ 	.word	0xffffffff


	//   ....[61]....
        /*6100*/ 	.word	0xffffffff


	//   ....[62]....
        /*6104*/ 	.word	0xffffffff


	//   ....[63]....
        /*6108*/ 	.word	0xffffffff


	//   ....[64]....
        /*610c*/ 	.word	0xffffffff


	//   ....[65]....
        /*6110*/ 	.word	0xffffffff


	//   ....[66]....
        /*6114*/ 	.word	0xffffffff


	//   ....[67]....
        /*6118*/ 	.word	0xffffffff


	//   ....[68]....
        /*611c*/ 	.word	0xffffffff


	//   ....[69]....
        /*6120*/ 	.word	0xffffffff


	//   ....[70]....
        /*6124*/ 	.word	0xffffffff


	//   ....[71]....
        /*6128*/ 	.word	0xffffffff


	//   ....[72]....
        /*612c*/ 	.word	0xffffffff


	//   ....[73]....
        /*6130*/ 	.word	0xffffffff


	//   ....[74]....
        /*6134*/ 	.word	0xffffffff


	//   ....[75]....
        /*6138*/ 	.word	0xffffffff


	//   ....[76]....
        /*613c*/ 	.word	0xffffffff


	//   ....[77]....
        /*6140*/ 	.word	0xffffffff


	//   ....[78]....
        /*6144*/ 	.word	0xffffffff


	//   ....[79]....
        /*6148*/ 	.word	0xffffffff


	//   ....[80]....
        /*614c*/ 	.word	0xffffffff


	//   ....[81]....
        /*6150*/ 	.word	0xffffffff


	//   ....[82]....
        /*6154*/ 	.word	0xffffffff


	//   ....[83]....
        /*6158*/ 	.word	0xffffffff


	//   ....[84]....
        /*615c*/ 	.word	0xffffffff


	//   ....[85]....
        /*6160*/ 	.word	0xffffffff


	//   ....[86]....
        /*6164*/ 	.word	0xffffffff


	//   ....[87]....
        /*6168*/ 	.word	0xffffffff


	//   ....[88]....
        /*616c*/ 	.word	0xffffffff


	//   ....[89]....
        /*6170*/ 	.word	0xffffffff


	//   ....[90]....
        /*6174*/ 	.word	0xffffffff


	//   ....[91]....
        /*6178*/ 	.word	0xffffffff


	//   ....[92]....
        /*617c*/ 	.word	0xffffffff


	//   ....[93]....
        /*6180*/ 	.word	0xffffffff


	//   ....[94]....
        /*6184*/ 	.word	0xffffffff


	//   ....[95]....
        /*6188*/ 	.word	0xffffffff


	//   ....[96]....
        /*618c*/ 	.word	0xffffffff


	//   ....[97]....
        /*6190*/ 	.word	0xffffffff


	//   ....[98]....
        /*6194*/ 	.word	0xffffffff


	//   ....[99]....
        /*6198*/ 	.word	0xffffffff


	//   ....[100]....
        /*619c*/ 	.word	0xffffffff


	//   ....[101]....
        /*61a0*/ 	.word	0xffffffff


	//   ....[102]....
        /*61a4*/ 	.word	0xffffffff


	//   ....[103]....
        /*61a8*/ 	.word	0xffffffff


	//   ....[104]....
        /*61ac*/ 	.word	0xffffffff


	//   ....[105]....
        /*61b0*/ 	.word	0xffffffff


	//   ....[106]....
        /*61b4*/ 	.word	0xffffffff


	//   ....[107]....
        /*61b8*/ 	.word	0xffffffff


	//   ....[108]....
        /*61bc*/ 	.word	0xffffffff


	//   ....[109]....
        /*61c0*/ 	.word	0xffffffff


	//   ....[110]....
        /*61c4*/ 	.word	0xffffffff


	//   ....[111]....
        /*61c8*/ 	.word	0xffffffff


	//   ....[112]....
        /*61cc*/ 	.word	0xffffffff


	//   ....[113]....
        /*61d0*/ 	.word	0xffffffff


	//   ....[114]....
        /*61d4*/ 	.word	0xffffffff


	//   ....[115]....
        /*61d8*/ 	.word	0xffffffff


	//   ....[116]....
        /*61dc*/ 	.word	0xffffffff


	//   ....[117]....
        /*61e0*/ 	.word	0xffffffff


	//   ....[118]....
        /*61e4*/ 	.word	0xffffffff


	//   ....[119]....
        /*61e8*/ 	.word	0xffffffff


	//   ....[120]....
        /*61ec*/ 	.word	0xffffffff


	//   ....[121]....
        /*61f0*/ 	.word	0xffffffff


	//   ....[122]....
        /*61f4*/ 	.word	0xffffffff


	//   ....[123]....
        /*61f8*/ 	.word	0xffffffff


	//   ....[124]....
        /*61fc*/ 	.word	0xffffffff


	//   ....[125]....
        /*6200*/ 	.word	0xffffffff


	//   ....[126]....
        /*6204*/ 	.word	0xffffffff


	//   ....[127]....
        /*6208*/ 	.word	0xffffffff


	//   ....[128]....
        /*620c*/ 	.word	0xffffffff


	//   ....[129]....
        /*6210*/ 	.word	0xffffffff


	//   ....[130]....
        /*6214*/ 	.word	0xffffffff


	//   ....[131]....
        /*6218*/ 	.word	0xffffffff


	//   ....[132]....
        /*621c*/ 	.word	0xffffffff


	//   ....[133]....
        /*6220*/ 	.word	0xffffffff


	//   ....[134]....
        /*6224*/ 	.word	0xffffffff


	//   ....[135]....
        /*6228*/ 	.word	0xffffffff


	//   ....[136]....
        /*622c*/ 	.word	0xffffffff


	//   ....[137]....
        /*6230*/ 	.word	0xffffffff


	//   ....[138]....
        /*6234*/ 	.word	0xffffffff


	//   ....[139]....
        /*6238*/ 	.word	0xffffffff


	//   ....[140]....
        /*623c*/ 	.word	0xffffffff


	//   ....[141]....
        /*6240*/ 	.word	0xffffffff


	//   ....[142]....
        /*6244*/ 	.word	0xffffffff


	//   ....[143]....
        /*6248*/ 	.word	0xffffffff


	//   ....[144]....
        /*624c*/ 	.word	0xffffffff


	//   ....[145]....
        /*6250*/ 	.word	0xffffffff


	//   ....[146]....
        /*6254*/ 	.word	0xffffffff


	//   ....[147]....
        /*6258*/ 	.word	0xffffffff


	//   ....[148]....
        /*625c*/ 	.word	0xffffffff


	//   ....[149]....
        /*6260*/ 	.word	0xffffffff


	//   ....[150]....
        /*6264*/ 	.word	0xffffffff


	//   ....[151]....
        /*6268*/ 	.word	0xffffffff


	//   ....[152]....
        /*626c*/ 	.word	0xffffffff


	//   ....[153]....
        /*6270*/ 	.word	0xffffffff


	//   ....[154]....
        /*6274*/ 	.word	0xffffffff


	//   ....[155]....
        /*6278*/ 	.word	0xffffffff


	//   ....[156]....
        /*627c*/ 	.word	0xffffffff


	//   ....[157]....
        /*6280*/ 	.word	0xffffffff


	//   ....[158]....
        /*6284*/ 	.word	0xffffffff


	//   ....[159]....
        /*6288*/ 	.word	0xffffffff


	//   ....[160]....
        /*628c*/ 	.word	0xffffffff


	//   ....[161]....
        /*6290*/ 	.word	0xffffffff


	//   ....[162]....
        /*6294*/ 	.word	0xffffffff


	//   ....[163]....
        /*6298*/ 	.word	0xffffffff


	//   ....[164]....
        /*629c*/ 	.word	0xffffffff


	//   ....[165]....
        /*62a0*/ 	.word	0xffffffff


	//   ....[166]....
        /*62a4*/ 	.word	0xffffffff


	//   ....[167]....
        /*62a8*/ 	.word	0xffffffff


	//   ....[168]....
        /*62ac*/ 	.word	0xffffffff


	//   ....[169]....
        /*62b0*/ 	.word	0xffffffff


	//   ....[170]....
        /*62b4*/ 	.word	0xffffffff


	//   ....[171]....
        /*62b8*/ 	.word	0xffffffff


	//   ....[172]....
        /*62bc*/ 	.word	0xffffffff


	//   ....[173]....
        /*62c0*/ 	.word	0xffffffff


	//   ....[174]....
        /*62c4*/ 	.word	0xffffffff


	//   ....[175]....
        /*62c8*/ 	.word	0xffffffff


	//   ....[176]....
        /*62cc*/ 	.word	0xffffffff


	//   ....[177]....
        /*62d0*/ 	.word	0xffffffff


	//   ....[178]....
        /*62d4*/ 	.word	0xffffffff


	//   ....[179]....
        /*62d8*/ 	.word	0xffffffff


	//   ....[180]....
        /*62dc*/ 	.word	0xffffffff


	//   ....[181]....
        /*62e0*/ 	.word	0xffffffff


	//   ....[182]....
        /*62e4*/ 	.word	0xffffffff


	//   ....[183]....
        /*62e8*/ 	.word	0xffffffff


	//   ....[184]....
        /*62ec*/ 	.word	0xffffffff


	//   ....[185]....
        /*62f0*/ 	.word	0xffffffff


	//   ....[186]....
        /*62f4*/ 	.word	0xffffffff


	//   ....[187]....
        /*62f8*/ 	.word	0xffffffff


	//   ....[188]....
        /*62fc*/ 	.word	0xffffffff


	//   ....[189]....
        /*6300*/ 	.word	0xffffffff


	//   ....[190]....
        /*6304*/ 	.word	0xffffffff


	//   ....[191]....
        /*6308*/ 	.word	0xffffffff


	//   ....[192]....
        /*630c*/ 	.word	0xffffffff


	//   ....[193]....
        /*6310*/ 	.word	0xffffffff


	//   ....[194]....
        /*6314*/ 	.word	0xffffffff


	//   ....[195]....
        /*6318*/ 	.word	0xffffffff


	//   ....[196]....
        /*631c*/ 	.word	0xffffffff


	//   ....[197]....
        /*6320*/ 	.word	0xffffffff


	//   ....[198]....
        /*6324*/ 	.word	0xffffffff


	//   ....[199]....
        /*6328*/ 	.word	0xffffffff


	//   ....[200]....
        /*632c*/ 	.word	0xffffffff


	//   ....[201]....
        /*6330*/ 	.word	0xffffffff


	//   ....[202]....
        /*6334*/ 	.word	0xffffffff


	//   ....[203]....
        /*6338*/ 	.word	0xffffffff


	//   ....[204]....
        /*633c*/ 	.word	0xffffffff


	//   ....[205]....
        /*6340*/ 	.word	0xffffffff


	//   ....[206]....
        /*6344*/ 	.word	0xffffffff


	//   ....[207]....
        /*6348*/ 	.word	0xffffffff


	//   ....[208]....
        /*634c*/ 	.word	0xffffffff


	//   ....[209]....
        /*6350*/ 	.word	0xffffffff


	//   ....[210]....
        /*6354*/ 	.word	0xffffffff


	//   ....[211]....
        /*6358*/ 	.word	0xffffffff


	//   ....[212]....
        /*635c*/ 	.word	0xffffffff


	//   ....[213]....
        /*6360*/ 	.word	0xffffffff


	//   ....[214]....
        /*6364*/ 	.word	0xffffffff


	//   ....[215]....
        /*6368*/ 	.word	0xffffffff


	//   ....[216]....
        /*636c*/ 	.word	0xffffffff


	//   ....[217]....
        /*6370*/ 	.word	0xffffffff


	//   ....[218]....
        /*6374*/ 	.word	0xffffffff


	//   ....[219]....
        /*6378*/ 	.word	0xffffffff


	//   ....[220]....
        /*637c*/ 	.word	0xffffffff


	//   ....[221]....
        /*6380*/ 	.word	0xffffffff


	//   ....[222]....
        /*6384*/ 	.word	0xffffffff


	//   ....[223]....
        /*6388*/ 	.word	0xffffffff


	//   ....[224]....
        /*638c*/ 	.word	0xffffffff


	//   ....[225]....
        /*6390*/ 	.word	0xffffffff


	//   ....[226]....
        /*6394*/ 	.word	0xffffffff


	//   ....[227]....
        /*6398*/ 	.word	0xffffffff


	//   ....[228]....
        /*639c*/ 	.word	0xffffffff


	//   ....[229]....
        /*63a0*/ 	.word	0xffffffff


	//   ....[230]....
        /*63a4*/ 	.word	0xffffffff


	//   ....[231]....
        /*63a8*/ 	.word	0xffffffff


	//   ....[232]....
        /*63ac*/ 	.word	0xffffffff


	//   ....[233]....
        /*63b0*/ 	.word	0xffffffff


	//   ....[234]....
        /*63b4*/ 	.word	0xffffffff


	//   ....[235]....
        /*63b8*/ 	.word	0xffffffff


	//   ....[236]....
        /*63bc*/ 	.word	0xffffffff


	//   ....[237]....
        /*63c0*/ 	.word	0xffffffff


	//   ....[238]....
        /*63c4*/ 	.word	0xffffffff


	//   ....[239]....
        /*63c8*/ 	.word	0xffffffff


	//   ....[240]....
        /*63cc*/ 	.word	0xffffffff


	//   ....[241]....
        /*63d0*/ 	.word	0xffffffff


	//   ....[242]....
        /*63d4*/ 	.word	0xffffffff


	//   ....[243]....
        /*63d8*/ 	.word	0xffffffff


	//   ....[244]....
        /*63dc*/ 	.word	0xffffffff


	//   ....[245]....
        /*63e0*/ 	.word	0xffffffff


	//   ....[246]....
        /*63e4*/ 	.word	0xffffffff


	//   ....[247]....
        /*63e8*/ 	.word	0xffffffff


	//   ....[248]....
        /*63ec*/ 	.word	0xffffffff


	//   ....[249]....
        /*63f0*/ 	.word	0xffffffff


	//   ....[250]....
        /*63f4*/ 	.word	0xffffffff


	//   ....[251]....
        /*63f8*/ 	.word	0xffffffff


	//   ....[252]....
        /*63fc*/ 	.word	0xffffffff


	//   ....[253]....
        /*6400*/ 	.word	0xffffffff


	//   ....[254]....
        /*6404*/ 	.word	0xffffffff


	//   ....[255]....
        /*6408*/ 	.word	0xffffffff


	//   ....[0]....
        /*640c*/ 	.word	0xffffffff


	//   ....[1]....
        /*6410*/ 	.word	0xffffffff


	//   ....[2]....
        /*6414*/ 	.word	0xffffffff


	//   ....[3]....
        /*6418*/ 	.word	0xffffffff


	//   ....[4]....
        /*641c*/ 	.word	0xffffffff


	//   ....[5]....
        /*6420*/ 	.word	0xffffffff


	//   ....[6]....
        /*6424*/ 	.word	0xffffffff


	//   ....[7]....
        /*6428*/ 	.word	0xffffffff


	//   ....[8]....
        /*642c*/ 	.word	0xffffffff


	//   ....[9]....
        /*6430*/ 	.word	0xffffffff


	//   ....[10]....
        /*6434*/ 	.word	0xffffffff


	//   ....[11]....
        /*6438*/ 	.word	0xffffffff


	//   ....[12]....
        /*643c*/ 	.word	0xffffffff


	//   ....[13]....
        /*6440*/ 	.word	0xffffffff


	//   ....[14]....
        /*6444*/ 	.word	0xffffffff


	//   ....[15]....
        /*6448*/ 	.word	0xffffffff


	//   ....[16]....
        /*644c*/ 	.word	0xffffffff


	//   ....[17]....
        /*6450*/ 	.word	0xffffffff


	//   ....[18]....
        /*6454*/ 	.word	0xffffffff


	//   ....[19]....
        /*6458*/ 	.word	0xffffffff


	//   ....[20]....
        /*645c*/ 	.word	0xffffffff


	//   ....[21]....
        /*6460*/ 	.word	0xffffffff


	//   ....[22]....
        /*6464*/ 	.word	0xffffffff


	//   ....[23]....
        /*6468*/ 	.word	0xffffffff


	//   ....[24]....
        /*646c*/ 	.word	0xffffffff


	//   ....[25]....
        /*6470*/ 	.word	0xffffffff


	//   ....[26]....
        /*6474*/ 	.word	0xffffffff


	//   ....[27]....
        /*6478*/ 	.word	0xffffffff


	//   ....[28]....
        /*647c*/ 	.word	0xffffffff


	//   ....[29]....
        /*6480*/ 	.word	0xffffffff


	//   ....[30]....
        /*6484*/ 	.word	0xffffffff


	//   ....[31]....
        /*6488*/ 	.word	0xffffffff


	//   ....[32]....
        /*648c*/ 	.word	0xffffffff


	//   ....[33]....
        /*6490*/ 	.word	0xffffffff


	//   ....[34]....
        /*6494*/ 	.word	0xffffffff


	//   ....[35]....
        /*6498*/ 	.word	0xffffffff


	//   ....[36]....
        /*649c*/ 	.word	0xffffffff


	//   ....[37]....
        /*64a0*/ 	.word	0xffffffff


	//   ....[38]....
        /*64a4*/ 	.word	0xffffffff


	//   ....[39]....
        /*64a8*/ 	.word	0xffffffff


	//   ....[40]....
        /*64ac*/ 	.word	0xffffffff


	//   ....[41]....
        /*64b0*/ 	.word	0xffffffff


	//   ....[42]....
        /*64b4*/ 	.word	0xffffffff


	//   ....[43]....
        /*64b8*/ 	.word	0xffffffff


	//   ....[44]....
        /*64bc*/ 	.word	0xffffffff


	//   ....[45]....
        /*64c0*/ 	.word	0xffffffff


	//   ....[46]....
        /*64c4*/ 	.word	0xffffffff


	//   ....[47]....
        /*64c8*/ 	.word	0xffffffff


	//   ....[48]....
        /*64cc*/ 	.word	0xffffffff


	//   ....[49]....
        /*64d0*/ 	.word	0xffffffff


	//   ....[50]....
        /*64d4*/ 	.word	0xffffffff


	//   ....[51]....
        /*64d8*/ 	.word	0xffffffff


	//   ....[52]....
        /*64dc*/ 	.word	0xffffffff


	//   ....[53]....
        /*64e0*/ 	.word	0xffffffff


	//   ....[54]....
        /*64e4*/ 	.word	0xffffffff


	//   ....[55]....
        /*64e8*/ 	.word	0xffffffff


	//   ....[56]....
        /*64ec*/ 	.word	0xffffffff


	//   ....[57]....
        /*64f0*/ 	.word	0xffffffff


	//   ....[58]....
        /*64f4*/ 	.word	0xffffffff


	//   ....[59]....
        /*64f8*/ 	.word	0xffffffff


	//   ....[60]....
        /*64fc*/ 	.word	0xffffffff


	//   ....[61]....
        /*6500*/ 	.word	0xffffffff


	//   ....[62]....
        /*6504*/ 	.word	0xffffffff


	//   ....[63]....
        /*6508*/ 	.word	0xffffffff


	//   ....[64]....
        /*650c*/ 	.word	0xffffffff


	//   ....[65]....
        /*6510*/ 	.word	0xffffffff


	//   ....[66]....
        /*6514*/ 	.word	0xffffffff


	//   ....[67]....
        /*6518*/ 	.word	0xffffffff


	//   ....[68]....
        /*651c*/ 	.word	0xffffffff


	//   ....[69]....
        /*6520*/ 	.word	0xffffffff


	//   ....[70]....
        /*6524*/ 	.word	0xffffffff


	//   ....[71]....
        /*6528*/ 	.word	0xffffffff


	//   ....[72]....
        /*652c*/ 	.word	0xffffffff


	//   ....[73]....
        /*6530*/ 	.word	0xffffffff


	//   ....[74]....
        /*6534*/ 	.word	0xffffffff


	//   ....[75]....
        /*6538*/ 	.word	0xffffffff


	//   ....[76]....
        /*653c*/ 	.word	0xffffffff


	//   ....[77]....
        /*6540*/ 	.word	0xffffffff


	//   ....[78]....
        /*6544*/ 	.word	0xffffffff


	//   ....[79]....
        /*6548*/ 	.word	0xffffffff


	//   ....[80]....
        /*654c*/ 	.word	0xffffffff


	//   ....[81]....
        /*6550*/ 	.word	0xffffffff


	//   ....[82]....
        /*6554*/ 	.word	0xffffffff


	//   ....[83]....
        /*6558*/ 	.word	0xffffffff


	//   ....[84]....
        /*655c*/ 	.word	0xffffffff


	//   ....[85]....
        /*6560*/ 	.word	0xffffffff


	//   ....[86]....
        /*6564*/ 	.word	0xffffffff


	//   ....[87]....
        /*6568*/ 	.word	0xffffffff


	//   ....[88]....
        /*656c*/ 	.word	0xffffffff


	//   ....[89]....
        /*6570*/ 	.word	0xffffffff


	//   ....[90]....
        /*6574*/ 	.word	0xffffffff


	//   ....[91]....
        /*6578*/ 	.word	0xffffffff


	//   ....[92]....
        /*657c*/ 	.word	0xffffffff


	//   ....[93]....
        /*6580*/ 	.word	0xffffffff


	//   ....[94]....
        /*6584*/ 	.word	0xffffffff


	//   ....[95]....
        /*6588*/ 	.word	0xffffffff


	//   ....[96]....
        /*658c*/ 	.word	0xffffffff


	//   ....[97]....
        /*6590*/ 	.word	0xffffffff


	//   ....[98]....
        /*6594*/ 	.word	0xffffffff


	//   ....[99]....
        /*6598*/ 	.word	0xffffffff


	//   ....[100]....
        /*659c*/ 	.word	0xffffffff


	//   ....[101]....
        /*65a0*/ 	.word	0xffffffff


	//   ....[102]....
        /*65a4*/ 	.word	0xffffffff


	//   ....[103]....
        /*65a8*/ 	.word	0xffffffff


	//   ....[104]....
        /*65ac*/ 	.word	0xffffffff


	//   ....[105]....
        /*65b0*/ 	.word	0xffffffff


	//   ....[106]....
        /*65b4*/ 	.word	0xffffffff


	//   ....[107]....
        /*65b8*/ 	.word	0xffffffff


	//   ....[108]....
        /*65bc*/ 	.word	0xffffffff


	//   ....[109]....
        /*65c0*/ 	.word	0xffffffff


	//   ....[110]....
        /*65c4*/ 	.word	0xffffffff


	//   ....[111]....
        /*65c8*/ 	.word	0xffffffff


	//   ....[112]....
        /*65cc*/ 	.word	0xffffffff


	//   ....[113]....
        /*65d0*/ 	.word	0xffffffff


	//   ....[114]....
        /*65d4*/ 	.word	0xffffffff


	//   ....[115]....
        /*65d8*/ 	.word	0xffffffff


	//   ....[116]....
        /*65dc*/ 	.word	0xffffffff


	//   ....[117]....
        /*65e0*/ 	.word	0xffffffff


	//   ....[118]....
        /*65e4*/ 	.word	0xffffffff


	//   ....[119]....
        /*65e8*/ 	.word	0xffffffff


	//   ....[120]....
        /*65ec*/ 	.word	0xffffffff


	//   ....[121]....
        /*65f0*/ 	.word	0xffffffff


	//   ....[122]....
        /*65f4*/ 	.word	0xffffffff


	//   ....[123]....
        /*65f8*/ 	.word	0xffffffff


	//   ....[124]....
        /*65fc*/ 	.word	0xffffffff


	//   ....[125]....
        /*6600*/ 	.word	0xffffffff


	//   ....[126]....
        /*6604*/ 	.word	0xffffffff


	//   ....[127]....
        /*6608*/ 	.word	0xffffffff


	//   ....[128]....
        /*660c*/ 	.word	0xffffffff


	//   ....[129]....
        /*6610*/ 	.word	0xffffffff


	//   ....[130]....
        /*6614*/ 	.word	0xffffffff


	//   ....[131]....
        /*6618*/ 	.word	0xffffffff


	//   ....[132]....
        /*661c*/ 	.word	0xffffffff


	//   ....[133]....
        /*6620*/ 	.word	0xffffffff


	//   ....[134]....
        /*6624*/ 	.word	0xffffffff


	//   ....[135]....
        /*6628*/ 	.word	0xffffffff


	//   ....[136]....
        /*662c*/ 	.word	0xffffffff


	//   ....[137]....
        /*6630*/ 	.word	0xffffffff


	//   ....[138]....
        /*6634*/ 	.word	0xffffffff


	//   ....[139]....
        /*6638*/ 	.word	0xffffffff


	//   ....[140]....
        /*663c*/ 	.word	0xffffffff


	//   ....[141]....
        /*6640*/ 	.word	0xffffffff


	//   ....[142]....
        /*6644*/ 	.word	0xffffffff


	//   ....[143]....
        /*6648*/ 	.word	0xffffffff


	//   ....[144]....
        /*664c*/ 	.word	0xffffffff


	//   ....[145]....
        /*6650*/ 	.word	0xffffffff


	//   ....[146]....
        /*6654*/ 	.word	0xffffffff


	//   ....[147]....
        /*6658*/ 	.word	0xffffffff


	//   ....[148]....
        /*665c*/ 	.word	0xffffffff


	//   ....[149]....
        /*6660*/ 	.word	0xffffffff


	//   ....[150]....
        /*6664*/ 	.word	0xffffffff


	//   ....[151]....
        /*6668*/ 	.word	0xffffffff


	//   ....[152]....
        /*666c*/ 	.word	0xffffffff


	//   ....[153]....
        /*6670*/ 	.word	0xffffffff


	//   ....[154]....
        /*6674*/ 	.word	0xffffffff


	//   ....[155]....
        /*6678*/ 	.word	0xffffffff


	//   ....[156]....
        /*667c*/ 	.word	0xffffffff


	//   ....[157]....
        /*6680*/ 	.word	0xffffffff


	//   ....[158]....
        /*6684*/ 	.word	0xffffffff


	//   ....[159]....
        /*6688*/ 	.word	0xffffffff


	//   ....[160]....
        /*668c*/ 	.word	0xffffffff


	//   ....[161]....
        /*6690*/ 	.word	0xffffffff


	//   ....[162]....
        /*6694*/ 	.word	0xffffffff


	//   ....[163]....
        /*6698*/ 	.word	0xffffffff


	//   ....[164]....
        /*669c*/ 	.word	0xffffffff


	//   ....[165]....
        /*66a0*/ 	.word	0xffffffff


	//   ....[166]....
        /*66a4*/ 	.word	0xffffffff


	//   ....[167]....
        /*66a8*/ 	.word	0xffffffff


	//   ....[168]....
        /*66ac*/ 	.word	0xffffffff


	//   ....[169]....
        /*66b0*/ 	.word	0xffffffff


	//   ....[170]....
        /*66b4*/ 	.word	0xffffffff


	//   ....[171]....
        /*66b8*/ 	.word	0xffffffff


	//   ....[172]....
        /*66bc*/ 	.word	0xffffffff


	//   ....[173]....
        /*66c0*/ 	.word	0xffffffff


	//   ....[174]....
        /*66c4*/ 	.word	0xffffffff


	//   ....[175]....
        /*66c8*/ 	.word	0xffffffff


	//   ....[176]....
        /*66cc*/ 	.word	0xffffffff


	//   ....[177]....
        /*66d0*/ 	.word	0xffffffff


	//   ....[178]....
        /*66d4*/ 	.word	0xffffffff


	//   ....[179]....
        /*66d8*/ 	.word	0xffffffff


	//   ....[180]....
        /*66dc*/ 	.word	0xffffffff


	//   ....[181]....
        /*66e0*/ 	.word	0xffffffff


	//   ....[182]....
        /*66e4*/ 	.word	0xffffffff


	//   ....[183]....
        /*66e8*/ 	.word	0xffffffff


	//   ....[184]....
        /*66ec*/ 	.word	0xffffffff


	//   ....[185]....
        /*66f0*/ 	.word	0xffffffff


	//   ....[186]....
        /*66f4*/ 	.word	0xffffffff


	//   ....[187]....
        /*66f8*/ 	.word	0xffffffff


	//   ....[188]....
        /*66fc*/ 	.word	0xffffffff


	//   ....[189]....
        /*6700*/ 	.word	0xffffffff


	//   ....[190]....
        /*6704*/ 	.word	0xffffffff


	//   ....[191]....
        /*6708*/ 	.word	0xffffffff


	//   ....[192]....
        /*670c*/ 	.word	0xffffffff


	//   ....[193]....
        /*6710*/ 	.word	0xffffffff


	//   ....[194]....
        /*6714*/ 	.word	0xffffffff


	//   ....[195]....
        /*6718*/ 	.word	0xffffffff


	//   ....[196]....
        /*671c*/ 	.word	0xffffffff


	//   ....[197]....
        /*6720*/ 	.word	0xffffffff


	//   ....[198]....
        /*6724*/ 	.word	0xffffffff


	//   ....[199]....
        /*6728*/ 	.word	0xffffffff


	//   ....[200]....
        /*672c*/ 	.word	0xffffffff


	//   ....[201]....
        /*6730*/ 	.word	0xffffffff


	//   ....[202]....
        /*6734*/ 	.word	0xffffffff


	//   ....[203]....
        /*6738*/ 	.word	0xffffffff


	//   ....[204]....
        /*673c*/ 	.word	0xffffffff


	//   ....[205]....
        /*6740*/ 	.word	0xffffffff


	//   ....[206]....
        /*6744*/ 	.word	0xffffffff


	//   ....[207]....
        /*6748*/ 	.word	0xffffffff


	//   ....[208]....
        /*674c*/ 	.word	0xffffffff


	//   ....[209]....
        /*6750*/ 	.word	0xffffffff


	//   ....[210]....
        /*6754*/ 	.word	0xffffffff


	//   ....[211]....
        /*6758*/ 	.word	0xffffffff


	//   ....[212]....
        /*675c*/ 	.word	0xffffffff


	//   ....[213]....
        /*6760*/ 	.word	0xffffffff


	//   ....[214]....
        /*6764*/ 	.word	0xffffffff


	//   ....[215]....
        /*6768*/ 	.word	0xffffffff


	//   ....[216]....
        /*676c*/ 	.word	0xffffffff


	//   ....[217]....
        /*6770*/ 	.word	0xffffffff


	//   ....[218]....
        /*6774*/ 	.word	0xffffffff


	//   ....[219]....
        /*6778*/ 	.word	0xffffffff


	//   ....[220]....
        /*677c*/ 	.word	0xffffffff


	//   ....[221]....
        /*6780*/ 	.word	0xffffffff


	//   ....[222]....
        /*6784*/ 	.word	0xffffffff


	//   ....[223]....
        /*6788*/ 	.word	0xffffffff


	//   ....[224]....
        /*678c*/ 	.word	0xffffffff


	//   ....[225]....
        /*6790*/ 	.word	0xffffffff


	//   ....[226]....
        /*6794*/ 	.word	0xffffffff


	//   ....[227]....
        /*6798*/ 	.word	0xffffffff


	//   ....[228]....
        /*679c*/ 	.word	0xffffffff


	//   ....[229]....
        /*67a0*/ 	.word	0xffffffff


	//   ....[230]....
        /*67a4*/ 	.word	0xffffffff


	//   ....[231]....
        /*67a8*/ 	.word	0xffffffff


	//   ....[232]....
        /*67ac*/ 	.word	0xffffffff


	//   ....[233]....
        /*67b0*/ 	.word	0xffffffff


	//   ....[234]....
        /*67b4*/ 	.word	0xffffffff


	//   ....[235]....
        /*67b8*/ 	.word	0xffffffff


	//   ....[236]....
        /*67bc*/ 	.word	0xffffffff


	//   ....[237]....
        /*67c0*/ 	.word	0xffffffff


	//   ....[238]....
        /*67c4*/ 	.word	0xffffffff


	//   ....[239]....
        /*67c8*/ 	.word	0xffffffff


	//   ....[240]....
        /*67cc*/ 	.word	0xffffffff


	//   ....[241]....
        /*67d0*/ 	.word	0xffffffff


	//   ....[242]....
        /*67d4*/ 	.word	0xffffffff


	//   ....[243]....
        /*67d8*/ 	.word	0xffffffff


	//   ....[244]....
        /*67dc*/ 	.word	0xffffffff


	//   ....[245]....
        /*67e0*/ 	.word	0xffffffff


	//   ....[246]....
        /*67e4*/ 	.word	0xffffffff


	//   ....[247]....
        /*67e8*/ 	.word	0xffffffff


	//   ....[248]....
        /*67ec*/ 	.word	0xffffffff


	//   ....[249]....
        /*67f0*/ 	.word	0xffffffff


	//   ....[250]....
        /*67f4*/ 	.word	0xffffffff


	//   ....[251]....
        /*67f8*/ 	.word	0xffffffff


	//   ....[252]....
        /*67fc*/ 	.word	0xffffffff


	//   ....[253]....
        /*6800*/ 	.word	0xffffffff


	//   ....[254]....
        /*6804*/ 	.word	0xffffffff


	//----- nvinfo : EIATTR_COOP_GROUP_INSTR_OFFSETS
	.align		4
.L_39:
        /*6808*/ 	.byte	0x04, 0x28
        /*680a*/ 	.short	(.L_41 - .L_40)


	//   ....[0]....
.L_40:
        /*680c*/ 	.word	0x0009a5e0


	//   ....[1]....
        /*6810*/ 	.word	0x0009a600


	//   ....[2]....
        /*6814*/ 	.word	0x0009a660


	//   ....[3]....
        /*6818*/ 	.word	0x0009a680


	//   ....[4]....
        /*681c*/ 	.word	0x0009a6e0


	//   ....[5]....
        /*6820*/ 	.word	0x0009a700


	//   ....[6]....
        /*6824*/ 	.word	0x0009a760


	//   ....[7]....
        /*6828*/ 	.word	0x0009a780


	//   ....[8]....
        /*682c*/ 	.word	0x0009a7e0


	//   ....[9]....
        /*6830*/ 	.word	0x0009a800


	//   ....[10]....
        /*6834*/ 	.word	0x0009a880


	//   ....[11]....
        /*6838*/ 	.word	0x0009a8a0


	//   ....[12]....
        /*683c*/ 	.word	0x0009a940


	//   ....[13]....
        /*6840*/ 	.word	0x0009a960


	//   ....[14]....
        /*6844*/ 	.word	0x0009a9e0


	//   ....[15]....
        /*6848*/ 	.word	0x0009aa00


	//   ....[16]....
        /*684c*/ 	.word	0x0009aa80


	//   ....[17]....
        /*6850*/ 	.word	0x0009aaa0


	//   ....[18]....
        /*6854*/ 	.word	0x0009ab20


	//   ....[19]....
        /*6858*/ 	.word	0x0009ab40


	//   ....[20]....
        /*685c*/ 	.word	0x0009abc0


	//   ....[21]....
        /*6860*/ 	.word	0x0009abe0


	//   ....[22]....
        /*6864*/ 	.word	0x0009ac60


	//   ....[23]....
        /*6868*/ 	.word	0x0009ac80


	//   ....[24]....
        /*686c*/ 	.word	0x0009ad00


	//   ....[25]....
        /*6870*/ 	.word	0x0009ad20


	//   ....[26]....
        /*6874*/ 	.word	0x0009ada0


	//   ....[27]....
        /*6878*/ 	.word	0x0009adc0


	//   ....[28]....
        /*687c*/ 	.word	0x0009ae50


	//   ....[29]....
        /*6880*/ 	.word	0x0009ae70


	//   ....[30]....
        /*6884*/ 	.word	0x0009aef0


	//   ....[31]....
        /*6888*/ 	.word	0x0009af10


	//   ....[32]....
        /*688c*/ 	.word	0x0009af90


	//   ....[33]....
        /*6890*/ 	.word	0x0009afb0


	//   ....[34]....
        /*6894*/ 	.word	0x0009b030


	//   ....[35]....
        /*6898*/ 	.word	0x0009b050


	//   ....[36]....
        /*689c*/ 	.word	0x0009b0d0


	//   ....[37]....
        /*68a0*/ 	.word	0x0009b0f0


	//   ....[38]....
        /*68a4*/ 	.word	0x0009b170


	//   ....[39]....
        /*68a8*/ 	.word	0x0009b190


	//   ....[40]....
        /*68ac*/ 	.word	0x0009b210


	//   ....[41]....
        /*68b0*/ 	.word	0x0009b230


	//   ....[42]....
        /*68b4*/ 	.word	0x0009b2b0


	//   ....[43]....
        /*68b8*/ 	.word	0x0009b2d0


	//   ....[44]....
        /*68bc*/ 	.word	0x0009b380


	//   ....[45]....
        /*68c0*/ 	.word	0x0009b3a0


	//   ....[46]....
        /*68c4*/ 	.word	0x0009b430


	//   ....[47]....
        /*68c8*/ 	.word	0x0009b450


	//   ....[48]....
        /*68cc*/ 	.word	0x0009b4e0


	//   ....[49]....
        /*68d0*/ 	.word	0x0009b500


	//   ....[50]....
        /*68d4*/ 	.word	0x0009b580


	//   ....[51]....
        /*68d8*/ 	.word	0x0009b5a0


	//   ....[52]....
        /*68dc*/ 	.word	0x0009b620


	//   ....[53]....
        /*68e0*/ 	.word	0x0009b640


	//   ....[54]....
        /*68e4*/ 	.word	0x0009b6e0


	//   ....[55]....
        /*68e8*/ 	.word	0x0009b700


	//   ....[56]....
        /*68ec*/ 	.word	0x0009b7a0


	//   ....[57]....
        /*68f0*/ 	.word	0x0009b7c0


	//   ....[58]....
        /*68f4*/ 	.word	0x0009b840


	//   ....[59]....
        /*68f8*/ 	.word	0x0009b860


	//   ....[60]....
        /*68fc*/ 	.word	0x0009b900


	//   ....[61]....
        /*6900*/ 	.word	0x0009b920


	//   ....[62]....
        /*6904*/ 	.word	0x0009b9a0


	//   ....[63]....
        /*6908*/ 	.word	0x0009b9c0


	//   ....[64]....
        /*690c*/ 	.word	0x0009ba40


	//   ....[65]....
        /*6910*/ 	.word	0x0009ba60


	//   ....[66]....
        /*6914*/ 	.word	0x0009bae0


	//   ....[67]....
        /*6918*/ 	.word	0x0009bb00


	//   ....[68]....
        /*691c*/ 	.word	0x0009bb80


	//   ....[69]....
        /*6920*/ 	.word	0x0009bba0


	//   ....[70]....
        /*6924*/ 	.word	0x0009bc20


	//   ....[71]....
        /*6928*/ 	.word	0x0009bc40


	//   ....[72]....
        /*692c*/ 	.word	0x0009bcd0


	//   ....[73]....
        /*6930*/ 	.word	0x0009bcf0


	//   ....[74]....
        /*6934*/ 	.word	0x0009bd80


	//   ....[75]....
        /*6938*/ 	.word	0x0009bda0


	//   ....[76]....
        /*693c*/ 	.word	0x0009be20


	//   ....[77]....
        /*6940*/ 	.word	0x0009be40


	//   ....[78]....
        /*6944*/ 	.word	0x0009bec0


	//   ....[79]....
        /*6948*/ 	.word	0x0009bee0


	//   ....[80]....
        /*694c*/ 	.word	0x0009bf60


	//   ....[81]....
        /*6950*/ 	.word	0x0009bf80


	//   ....[82]....
        /*6954*/ 	.word	0x0009c000


	//   ....[83]....
        /*6958*/ 	.word	0x0009c020


	//   ....[84]....
        /*695c*/ 	.word	0x0009c0a0


	//   ....[85]....
        /*6960*/ 	.word	0x0009c0c0


	//   ....[86]....
        /*6964*/ 	.word	0x0009c140


	//   ....[87]....
        /*6968*/ 	.word	0x0009c160


	//   ....[88]....
        /*696c*/ 	.word	0x0009c1e0


	//   ....[89]....
        /*6970*/ 	.word	0x0009c200


	//   ....[90]....
        /*6974*/ 	.word	0x0009c280


	//   ....[91]....
        /*6978*/ 	.word	0x0009c2a0


	//   ....[92]....
        /*697c*/ 	.word	0x0009c320


	//   ....[93]....
        /*6980*/ 	.word	0x0009c340


	//   ....[94]....
        /*6984*/ 	.word	0x0009c3d0


	//   ....[95]....
        /*6988*/ 	.word	0x0009c3f0


	//   ....[96]....
        /*698c*/ 	.word	0x0009c470


	//   ....[97]....
        /*6990*/ 	.word	0x0009c490


	//   ....[98]....
        /*6994*/ 	.word	0x0009c510


	//   ....[99]....
        /*6998*/ 	.word	0x0009c530


	//   ....[100]....
        /*699c*/ 	.word	0x0009c5d0


	//   ....[101]....
        /*69a0*/ 	.word	0x0009c5f0


	//   ....[102]....
        /*69a4*/ 	.word	0x0009c670


	//   ....[103]....
        /*69a8*/ 	.word	0x0009c690


	//   ....[104]....
        /*69ac*/ 	.word	0x0009c720


	//   ....[105]....
        /*69b0*/ 	.word	0x0009c740


	//   ....[106]....
        /*69b4*/ 	.word	0x0009c7c0


	//   ....[107]....
        /*69b8*/ 	.word	0x0009c7e0


	//   ....[108]....
        /*69bc*/ 	.word	0x0009c880


	//   ....[109]....
        /*69c0*/ 	.word	0x0009c8a0


	//   ....[110]....
        /*69c4*/ 	.word	0x0009c920


	//   ....[111]....
        /*69c8*/ 	.word	0x0009c940


	//   ....[112]....
        /*69cc*/ 	.word	0x0009c9c0


	//   ....[113]....
        /*69d0*/ 	.word	0x0009c9e0


	//   ....[114]....
        /*69d4*/ 	.word	0x0009ca60


	//   ....[115]....
        /*69d8*/ 	.word	0x0009ca80


	//   ....[116]....
        /*69dc*/ 	.word	0x0009cb00


	//   ....[117]....
        /*69e0*/ 	.word	0x0009cb20


	//   ....[118]....
        /*69e4*/ 	.word	0x0009cba0


	//   ....[119]....
        /*69e8*/ 	.word	0x0009cbc0


	//   ....[120]....
        /*69ec*/ 	.word	0x0009cc60


	//   ....[121]....
        /*69f0*/ 	.word	0x0009cc80


	//   ....[122]....
        /*69f4*/ 	.word	0x0009cd10


	//   ....[123]....
        /*69f8*/ 	.word	0x0009cd30


	//   ....[124]....
        /*69fc*/ 	.word	0x0009cdb0


	//   ....[125]....
        /*6a00*/ 	.word	0x0009cdd0


	//   ....[126]....
        /*6a04*/ 	.word	0x0009ce50


	//   ....[127]....
        /*6a08*/ 	.word	0x0009ce70


	//   ....[128]....
        /*6a0c*/ 	.word	0x0009cef0


	//   ....[129]....
        /*6a10*/ 	.word	0x0009cf10


	//   ....[130]....
        /*6a14*/ 	.word	0x0009cf90


	//   ....[131]....
        /*6a18*/ 	.word	0x0009cfb0


	//   ....[132]....
        /*6a1c*/ 	.word	0x0009d030


	//   ....[133]....
        /*6a20*/ 	.word	0x0009d050


	//   ....[134]....
        /*6a24*/ 	.word	0x0009d0e0


	//   ....[135]....
        /*6a28*/ 	.word	0x0009d100


	//   ....[136]....
        /*6a2c*/ 	.word	0x0009d190


	//   ....[137]....
        /*6a30*/ 	.word	0x0009d1b0


	//   ....[138]....
        /*6a34*/ 	.word	0x0009d230


	//   ....[139]....
        /*6a38*/ 	.word	0x0009d250


	//   ....[140]....
        /*6a3c*/ 	.word	0x0009d2d0


	//   ....[141]....
        /*6a40*/ 	.word	0x0009d2f0


	//   ....[142]....
        /*6a44*/ 	.word	0x0009d370


	//   ....[143]....
        /*6a48*/ 	.word	0x0009d390


	//   ....[144]....
        /*6a4c*/ 	.word	0x0009d410


	//   ....[145]....
        /*6a50*/ 	.word	0x0009d430


	//   ....[146]....
        /*6a54*/ 	.word	0x0009d4b0


	//   ....[147]....
        /*6a58*/ 	.word	0x0009d4d0


	//   ....[148]....
        /*6a5c*/ 	.word	0x0009d570


	//   ....[149]....
        /*6a60*/ 	.word	0x0009d590


	//   ....[150]....
        /*6a64*/ 	.word	0x0009d610


	//   ....[151]....
        /*6a68*/ 	.word	0x0009d630


	//   ....[152]....
        /*6a6c*/ 	.word	0x0009d6d0


	//   ....[153]....
        /*6a70*/ 	.word	0x0009d6f0


	//   ....[154]....
        /*6a74*/ 	.word	0x0009d770


	//   ....[155]....
        /*6a78*/ 	.word	0x0009d790


	//   ....[156]....
        /*6a7c*/ 	.word	0x0009d810


	//   ....[157]....
        /*6a80*/ 	.word	0x0009d830


	//   ....[158]....
        /*6a84*/ 	.word	0x0009d8d0


	//   ....[159]....
        /*6a88*/ 	.word	0x0009d8f0


	//   ....[160]....
        /*6a8c*/ 	.word	0x0009d990


	//   ....[161]....
        /*6a90*/ 	.word	0x0009d9b0


	//   ....[162]....
        /*6a94*/ 	.word	0x0009da30


	//   ....[163]....
        /*6a98*/ 	.word	0x0009da50


	//   ....[164]....
        /*6a9c*/ 	.word	0x0009dad0


	//   ....[165]....
        /*6aa0*/ 	.word	0x0009daf0


	//   ....[166]....
        /*6aa4*/ 	.word	0x0009db90


	//   ....[167]....
        /*6aa8*/ 	.word	0x0009dbb0


	//   ....[168]....
        /*6aac*/ 	.word	0x0009dc50


	//   ....[169]....
        /*6ab0*/ 	.word	0x0009dc70


	//   ....[170]....
        /*6ab4*/ 	.word	0x0009dcf0


	//   ....[171]....
        /*6ab8*/ 	.word	0x0009dd10


	//   ....[172]....
        /*6abc*/ 	.word	0x0009dd90


	//   ....[173]....
        /*6ac0*/ 	.word	0x0009ddb0


	//   ....[174]....
        /*6ac4*/ 	.word	0x0009de30


	//   ....[175]....
        /*6ac8*/ 	.word	0x0009de50


	//   ....[176]....
        /*6acc*/ 	.word	0x0009ded0


	//   ....[177]....
        /*6ad0*/ 	.word	0x0009def0


	//   ....[178]....
        /*6ad4*/ 	.word	0x0009df70


	//   ....[179]....
        /*6ad8*/ 	.word	0x0009df90


	//   ....[180]....
        /*6adc*/ 	.word	0x0009e010


	//   ....[181]....
        /*6ae0*/ 	.word	0x0009e030


	//   ....[182]....
        /*6ae4*/ 	.word	0x0009e0b0


	//   ....[183]....
        /*6ae8*/ 	.word	0x0009e0d0


	//   ....[184]....
        /*6aec*/ 	.word	0x0009e150


	//   ....[185]....
        /*6af0*/ 	.word	0x0009e170


	//   ....[186]....
        /*6af4*/ 	.word	0x0009e1f0


	//   ....[187]....
        /*6af8*/ 	.word	0x0009e210


	//   ....[188]....
        /*6afc*/ 	.word	0x0009e290


	//   ....[189]....
        /*6b00*/ 	.word	0x0009e2b0


	//   ....[190]....
        /*6b04*/ 	.word	0x0009e330


	//   ....[191]....
        /*6b08*/ 	.word	0x0009e350


	//   ....[192]....
        /*6b0c*/ 	.word	0x0009e3d0


	//   ....[193]....
        /*6b10*/ 	.word	0x0009e3f0


	//   ....[194]....
        /*6b14*/ 	.word	0x0009e490


	//   ....[195]....
        /*6b18*/ 	.word	0x0009e4b0


	//   ....[196]....
        /*6b1c*/ 	.word	0x0009e530


	//   ....[197]....
        /*6b20*/ 	.word	0x0009e550


	//   ....[198]....
        /*6b24*/ 	.word	0x0009e5d0


	//   ....[199]....
        /*6b28*/ 	.word	0x0009e5f0


	//   ....[200]....
        /*6b2c*/ 	.word	0x0009e680


	//   ....[201]....
        /*6b30*/ 	.word	0x0009e6a0


	//   ....[202]....
        /*6b34*/ 	.word	0x0009e720


	//   ....[203]....
        /*6b38*/ 	.word	0x0009e740


	//   ....[204]....
        /*6b3c*/ 	.word	0x0009e7c0


	//   ....[205]....
        /*6b40*/ 	.word	0x0009e7e0


	//   ....[206]....
        /*6b44*/ 	.word	0x0009e860


	//   ....[207]....
        /*6b48*/ 	.word	0x0009e880


	//   ....[208]....
        /*6b4c*/ 	.word	0x0009e910


	//   ....[209]....
        /*6b50*/ 	.word	0x0009e930


	//   ....[210]....
        /*6b54*/ 	.word	0x0009e9b0


	//   ....[211]....
        /*6b58*/ 	.word	0x0009e9d0


	//   ....[212]....
        /*6b5c*/ 	.word	0x0009ea50


	//   ....[213]....
        /*6b60*/ 	.word	0x0009ea70


	//   ....[214]....
        /*6b64*/ 	.word	0x0009eaf0


	//   ....[215]....
        /*6b68*/ 	.word	0x0009eb10


	//   ....[216]....
        /*6b6c*/ 	.word	0x0009eb90


	//   ....[217]....
        /*6b70*/ 	.word	0x0009ebb0


	//   ....[218]....
        /*6b74*/ 	.word	0x0009ec30


	//   ....[219]....
        /*6b78*/ 	.word	0x0009ec50


	//   ....[220]....
        /*6b7c*/ 	.word	0x0009ecd0


	//   ....[221]....
        /*6b80*/ 	.word	0x0009ecf0


	//   ....[222]....
        /*6b84*/ 	.word	0x0009ed70


	//   ....[223]....
        /*6b88*/ 	.word	0x0009ed90


	//   ....[224]....
        /*6b8c*/ 	.word	0x0009ee10


	//   ....[225]....
        /*6b90*/ 	.word	0x0009ee30


	//   ....[226]....
        /*6b94*/ 	.word	0x0009eeb0


	//   ....[227]....
        /*6b98*/ 	.word	0x0009eed0


	//   ....[228]....
        /*6b9c*/ 	.word	0x0009ef50


	//   ....[229]....
        /*6ba0*/ 	.word	0x0009ef70


	//   ....[230]....
        /*6ba4*/ 	.word	0x0009eff0


	//   ....[231]....
        /*6ba8*/ 	.word	0x0009f010


	//   ....[232]....
        /*6bac*/ 	.word	0x0009f090


	//   ....[233]....
        /*6bb0*/ 	.word	0x0009f0b0


	//   ....[234]....
        /*6bb4*/ 	.word	0x0009f140


	//   ....[235]....
        /*6bb8*/ 	.word	0x0009f160


	//   ....[236]....
        /*6bbc*/ 	.word	0x0009f1e0


	//   ....[237]....
        /*6bc0*/ 	.word	0x0009f200


	//   ....[238]....
        /*6bc4*/ 	.word	0x0009f280


	//   ....[239]....
        /*6bc8*/ 	.word	0x0009f2a0


	//   ....[240]....
        /*6bcc*/ 	.word	0x0009f320


	//   ....[241]....
        /*6bd0*/ 	.word	0x0009f340


	//   ....[242]....
        /*6bd4*/ 	.word	0x0009f3c0


	//   ....[243]....
        /*6bd8*/ 	.word	0x0009f3e0


	//   ....[244]....
        /*6bdc*/ 	.word	0x0009f460


	//   ....[245]....
        /*6be0*/ 	.word	0x0009f480


	//   ....[246]....
        /*6be4*/ 	.word	0x0009f500


	//   ....[247]....
        /*6be8*/ 	.word	0x0009f520


	//   ....[248]....
        /*6bec*/ 	.word	0x0009f5a0


	//   ....[249]....
        /*6bf0*/ 	.word	0x0009f5c0


	//   ....[250]....
        /*6bf4*/ 	.word	0x0009f640


	//   ....[251]....
        /*6bf8*/ 	.word	0x0009f660


	//   ....[252]....
        /*6bfc*/ 	.word	0x0009f6e0


	//   ....[253]....
        /*6c00*/ 	.word	0x0009f700


	//   ....[254]....
        /*6c04*/ 	.word	0x0009f780


	//   ....[255]....
        /*6c08*/ 	.word	0x0009f7a0


	//   ....[0]....
        /*6c0c*/ 	.word	0x0009f820


	//   ....[1]....
        /*6c10*/ 	.word	0x0009f840


	//   ....[2]....
        /*6c14*/ 	.word	0x0009f8c0


	//   ....[3]....
        /*6c18*/ 	.word	0x0009f8e0


	//   ....[4]....
        /*6c1c*/ 	.word	0x0009f960


	//   ....[5]....
        /*6c20*/ 	.word	0x0009f980


	//   ....[6]....
        /*6c24*/ 	.word	0x0009fa00


	//   ....[7]....
        /*6c28*/ 	.word	0x0009fa20


	//   ....[8]....
        /*6c2c*/ 	.word	0x0009faa0


	//   ....[9]....
        /*6c30*/ 	.word	0x0009fac0


	//   ....[10]....
        /*6c34*/ 	.word	0x0009fb40


	//   ....[11]....
        /*6c38*/ 	.word	0x0009fb60


	//   ....[12]....
        /*6c3c*/ 	.word	0x0009fbe0


	//   ....[13]....
        /*6c40*/ 	.word	0x0009fc00


	//   ....[14]....
        /*6c44*/ 	.word	0x0009fc80


	//   ....[15]....
        /*6c48*/ 	.word	0x0009fca0


	//   ....[16]....
        /*6c4c*/ 	.word	0x0009fd20


	//   ....[17]....
        /*6c50*/ 	.word	0x0009fd40


	//   ....[18]....
        /*6c54*/ 	.word	0x0009fdc0


	//   ....[19]....
        /*6c58*/ 	.word	0x0009fde0


	//   ....[20]....
        /*6c5c*/ 	.word	0x0009fe60


	//   ....[21]....
        /*6c60*/ 	.word	0x0009fe80


	//   ....[22]....
        /*6c64*/ 	.word	0x0009ff00


	//   ....[23]....
        /*6c68*/ 	.word	0x0009ff20


	//   ....[24]....
        /*6c6c*/ 	.word	0x0009ffa0


	//   ....[25]....
        /*6c70*/ 	.word	0x0009ffc0


	//   ....[26]....
        /*6c74*/ 	.word	0x000a0040


	//   ....[27]....
        /*6c78*/ 	.word	0x000a0060


	//   ....[28]....
        /*6c7c*/ 	.word	0x000a00e0


	//   ....[29]....
        /*6c80*/ 	.word	0x000a0100


	//   ....[30]....
        /*6c84*/ 	.word	0x000a0180


	//   ....[31]....
        /*6c88*/ 	.word	0x000a01a0


	//   ....[32]....
        /*6c8c*/ 	.word	0x000a0220


	//   ....[33]....
        /*6c90*/ 	.word	0x000a0240


	//   ....[34]....
        /*6c94*/ 	.word	0x000a02c0


	//   ....[35]....
        /*6c98*/ 	.word	0x000a02e0


	//   ....[36]....
        /*6c9c*/ 	.word	0x000a0360


	//   ....[37]....
        /*6ca0*/ 	.word	0x000a0380


	//   ....[38]....
        /*6ca4*/ 	.word	0x000a0400


	//   ....[39]....
        /*6ca8*/ 	.word	0x000a0420


	//   ....[40]....
        /*6cac*/ 	.word	0x000a04a0


	//   ....[41]....
        /*6cb0*/ 	.word	0x000a04c0


	//   ....[42]....
        /*6cb4*/ 	.word	0x000a0540


	//   ....[43]....
        /*6cb8*/ 	.word	0x000a0560


	//   ....[44]....
        /*6cbc*/ 	.word	0x000a05e0


	//   ....[45]....
        /*6cc0*/ 	.word	0x000a0600


	//   ....[46]....
        /*6cc4*/ 	.word	0x000a0680


	//   ....[47]....
        /*6cc8*/ 	.word	0x000a06a0


	//   ....[48]....
        /*6ccc*/ 	.word	0x000a0720


	//   ....[49]....
        /*6cd0*/ 	.word	0x000a0740


	//   ....[50]....
        /*6cd4*/ 	.word	0x000a07c0


	//   ....[51]....
        /*6cd8*/ 	.word	0x000a07e0


	//   ....[52]....
        /*6cdc*/ 	.word	0x000a0860


	//   ....[53]....
        /*6ce0*/ 	.word	0x000a0880


	//   ....[54]....
        /*6ce4*/ 	.word	0x000a0900


	//   ....[55]....
        /*6ce8*/ 	.word	0x000a0920


	//   ....[56]....
        /*6cec*/ 	.word	0x000a09a0


	//   ....[57]....
        /*6cf0*/ 	.word	0x000a09c0


	//   ....[58]....
        /*6cf4*/ 	.word	0x000a0a40


	//   ....[59]....
        /*6cf8*/ 	.word	0x000a0a60


	//   ....[60]....
        /*6cfc*/ 	.word	0x000a0ae0


	//   ....[61]....
        /*6d00*/ 	.word	0x000a0b00


	//   ....[62]....
        /*6d04*/ 	.word	0x000a0b80


	//   ....[63]....
        /*6d08*/ 	.word	0x000a0ba0


	//   ....[64]....
        /*6d0c*/ 	.word	0x000a0c20


	//   ....[65]....
        /*6d10*/ 	.word	0x000a0c40


	//   ....[66]....
        /*6d14*/ 	.word	0x000a0cc0


	//   ....[67]....
        /*6d18*/ 	.word	0x000a0ce0


	//   ....[68]....
        /*6d1c*/ 	.word	0x000a0d60


	//   ....[69]....
        /*6d20*/ 	.word	0x000a0d80


	//   ....[70]....
        /*6d24*/ 	.word	0x000a0e00


	//   ....[71]....
        /*6d28*/ 	.word	0x000a0e20


	//   ....[72]....
        /*6d2c*/ 	.word	0x000a0ea0


	//   ....[73]....
        /*6d30*/ 	.word	0x000a0ec0


	//   ....[74]....
        /*6d34*/ 	.word	0x000a0f40


	//   ....[75]....
        /*6d38*/ 	.word	0x000a0f60


	//   ....[76]....
        /*6d3c*/ 	.word	0x000a0fe0


	//   ....[77]....
        /*6d40*/ 	.word	0x000a1000


	//   ....[78]....
        /*6d44*/ 	.word	0x000a1080


	//   ....[79]....
        /*6d48*/ 	.word	0x000a10a0


	//   ....[80]....
        /*6d4c*/ 	.word	0x000a1120


	//   ....[81]....
        /*6d50*/ 	.word	0x000a1140


	//   ....[82]....
        /*6d54*/ 	.word	0x000a11c0


	//   ....[83]....
        /*6d58*/ 	.word	0x000a11e0


	//   ....[84]....
        /*6d5c*/ 	.word	0x000a1260


	//   ....[85]....
        /*6d60*/ 	.word	0x000a1280


	//   ....[86]....
        /*6d64*/ 	.word	0x000a1300


	//   ....[87]....
        /*6d68*/ 	.word	0x000a1320


	//   ....[88]....
        /*6d6c*/ 	.word	0x000a13a0


	//   ....[89]....
        /*6d70*/ 	.word	0x000a13c0


	//   ....[90]....
        /*6d74*/ 	.word	0x000a1440


	//   ....[91]....
        /*6d78*/ 	.word	0x000a1460


	//   ....[92]....
        /*6d7c*/ 	.word	0x000a14e0


	//   ....[93]....
        /*6d80*/ 	.word	0x000a1500


	//   ....[94]....
        /*6d84*/ 	.word	0x000a1580


	//   ....[95]....
        /*6d88*/ 	.word	0x000a15a0


	//   ....[96]....
        /*6d8c*/ 	.word	0x000a1620


	//   ....[97]....
        /*6d90*/ 	.word	0x000a1640


	//   ....[98]....
        /*6d94*/ 	.word	0x000a16c0


	//   ....[99]....
        /*6d98*/ 	.word	0x000a16e0


	//   ....[100]....
        /*6d9c*/ 	.word	0x000a1760


	//   ....[101]....
        /*6da0*/ 	.word	0x000a1780


	//   ....[102]....
        /*6da4*/ 	.word	0x000a1800


	//   ....[103]....
        /*6da8*/ 	.word	0x000a1820


	//   ....[104]....
        /*6dac*/ 	.word	0x000a18a0


	//   ....[105]....
        /*6db0*/ 	.word	0x000a18c0


	//   ....[106]....
        /*6db4*/ 	.word	0x000a1940


	//   ....[107]....
        /*6db8*/ 	.word	0x000a1960


	//   ....[108]....
        /*6dbc*/ 	.word	0x000a19e0


	//   ....[109]....
        /*6dc0*/ 	.word	0x000a1a00


	//   ....[110]....
        /*6dc4*/ 	.word	0x000a1a80


	//   ....[111]....
        /*6dc8*/ 	.word	0x000a1aa0


	//   ....[112]....
        /*6dcc*/ 	.word	0x000a1b20


	//   ....[113]....
        /*6dd0*/ 	.word	0x000a1b40


	//   ....[114]....
        /*6dd4*/ 	.word	0x000a1bc0


	//   ....[115]....
        /*6dd8*/ 	.word	0x000a1be0


	//   ....[116]....
        /*6ddc*/ 	.word	0x000a1c60


	//   ....[117]....
        /*6de0*/ 	.word	0x000a1c80


	//   ....[118]....
        /*6de4*/ 	.word	0x000a1d00


	//   ....[119]....
        /*6de8*/ 	.word	0x000a1d20


	//   ....[120]....
        /*6dec*/ 	.word	0x000a1da0


	//   ....[121]....
        /*6df0*/ 	.word	0x000a1dc0


	//   ....[122]....
        /*6df4*/ 	.word	0x000a1e40


	//   ....[123]....
        /*6df8*/ 	.word	0x000a1e60


	//   ....[124]....
        /*6dfc*/ 	.word	0x000a1ee0


	//   ....[125]....
        /*6e00*/ 	.word	0x000a1f00


	//   ....[126]....
        /*6e04*/ 	.word	0x000a1f80


	//   ....[127]....
        /*6e08*/ 	.word	0x000a1fa0


	//   ....[128]....
        /*6e0c*/ 	.word	0x000a2020


	//   ....[129]....
        /*6e10*/ 	.word	0x000a2040


	//   ....[130]....
        /*6e14*/ 	.word	0x000a20c0


	//   ....[131]....
        /*6e18*/ 	.word	0x000a20e0


	//   ....[132]....
        /*6e1c*/ 	.word	0x000a2160


	//   ....[133]....
        /*6e20*/ 	.word	0x000a2180


	//   ....[134]....
        /*6e24*/ 	.word	0x000a2200


	//   ....[135]....
        /*6e28*/ 	.word	0x000a2220


	//   ....[136]....
        /*6e2c*/ 	.word	0x000a22a0


	//   ....[137]....
        /*6e30*/ 	.word	0x000a22c0


	//   ....[138]....
        /*6e34*/ 	.word	0x000a2340


	//   ....[139]....
        /*6e38*/ 	.word	0x000a2360


	//   ....[140]....
        /*6e3c*/ 	.word	0x000a23e0


	//   ....[141]....
        /*6e40*/ 	.word	0x000a2400


	//   ....[142]....
        /*6e44*/ 	.word	0x000a2480


	//   ....[143]....
        /*6e48*/ 	.word	0x000a24a0


	//   ....[144]....
        /*6e4c*/ 	.word	0x000a2520


	//   ....[145]....
        /*6e50*/ 	.word	0x000a2540


	//   ....[146]....
        /*6e54*/ 	.word	0x000a25c0


	//   ....[147]....
        /*6e58*/ 	.word	0x000a25e0


	//   ....[148]....
        /*6e5c*/ 	.word	0x000a2660


	//   ....[149]....
        /*6e60*/ 	.word	0x000a2680


	//   ....[150]....
        /*6e64*/ 	.word	0x000a2700


	//   ....[151]....
        /*6e68*/ 	.word	0x000a2720


	//   ....[152]....
        /*6e6c*/ 	.word	0x000a27a0


	//   ....[153]....
        /*6e70*/ 	.word	0x000a27c0


	//   ....[154]....
        /*6e74*/ 	.word	0x000a2840


	//   ....[155]....
        /*6e78*/ 	.word	0x000a2860


	//   ....[156]....
        /*6e7c*/ 	.word	0x000a28e0


	//   ....[157]....
        /*6e80*/ 	.word	0x000a2900


	//   ....[158]....
        /*6e84*/ 	.word	0x000a2980


	//   ....[159]....
        /*6e88*/ 	.word	0x000a29a0


	//   ....[160]....
        /*6e8c*/ 	.word	0x000a2a20


	//   ....[161]....
        /*6e90*/ 	.word	0x000a2a40


	//   ....[162]....
        /*6e94*/ 	.word	0x000a2aa0


	//   ....[163]....
        /*6e98*/ 	.word	0x000a2ac0


	//   ....[164]....
        /*6e9c*/ 	.word	0x000a2b20


	//   ....[165]....
        /*6ea0*/ 	.word	0x000a2b40


	//   ....[166]....
        /*6ea4*/ 	.word	0x000a2ba0


	//   ....[167]....
        /*6ea8*/ 	.word	0x000a2bc0


	//   ....[168]....
        /*6eac*/ 	.word	0x000a2c20


	//   ....[169]....
        /*6eb0*/ 	.word	0x000a2c40


	//   ....[170]....
        /*6eb4*/ 	.word	0x000a2ca0


	//   ....[171]....
        /*6eb8*/ 	.word	0x000a2cc0


	//   ....[172]....
        /*6ebc*/ 	.word	0x000a2d20


	//   ....[173]....
        /*6ec0*/ 	.word	0x000a2d40


	//   ....[174]....
        /*6ec4*/ 	.word	0x000a2da0


	//   ....[175]....
        /*6ec8*/ 	.word	0x000a2dc0


	//   ....[176]....
        /*6ecc*/ 	.word	0x000a2e20


	//   ....[177]....
        /*6ed0*/ 	.word	0x000a2e40


	//   ....[178]....
        /*6ed4*/ 	.word	0x000a2ea0


	//   ....[179]....
        /*6ed8*/ 	.word	0x000a2ec0


	//   ....[180]....
        /*6edc*/ 	.word	0x000a2f20


	//   ....[181]....
        /*6ee0*/ 	.word	0x000a2f40


	//   ....[182]....
        /*6ee4*/ 	.word	0x000a2fa0


	//   ....[183]....
        /*6ee8*/ 	.word	0x000a2fc0


	//   ....[184]....
        /*6eec*/ 	.word	0x000a3020


	//   ....[185]....
        /*6ef0*/ 	.word	0x000a3040


	//   ....[186]....
        /*6ef4*/ 	.word	0x000a30a0


	//   ....[187]....
        /*6ef8*/ 	.word	0x000a30c0


	//   ....[188]....
        /*6efc*/ 	.word	0x000a3120


	//   ....[189]....
        /*6f00*/ 	.word	0x000a3140


	//   ....[190]....
        /*6f04*/ 	.word	0x000a31a0


	//   ....[191]....
        /*6f08*/ 	.word	0x000a31c0


	//   ....[192]....
        /*6f0c*/ 	.word	0x000a3220


	//   ....[193]....
        /*6f10*/ 	.word	0x000a3240


	//   ....[194]....
        /*6f14*/ 	.word	0x000a32a0


	//   ....[195]....
        /*6f18*/ 	.word	0x000a32c0


	//   ....[196]....
        /*6f1c*/ 	.word	0x000a3320


	//   ....[197]....
        /*6f20*/ 	.word	0x000a3340


	//   ....[198]....
        /*6f24*/ 	.word	0x000a33a0


	//   ....[199]....
        /*6f28*/ 	.word	0x000a33c0


	//   ....[200]....
        /*6f2c*/ 	.word	0x000a3420


	//   ....[201]....
        /*6f30*/ 	.word	0x000a3440


	//   ....[202]....
        /*6f34*/ 	.word	0x000a34a0


	//   ....[203]....
        /*6f38*/ 	.word	0x000a34c0


	//   ....[204]....
        /*6f3c*/ 	.word	0x000a3520


	//   ....[205]....
        /*6f40*/ 	.word	0x000a3540


	//   ....[206]....
        /*6f44*/ 	.word	0x000a35a0


	//   ....[207]....
        /*6f48*/ 	.word	0x000a35c0


	//   ....[208]....
        /*6f4c*/ 	.word	0x000a36a0


	//   ....[209]....
        /*6f50*/ 	.word	0x000a36c0


	//   ....[210]....
        /*6f54*/ 	.word	0x000a36e0


	//   ....[211]....
        /*6f58*/ 	.word	0x000a3700


	//   ....[212]....
        /*6f5c*/ 	.word	0x000a3720


	//   ....[213]....
        /*6f60*/ 	.word	0x000a3740


	//   ....[214]....
        /*6f64*/ 	.word	0x000a3820


	//   ....[215]....
        /*6f68*/ 	.word	0x000a3840


	//   ....[216]....
        /*6f6c*/ 	.word	0x000a38a0


	//   ....[217]....
        /*6f70*/ 	.word	0x000a38c0


	//   ....[218]....
        /*6f74*/ 	.word	0x000a38e0


	//   ....[219]....
        /*6f78*/ 	.word	0x000a3900


	//   ....[220]....
        /*6f7c*/ 	.word	0x000a3920


	//   ....[221]....
        /*6f80*/ 	.word	0x000a3940


	//   ....[222]....
        /*6f84*/ 	.word	0x000a3a20


	//   ....[223]....
        /*6f88*/ 	.word	0x000a3a40


	//   ....[224]....
        /*6f8c*/ 	.word	0x000a3aa0


	//   ....[225]....
        /*6f90*/ 	.word	0x000a3ac0


	//   ....[226]....
        /*6f94*/ 	.word	0x000a3ae0


	//   ....[227]....
        /*6f98*/ 	.word	0x000a3b00


	//   ....[228]....
        /*6f9c*/ 	.word	0x000a3b20


	//   ....[229]....
        /*6fa0*/ 	.word	0x000a3b40


	//   ....[230]....
        /*6fa4*/ 	.word	0x000a3c20


	//   ....[231]....
        /*6fa8*/ 	.word	0x000a3c40


	//   ....[232]....
        /*6fac*/ 	.word	0x000a3ca0


	//   ....[233]....
        /*6fb0*/ 	.word	0x000a3cc0


	//   ....[234]....
        /*6fb4*/ 	.word	0x000a3ce0


	//   ....[235]....
        /*6fb8*/ 	.word	0x000a3d00


	//   ....[236]....
        /*6fbc*/ 	.word	0x000a3d20


	//   ....[237]....
        /*6fc0*/ 	.word	0x000a3d40


	//   ....[238]....
        /*6fc4*/ 	.word	0x000a3e20


	//   ....[239]....
        /*6fc8*/ 	.word	0x000a3e40


	//   ....[240]....
        /*6fcc*/ 	.word	0x000a3eb0


	//   ....[241]....
        /*6fd0*/ 	.word	0x000a3ed0


	//   ....[242]....
        /*6fd4*/ 	.word	0x000a3ef0


	//   ....[243]....
        /*6fd8*/ 	.word	0x000a3f10


	//   ....[244]....
        /*6fdc*/ 	.word	0x000a3f30


	//   ....[245]....
        /*6fe0*/ 	.word	0x000a3f50


	//   ....[246]....
        /*6fe4*/ 	.word	0x000a3fb0


	//   ....[247]....
        /*6fe8*/ 	.word	0x000a3fd0


	//   ....[248]....
        /*6fec*/ 	.word	0x000a4020


	//   ....[249]....
        /*6ff0*/ 	.word	0x000a4040


	//   ....[250]....
        /*6ff4*/ 	.word	0x000a40b0


	//   ....[251]....
        /*6ff8*/ 	.word	0x000a40d0


	//   ....[252]....
        /*6ffc*/ 	.word	0x000a4140


	//   ....[253]....
        /*7000*/ 	.word	0x000a4170


	//   ....[254]....
        /*7004*/ 	.word	0x000a42a0


	//----- nvinfo : EIATTR_VRC_CTA_INIT_COUNT
	.align		4
.L_41:
        /*7008*/ 	.byte	0x02, 0x4a
	.zero		1
	.zero		1


	//----- nvinfo : EIATTR_EXIT_INSTR_OFFSETS
	.align		4
        /*700c*/ 	.byte	0x04, 0x1c
        /*700e*/ 	.short	(.L_43 - .L_42)


	//   ....[0]....
.L_42:
        /*7010*/ 	.word	0x000b8ea0


	//   ....[1]....
        /*7014*/ 	.word	0x000b8ec0


	//----- nvinfo : EIATTR_REQNTID
	.align		4
.L_43:
        /*7018*/ 	.byte	0x04, 0x10
        /*701a*/ 	.short	(.L_45 - .L_44)
.L_44:
        /*701c*/ 	.word	0x00000020
        /*7020*/ 	.word	0x00000001
        /*7024*/ 	.word	0x00000001


	//----- nvinfo : EIATTR_CBANK_PARAM_SIZE
	.align		4
.L_45:
        /*7028*/ 	.byte	0x03, 0x19
        /*702a*/ 	.short	0x0050


	//----- nvinfo : EIATTR_PARAM_CBANK
	.align		4
        /*702c*/ 	.byte	0x04, 0x0a
        /*702e*/ 	.short	(.L_47 - .L_46)
	.align		4
.L_46:
        /*7030*/ 	.word	index@(.nv.constant0.matmul_kernel)
        /*7034*/ 	.short	0x0380
        /*7036*/ 	.short	0x0050


	//----- nvinfo : EIATTR_SW_WAR
	.align		4
.L_47:
        /*7038*/ 	.byte	0x04, 0x36
        /*703a*/ 	.short	(.L_49 - .L_48)
.L_48:
        /*703c*/ 	.word	0x00000008
.L_49:


//--------------------- .nv.compat                --------------------------
	.section	.nv.compat,"",@"SHT_CUDA_COMPAT_INFO"
	.align	4
        /*0000*/ 	.byte	0x02, 0x02, 0x01, 0x00, 0x02, 0x05, 0x05, 0x00, 0x02, 0x03, 0x00, 0x00, 0x02, 0x06, 0x01, 0x00


//--------------------- .nv.callgraph             --------------------------
	.section	.nv.callgraph,"",@"SHT_CUDA_CALLGRAPH"
	.align	4
	.sectionentsize	8
	.align		4
        /*0000*/ 	.word	0x00000000
	.align		4
        /*0004*/ 	.word	0xffffffff
	.align		4
        /*0008*/ 	.word	0x00000000
	.align		4
        /*000c*/ 	.word	0xfffffffe
	.align		4
        /*0010*/ 	.word	0x00000000
	.align		4
        /*0014*/ 	.word	0xfffffffd
	.align		4
        /*0018*/ 	.word	0x00000000
	.align		4
        /*001c*/ 	.word	0xfffffffc


//--------------------- .text.matmul_kernel       --------------------------
	.section	.text.matmul_kernel,"ax",@progbits
	.align	128
        .global         matmul_kernel
        .type           matmul_kernel,@function
        .size           matmul_kernel,(.L_x_3 - matmul_kernel)
        .other          matmul_kernel,@"STO_CUDA_ENTRY STV_DEFAULT"
matmul_kernel:
.text.matmul_kernel:
[----:B------:R-:W1:Y:S08]  /*0000*/  LDC R1, c[0x0][0x37c] ;  /* 0x0000df00ff017b82 */ /* 0x000e700000000800 */
[----:B------:R-:W2:Y:S01]  /*0010*/  LDC.64 R2, c[0x0][0x398] ;  /* 0x0000e600ff027b82 */ /* 0x000ea20000000a00 */
[----:B------:R-:W3:Y:S01]  /*0020*/  S2R R5, SR_CTAID.X ;  /* 0x0000000000057919 */ /* 0x000ee20000002500 */
[----:B-1----:R-:W-:Y:S01]  /*0030*/  VIADD R1, R1, 0xffffc2c8 ;  /* 0xffffc2c801017836 */ /* 0x002fe20000000000 */
[----:B------:R-:W1:Y:S01]  /*0040*/  LDCU UR8, c[0x0][0x3a4] ;  /* 0x00007480ff0877ac */ /* 0x000e620008000800 */
[----:B------:R-:W4:Y:S01]  /*0050*/  LDCU.64 UR42, c[0x0][0x380] ;  /* 0x00007000ff2a77ac */ /* 0x000f220008000a00 */
[----:B------:R-:W1:Y:S01]  /*0060*/  LDCU.64 UR40, c[0x0][0x388] ;  /* 0x00007100ff2877ac */ /* 0x000e620008000a00 */
[----:B------:R-:W1:Y:S01]  /*0070*/  LDCU UR5, c[0x0][0x39c] ;  /* 0x00007380ff0577ac */ /* 0x000e620008000800 */
[----:B------:R-:W1:Y:S01]  /*0080*/  LDCU UR54, c[0x0][0x3b0] ;  /* 0x00007600ff3677ac */ /* 0x000e620008000800 */
[----:B------:R-:W1:Y:S01]  /*0090*/  LDCU UR53, c[0x0][0x3b0] ;  /* 0x00007600ff3577ac */ /* 0x000e620008000800 */
[----:B--2---:R-:W-:Y:S01]  /*00a0*/  IMAD.MOV.U32 R11, RZ, RZ, R3 ;  /* 0x000000ffff0b7224 */ /* 0x004fe200078e0003 */
[----:B------:R2:W-:Y:S01]  /*00b0*/  STL [R1+0x2a90], R2 ;  /* 0x002a900201007387 */ /* 0x0005e20000100800 */
[----:B------:R-:W-:Y:S01]  /*00c0*/  IMAD.MOV.U32 R22, RZ, RZ, R2 ;  /* 0x000000ffff167224 */ /* 0x000fe200078e0002 */
[----:B------:R-:W1:Y:S01]  /*00d0*/  LDCU UR52, c[0x0][0x3b0] ;  /* 0x00007600ff3477ac */ /* 0x000e620008000800 */
[----:B------:R-:W-:-:S03]  /*00e0*/  VIADD R0, R11, 0x1ff ;  /* 0x000001ff0b007836 */ /* 0x000fc60000000000 */
[----:B------:R-:W-:Y:S01]  /*00f0*/  IABS R17, R22 ;  /* 0x0000001600117213 */ /* 0x000fe20000000000 */
[----:B------:R-:W1:Y:S01]  /*0100*/  LDCU UR51, c[0x0][0x3b0] ;  /* 0x00007600ff3377ac */ /* 0x000e620008000800 */
[----:B------:R-:W-:Y:S02]  /*0110*/  SHF.R.S32.HI R3, RZ, 0x1f, R0 ;  /* 0x0000001fff037819 */ /* 0x000fe40000011400 */
[----:B---3--:R-:W-:Y:S01]  /*0120*/  IABS R8, R5 ;  /* 0x0000000500087213 */ /* 0x008fe20000000000 */
[----:B------:R-:W3:Y:S01]  /*0130*/  LDCU UR50, c[0x0][0x3b0] ;  /* 0x00007600ff3277ac */ /* 0x000ee20008000800 */
[----:B------:R-:W-:Y:S01]  /*0140*/  LEA.HI R3, R3, R0, RZ, 0x9 ;  /* 0x0000000003037211 */ /* 0x000fe200078f48ff */
[----:B------:R-:W1:Y:S03]  /*0150*/  LDCU UR49, c[0x0][0x3b0] ;  /* 0x00007600ff3177ac */ /* 0x000e660008000800 */
[----:B------:R-:W-:Y:S01]  /*0160*/  SHF.R.S32.HI R3, RZ, 0x9, R3 ;  /* 0x00000009ff037819 */ /* 0x000fe20000011403 */
[----:B------:R-:W1:Y:S04]  /*0170*/  LDCU UR48, c[0x0][0x3b0] ;  /* 0x00007600ff3077ac */ /* 0x000e680008000800 */
[----:B------:R-:W-:Y:S01]  /*0180*/  IMAD.SHL.U32 R4, R3, 0x8, RZ ;  /* 0x0000000803047824 */ /* 0x000fe200078e00ff */
[----:B------:R-:W1:Y:S04]  /*0190*/  LDCU UR47, c[0x0][0x3b0] ;  /* 0x00007600ff2f77ac */ /* 0x000e680008000800 */
[-C--:B------:R-:W-:Y:S01]  /*01a0*/  IABS R7, R4.reuse ;  /* 0x0000000400077213 */ /* 0x080fe20000000000 */
[----:B------:R-:W1:Y:S01]  /*01b0*/  LDCU UR46, c[0x0][0x3b0] ;  /* 0x00007600ff2e77ac */ /* 0x000e620008000800 */
[----:B------:R-:W-:-:S02]  /*01c0*/  IABS R10, R4 ;  /* 0x00000004000a7213 */ /* 0x000fc40000000000 */
[----:B------:R-:W1:Y:S01]  /*01d0*/  I2F.RP R0, R7 ;  /* 0x0000000700007306 */ /* 0x000e620000209400 */
[----:B------:R-:W2:Y:S01]  /*01e0*/  LDCU UR45, c[0x0][0x3b0] ;  /* 0x00007600ff2d77ac */ /* 0x000ea20008000800 */
[----:B------:R-:W2:Y:S01]  /*01f0*/  LDCU UR39, c[0x0][0x3b0] ;  /* 0x00007600ff2777ac */ /* 0x000ea20008000800 */
[----:B------:R-:W2:Y:S01]  /*0200*/  LDCU UR44, c[0x0][0x3b0] ;  /* 0x00007600ff2c77ac */ /* 0x000ea20008000800 */
[----:B------:R-:W2:Y:S04]  /*0210*/  LDCU UR38, c[0x0][0x3b0] ;  /* 0x00007600ff2677ac */ /* 0x000ea80008000800 */
[----:B-1----:R-:W2:Y:S01]  /*0220*/  MUFU.RCP R0, R0 ;  /* 0x0000000000007308 */ /* 0x002ea20000001000 */
[----:B------:R-:W1:Y:S01]  /*0230*/  LDCU UR30, c[0x0][0x3b0] ;  /* 0x00007600ff1e77ac */ /* 0x000e620008000800 */
[----:B------:R-:W1:Y:S01]  /*0240*/  LDCU UR28, c[0x0][0x3b0] ;  /* 0x00007600ff1c77ac */ /* 0x000e620008000800 */
[----:B------:R-:W1:Y:S01]  /*0250*/  LDCU UR26, c[0x0][0x3b0] ;  /* 0x00007600ff1a77ac */ /* 0x000e620008000800 */
[----:B------:R-:W1:Y:S01]  /*0260*/  LDCU UR29, c[0x0][0x3b0] ;  /* 0x00007600ff1d77ac */ /* 0x000e620008000800 */
[----:B--2---:R-:W-:Y:S01]  /*0270*/  VIADD R2, R0, 0xffffffe ;  /* 0x0ffffffe00027836 */ /* 0x004fe20000000000 */
[----:B------:R-:W2:Y:S01]  /*0280*/  LDCU UR27, c[0x0][0x3b0] ;  /* 0x00007600ff1b77ac */ /* 0x000ea20008000800 */
[----:B------:R-:W-:-:S02]  /*0290*/  IMAD.MOV R0, RZ, RZ, -R10 ;  /* 0x000000ffff007224 */ /* 0x000fc400078e0a0a */
[----:B------:R1:W2:Y:S01]  /*02a0*/  F2I.FTZ.U32.TRUNC.NTZ R3, R2 ;  /* 0x0000000200037305 */ /* 0x0002a2000021f000 */
[----:B------:R-:W3:Y:S01]  /*02b0*/  LDCU UR25, c[0x0][0x3b0] ;  /* 0x00007600ff1977ac */ /* 0x000ee20008000800 */
[----:B------:R-:W3:Y:S01]  /*02c0*/  LDCU UR24, c[0x0][0x3b0] ;  /* 0x00007600ff1877ac */ /* 0x000ee20008000800 */
[----:B-1----:R-:W-:Y:S01]  /*02d0*/  IMAD.MOV.U32 R2, RZ, RZ, RZ ;  /* 0x000000ffff027224 */ /* 0x002fe200078e00ff */
[----:B------:R-:W1:Y:S01]  /*02e0*/  LDCU UR22, c[0x0][0x3b0] ;  /* 0x00007600ff1677ac */ /* 0x000e620008000800 */
[----:B------:R-:W1:Y:S01]  /*02f0*/  LDCU UR23, c[0x0][0x3b0] ;  /* 0x00007600ff1777ac */ /* 0x000e620008000800 */
[--C-:B--2---:R-:W-:Y:S01]  /*0300*/  IMAD.MOV R6, RZ, RZ, -R3.reuse ;  /* 0x000000ffff067224 */ /* 0x104fe200078e0a03 */
[----:B------:R-:W2:Y:S03]  /*0310*/  LDCU UR21, c[0x0][0x3b0] ;  /* 0x00007600ff1577ac */ /* 0x000ea60008000800 */
[----:B------:R-:W-:Y:S01]  /*0320*/  IMAD R9, R6, R7, RZ ;  /* 0x0000000706097224 */ /* 0x000fe200078e02ff */
[----:B------:R-:W-:Y:S01]  /*0330*/  MOV R6, R8 ;  /* 0x0000000800067202 */ /* 0x000fe20000000f00 */
[----:B------:R-:W1:Y:S02]  /*0340*/  LDCU UR19, c[0x0][0x3b0] ;  /* 0x00007600ff1377ac */ /* 0x000e640008000800 */
[----:B------:R-:W-:Y:S01]  /*0350*/  IMAD.HI.U32 R3, R3, R9, R2 ;  /* 0x0000000903037227 */ /* 0x000fe200078e0002 */
[----:B------:R-:W1:Y:S05]  /*0360*/  LDCU UR20, c[0x0][0x3b0] ;  /* 0x00007600ff1477ac */ /* 0x000e6a0008000800 */
[----:B------:R-:W-:Y:S01]  /*0370*/  IMAD.HI.U32 R3, R3, R6, RZ ;  /* 0x0000000603037227 */ /* 0x000fe200078e00ff */
[----:B------:R-:W1:Y:S03]  /*0380*/  LDCU UR18, c[0x0][0x3b0] ;  /* 0x00007600ff1277ac */ /* 0x000e660008000800 */
[----:B------:R-:W-:Y:S01]  /*0390*/  IMAD R0, R3, R0, R6 ;  /* 0x0000000003007224 */ /* 0x000fe200078e0206 */
[----:B------:R-:W1:Y:S04]  /*03a0*/  LDCU UR17, c[0x0][0x3b0] ;  /* 0x00007600ff1177ac */ /* 0x000e680008000800 */
[----:B------:R-:W-:Y:S01]  /*03b0*/  ISETP.GT.U32.AND P1, PT, R7, R0, PT ;  /* 0x000000000700720c */ /* 0x000fe20003f24070 */
[----:B------:R-:W1:Y:S01]  /*03c0*/  LDCU UR16, c[0x0][0x3b0] ;  /* 0x00007600ff1077ac */ /* 0x000e620008000800 */
[----:B------:R-:W1:Y:S01]  /*03d0*/  LDCU UR14, c[0x0][0x3b0] ;  /* 0x00007600ff0e77ac */ /* 0x000e620008000800 */
[----:B------:R-:W1:Y:S10]  /*03e0*/  LDCU UR15, c[0x0][0x3b0] ;  /* 0x00007600ff0f77ac */ /* 0x000e740008000800 */
[----:B------:R-:W-:Y:S01]  /*03f0*/  @!P1 IMAD.IADD R0, R0, 0x1, -R7 ;  /* 0x0000000100009824 */ /* 0x000fe200078e0a07 */
[----:B------:R-:W1:Y:S01]  /*0400*/  LDCU UR13, c[0x0][0x3b0] ;  /* 0x00007600ff0d77ac */ /* 0x000e620008000800 */
[----:B------:R-:W-:Y:S01]  /*0410*/  @!P1 VIADD R3, R3, 0x1 ;  /* 0x0000000103039836 */ /* 0x000fe20000000000 */
[----:B------:R-:W-:-:S02]  /*0420*/  ISETP.NE.AND P1, PT, R4, RZ, PT ;  /* 0x000000ff0400720c */ /* 0x000fc40003f25270 */
[----:B------:R-:W-:Y:S01]  /*0430*/  ISETP.GE.U32.AND P0, PT, R0, R7, PT ;  /* 0x000000070000720c */ /* 0x000fe20003f06070 */
[----:B------:R-:W1:Y:S01]  /*0440*/  LDCU UR12, c[0x0][0x3b0] ;  /* 0x00007600ff0c77ac */ /* 0x000e620008000800 */
[-C--:B------:R-:W-:Y:S01]  /*0450*/  LOP3.LUT R0, R5, R4.reuse, RZ, 0x3c, !PT ;  /* 0x0000000405007212 */ /* 0x080fe200078e3cff */
[----:B------:R-:W1:Y:S03]  /*0460*/  LDCU UR11, c[0x0][0x3b0] ;  /* 0x00007600ff0b77ac */ /* 0x000e660008000800 */
[----:B------:R-:W-:Y:S01]  /*0470*/  ISETP.GE.AND P2, PT, R0, RZ, PT ;  /* 0x000000ff0000720c */ /* 0x000fe20003f46270 */
[----:B------:R-:W-:Y:S01]  /*0480*/  VIADD R0, R22, 0x3f ;  /* 0x0000003f16007836 */ /* 0x000fe20000000000 */
[----:B------:R-:W1:Y:S05]  /*0490*/  LDCU UR9, c[0x0][0x3b0] ;  /* 0x00007600ff0977ac */ /* 0x000e6a0008000800 */
[----:B------:R-:W-:Y:S01]  /*04a0*/  @P0 VIADD R3, R3, 0x1 ;  /* 0x0000000103030836 */ /* 0x000fe20000000000 */
[----:B------:R-:W1:Y:S03]  /*04b0*/  LDCU UR10, c[0x0][0x3b0] ;  /* 0x00007600ff0a77ac */ /* 0x000e660008000800 */
[----:B------:R-:W-:Y:S01]  /*04c0*/  IMAD.MOV.U32 R2, RZ, RZ, R3 ;  /* 0x000000ffff027224 */ /* 0x000fe200078e0003 */
[----:B------:R-:W-:Y:S01]  /*04d0*/  SHF.R.S32.HI R3, RZ, 0x1f, R0 ;  /* 0x0000001fff037819 */ /* 0x000fe20000011400 */
[----:B------:R-:W1:Y:S03]  /*04e0*/  LDCU UR7, c[0x0][0x3b0] ;  /* 0x00007600ff0777ac */ /* 0x000e660008000800 */
[----:B------:R-:W-:Y:S01]  /*04f0*/  @!P2 IADD3 R2, PT, PT, -R2, RZ, RZ ;  /* 0x000000ff0202a210 */ /* 0x000fe20007ffe1ff */
[----:B------:R-:W1:Y:S01]  /*0500*/  LDCU UR37, c[0x0][0x3b0] ;  /* 0x00007600ff2577ac */ /* 0x000e620008000800 */
[----:B------:R-:W-:-:S02]  /*0510*/  @!P1 LOP3.LUT R2, RZ, R4, RZ, 0x33, !PT ;  /* 0x00000004ff029212 */ /* 0x000fc400078e33ff */
[----:B------:R-:W-:Y:S01]  /*0520*/  LEA.HI R3, R3, R0, RZ, 0x6 ;  /* 0x0000000003037211 */ /* 0x000fe200078f30ff */
[----:B------:R-:W1:Y:S02]  /*0530*/  LDCU UR6, c[0x0][0x3b0] ;  /* 0x00007600ff0677ac */ /* 0x000e640008000800 */
[----:B------:R-:W-:Y:S02]  /*0540*/  IMAD.SHL.U32 R8, R2, 0x8, RZ ;  /* 0x0000000802087824 */ /* 0x000fe400078e00ff */
[----:B------:R-:W-:Y:S01]  /*0550*/  IMAD.MOV R2, RZ, RZ, -R2 ;  /* 0x000000ffff027224 */ /* 0x000fe200078e0a02 */
[----:B------:R-:W1:Y:S02]  /*0560*/  LDCU UR33, c[0x0][0x3b0] ;  /* 0x00007600ff2177ac */ /* 0x000e640008000800 */
[----:B------:R-:W-:Y:S01]  /*0570*/  LEA.HI.SX32 R3, R3, -R8, 0x1a ;  /* 0x8000000803037211 */ /* 0x000fe200078fd2ff */
[----:B------:R-:W-:Y:S01]  /*0580*/  IMAD R10, R4, R2, R5 ;  /* 0x00000002040a7224 */ /* 0x000fe200078e0205 */
[----:B------:R-:W1:Y:S01]  /*0590*/  LDCU UR32, c[0x0][0x3b0] ;  /* 0x00007600ff2077ac */ /* 0x000e620008000800 */
[----:B------:R-:W-:Y:S01]  /*05a0*/  IMAD.MOV.U32 R2, RZ, RZ, RZ ;  /* 0x000000ffff027224 */ /* 0x000fe200078e00ff */
[----:B------:R-:W-:Y:S01]  /*05b0*/  VIMNMX R9, PT, PT, R3, 0x8, PT ;  /* 0x0000000803097848 */ /* 0x000fe20003fe0100 */
[----:B------:R-:W1:Y:S03]  /*05c0*/  LDCU UR34, c[0x0][0x3b0] ;  /* 0x00007600ff2277ac */ /* 0x000e660008000800 */
[----:B------:R-:W-:-:S02]  /*05d0*/  IABS R6, R9 ;  /* 0x0000000900067213 */ /* 0x000fc40000000000 */
[----:B------:R-:W-:Y:S01]  /*05e0*/  IABS R4, R9 ;  /* 0x0000000900047213 */ /* 0x000fe20000000000 */
[----:B------:R-:W1:Y:S01]  /*05f0*/  LDCU UR35, c[0x0][0x3b0] ;  /* 0x00007600ff2377ac */ /* 0x000e620008000800 */
[----:B------:R-:W2:Y:S01]  /*0600*/  I2F.RP R0, R6 ;  /* 0x0000000600007306 */ /* 0x000ea20000209400 */
[----:B------:R-:W1:Y:S01]  /*0610*/  LDCU UR36, c[0x0][0x3b0] ;  /* 0x00007600ff2477ac */ /* 0x000e620008000800 */
[----:B------:R-:W1:Y:S01]  /*0620*/  LDCU UR31, c[0x0][0x3b0] ;  /* 0x00007600ff1f77ac */ /* 0x000e620008000800 */
[----:B------:R-:W1:Y:S05]  /*0630*/  LDCU UR77, c[0x0][0x3b0] ;  /* 0x00007600ff4d77ac */ /* 0x000e6a0008000800 */
[----:B--2---:R-:W2:Y:S01]  /*0640*/  MUFU.RCP R0, R0 ;  /* 0x0000000000007308 */ /* 0x004ea20000001000 */
[----:B------:R-:W1:Y:S01]  /*0650*/  LDCU UR76, c[0x0][0x3b0] ;  /* 0x00007600ff4c77ac */ /* 0x000e620008000800 */
[----:B------:R-:W1:Y:S01]  /*0660*/  LDCU UR74, c[0x0][0x3b0] ;  /* 0x00007600ff4a77ac */ /* 0x000e620008000800 */
[----:B------:R-:W1:Y:S01]  /*0670*/  LDCU UR75, c[0x0][0x3b0] ;  /* 0x00007600ff4b77ac */ /* 0x000e620008000800 */
[----:B------:R-:W1:Y:S01]  /*0680*/  LDCU UR73, c[0x0][0x3b0] ;  /* 0x00007600ff4977ac */ /* 0x000e620008000800 */
[----:B--2---:R-:W-:Y:S01]  /*0690*/  VIADD R3, R0, 0xffffffe ;  /* 0x0ffffffe00037836 */ /* 0x004fe20000000000 */
[----:B------:R-:W-:Y:S01]  /*06a0*/  IABS R0, R11 ;  /* 0x0000000b00007213 */ /* 0x000fe20000000000 */
[----:B------:R-:W2:Y:S01]  /*06b0*/  LDCU UR72, c[0x0][0x3b0] ;  /* 0x00007600ff4877ac */ /* 0x000ea20008000800 */
[----:B------:R-:W1:Y:S03]  /*06c0*/  S2R R11, SR_TID.X ;  /* 0x00000000000b7919 */ /* 0x000e660000002100 */
[----:B------:R-:W2:Y:S01]  /*06d0*/  F2I.FTZ.U32.TRUNC.NTZ R3, R3 ;  /* 0x0000000300037305 */ /* 0x000ea2000021f000 */
[----:B------:R-:W1:Y:S01]  /*06e0*/  LDCU UR71, c[0x0][0x3b0] ;  /* 0x00007600ff4777ac */ /* 0x000e620008000800 */
[----:B------:R-:W1:Y:S01]  /*06f0*/  LDCU UR70, c[0x0][0x3b0] ;  /* 0x00007600ff4677ac */ /* 0x000e620008000800 */
[----:B------:R-:W1:Y:S01]  /*0700*/  LDCU UR69, c[0x0][0x3b0] ;  /* 0x00007600ff4577ac */ /* 0x000e620008000800 */
[----:B------:R-:W1:Y:S01]  /*0710*/  LDCU UR68, c[0x0][0x3b0] ;  /* 0x00007600ff4477ac */ /* 0x000e620008000800 */
[----:B--2---:R-:W-:Y:S01]  /*0720*/  IMAD.MOV R7, RZ, RZ, -R3 ;  /* 0x000000ffff077224 */ /* 0x004fe200078e0a03 */
[----:B------:R-:W2:Y:S03]  /*0730*/  LDCU UR67, c[0x0][0x3b0] ;  /* 0x00007600ff4377ac */ /* 0x000ea60008000800 */
[----:B------:R-:W-:Y:S01]  /*0740*/  IMAD.MOV.U32 R5, RZ, RZ, R7 ;  /* 0x000000ffff057224 */ /* 0x000fe200078e0007 */
[----:B------:R-:W-:Y:S01]  /*0750*/  IABS R7, R10 ;  /* 0x0000000a00077213 */ /* 0x000fe20000000000 */
[----:B------:R-:W2:Y:S02]  /*0760*/  LDCU UR66, c[0x0][0x3b0] ;  /* 0x00007600ff4277ac */ /* 0x000ea40008000800 */
[----:B------:R-:W-:Y:S01]  /*0770*/  IMAD R5, R5, R6, RZ ;  /* 0x0000000605057224 */ /* 0x000fe200078e02ff */
[----:B------:R-:W2:Y:S03]  /*0780*/  LDCU UR65, c[0x0][0x3b0] ;  /* 0x00007600ff4177ac */ /* 0x000ea60008000800 */
[----:B------:R-:W-:-:S02]  /*0790*/  IMAD.HI.U32 R2, R3, R5, R2 ;  /* 0x0000000503027227 */ /* 0x000fc400078e0002 */
[----:B------:R-:W2:Y:S01]  /*07a0*/  I2F.RP R5, R0 ;  /* 0x0000000000057306 */ /* 0x000ea20000209400 */
[----:B-1----:R-:W-:Y:S01]  /*07b0*/  LOP3.LUT R11, R11, 0x1f, RZ, 0xc0, !PT ;  /* 0x0000001f0b0b7812 */ /* 0x002fe200078ec0ff */
[----:B------:R-:W-:Y:S01]  /*07c0*/  IMAD.MOV R3, RZ, RZ, -R4 ;  /* 0x000000ffff037224 */ /* 0x000fe200078e0a04 */
[----:B------:R-:W1:Y:S01]  /*07d0*/  LDCU UR64, c[0x0][0x3b0] ;  /* 0x00007600ff4077ac */ /* 0x000e620008000800 */
[----:B------:R-:W-:Y:S01]  /*07e0*/  IMAD.HI.U32 R2, R2, R7, RZ ;  /* 0x0000000702027227 */ /* 0x000fe200078e00ff */
[----:B------:R-:W1:Y:S03]  /*07f0*/  LDCU UR63, c[0x0][0x3b0] ;  /* 0x00007600ff3f77ac */ /* 0x000e660008000800 */
[----:B------:R-:W-:Y:S01]  /*0800*/  IMAD R3, R2, R3, R7 ;  /* 0x0000000302037224 */ /* 0x000fe200078e0207 */
[----:B------:R-:W1:Y:S01]  /*0810*/  I2F.RP R4, R17 ;  /* 0x0000001100047306 */ /* 0x000e620000209400 */
[----:B------:R-:W3:Y:S03]  /*0820*/  LDCU UR62, c[0x0][0x3b0] ;  /* 0x00007600ff3e77ac */ /* 0x000ee60008000800 */
[----:B------:R-:W-:Y:S01]  /*0830*/  ISETP.GT.U32.AND P1, PT, R6, R3, PT ;  /* 0x000000030600720c */ /* 0x000fe20003f24070 */
[----:B------:R-:W3:Y:S03]  /*0840*/  LDCU UR61, c[0x0][0x3b0] ;  /* 0x00007600ff3d77ac */ /* 0x000ee60008000800 */
[----:B--2---:R-:W-:Y:S01]  /*0850*/  MUFU.RCP R5, R5 ;  /* 0x0000000500057308 */ /* 0x004fe20000001000 */
[----:B------:R-:W2:Y:S01]  /*0860*/  LDCU UR60, c[0x0][0x3b0] ;  /* 0x00007600ff3c77ac */ /* 0x000ea20008000800 */
[----:B------:R-:W2:Y:S06]  /*0870*/  LDCU UR59, c[0x0][0x3b0] ;  /* 0x00007600ff3b77ac */ /* 0x000eac0008000800 */
[----:B-1----:R-:W1:Y:S01]  /*0880*/  MUFU.RCP R4, R4 ;  /* 0x0000000400047308 */ /* 0x002e620000001000 */
[-C--:B------:R-:W-:Y:S01]  /*0890*/  @!P1 IADD3 R3, PT, PT, R3, -R6.reuse, RZ ;  /* 0x8000000603039210 */ /* 0x080fe20007ffe0ff */
[----:B------:R-:W-:Y:S01]  /*08a0*/  @!P1 VIADD R2, R2, 0x1 ;  /* 0x0000000102029836 */ /* 0x000fe20000000000 */
[----:B------:R-:W-:Y:S01]  /*08b0*/  ISETP.NE.AND P1, PT, R9, RZ, PT ;  /* 0x000000ff0900720c */ /* 0x000fe20003f25270 */
[----:B------:R-:W2:Y:S01]  /*08c0*/  LDCU UR58, c[0x0][0x3b0] ;  /* 0x00007600ff3a77ac */ /* 0x000ea20008000800 */
[----:B------:R-:W-:-:S02]  /*08d0*/  ISETP.GE.U32.AND P0, PT, R3, R6, PT ;  /* 0x000000060300720c */ /* 0x000fc40003f06070 */
[----:B------:R-:W-:Y:S01]  /*08e0*/  LOP3.LUT R3, R10, R9, RZ, 0x3c, !PT ;  /* 0x000000090a037212 */ /* 0x000fe200078e3cff */
[----:B------:R-:W2:Y:S03]  /*08f0*/  LDCU UR57, c[0x0][0x3b0] ;  /* 0x00007600ff3977ac */ /* 0x000ea60008000800 */
[----:B------:R-:W-:Y:S01]  /*0900*/  ISETP.GE.AND P2, PT, R3, RZ, PT ;  /* 0x000000ff0300720c */ /* 0x000fe20003f46270 */
[----:B------:R-:W2:Y:S01]  /*0910*/  LDCU UR56, c[0x0][0x3b0] ;  /* 0x00007600ff3877ac */ /* 0x000ea20008000800 */
[----:B------:R-:W2:Y:S01]  /*0920*/  LDCU UR55, c[0x0][0x3b0] ;  /* 0x00007600ff3777ac */ /* 0x000ea20008000800 */
[----:B-1----:R-:W-:-:S04]  /*0930*/  VIADD R3, R4, 0xffffffe ;  /* 0x0ffffffe04037836 */ /* 0x002fc80000000000 */
[----:B------:R-:W-:Y:S01]  /*0940*/  @P0 VIADD R2, R2, 0x1 ;  /* 0x0000000102020836 */ /* 0x000fe20000000000 */
[----:B------:R-:W1:Y:S01]  /*0950*/  LDCU UR4, c[0x0][0x3a0] ;  /* 0x00007400ff0477ac */ /* 0x000e620008000800 */
[----:B------:R-:W-:Y:S01]  /*0960*/  VIADD R4, R5, 0xffffffe ;  /* 0x0ffffffe05047836 */ /* 0x000fe20000000000 */
[----:B------:R-:W1:Y:S01]  /*0970*/  F2I.FTZ.U32.TRUNC.NTZ R3, R3 ;  /* 0x0000000300037305 */ /* 0x000e62000021f000 */
[----:B------:R-:W-:-:S04]  /*0980*/  IMAD.MOV.U32 R6, RZ, RZ, R2 ;  /* 0x000000ffff067224 */ /* 0x000fc800078e0002 */
[----:B------:R-:W-:Y:S01]  /*0990*/  @!P2 IMAD.MOV R6, RZ, RZ, -R6 ;  /* 0x000000ffff06a224 */ /* 0x000fe200078e0a06 */
[----:B------:R-:W-:Y:S02]  /*09a0*/  @!P1 LOP3.LUT R6, RZ, R9, RZ, 0x33, !PT ;  /* 0x00000009ff069212 */ /* 0x000fe400078e33ff */
[----:B------:R2:W3:Y:S03]  /*09b0*/  F2I.FTZ.U32.TRUNC.NTZ R5, R4 ;  /* 0x0000000400057305 */ /* 0x0004e6000021f000 */
[----:B------:R-:W-:-:S04]  /*09c0*/  IMAD.MOV R2, RZ, RZ, -R6 ;  /* 0x000000ffff027224 */ /* 0x000fc800078e0a06 */
[----:B------:R-:W-:Y:S01]  /*09d0*/  IMAD R2, R9, R2, R10 ;  /* 0x0000000209027224 */ /* 0x000fe200078e020a */
[----:B-1----:R-:W-:Y:S02]  /*09e0*/  IADD3 R7, PT, PT, RZ, -R3, RZ ;  /* 0x80000003ff077210 */ /* 0x002fe40007ffe0ff */
[----:B--2---:R-:W-:Y:S01]  /*09f0*/  MOV R4, RZ ;  /* 0x000000ff00047202 */ /* 0x004fe20000000f00 */
[----:B------:R-:W-:Y:S02]  /*0a00*/  IMAD.IADD R2, R8, 0x1, R2 ;  /* 0x0000000108027824 */ /* 0x000fe400078e0202 */
[----:B------:R-:W-:Y:S02]  /*0a10*/  IMAD.MOV.U32 R8, RZ, RZ, R7 ;  /* 0x000000ffff087224 */ /* 0x000fe400078e0007 */
[----:B------:R-:W-:Y:S02]  /*0a20*/  IMAD R24, R2, 0x40, R11 ;  /* 0x0000004002187824 */ /* 0x000fe400078e020b */
[----:B------:R-:W-:-:S02]  /*0a30*/  IMAD R7, R8, R17, RZ ;  /* 0x0000001108077224 */ /* 0x000fc400078e02ff */
[----:B------:R-:W-:Y:S01]  /*0a40*/  IMAD.MOV.U32 R2, RZ, RZ, RZ ;  /* 0x000000ffff027224 */ /* 0x000fe200078e00ff */
[----:B------:R-:W-:Y:S01]  /*0a50*/  IABS R8, R24 ;  /* 0x0000001800087213 */ /* 0x000fe20000000000 */
[----:B------:R-:W-:Y:S01]  /*0a60*/  VIADD R23, R24, 0x20 ;  /* 0x0000002018177836 */ /* 0x000fe20000000000 */
[----:B------:R-:W-:Y:S01]  /*0a70*/  STL [R1+0xc4], R24 ;  /* 0x0000c41801007387 */ /* 0x000fe20000100800 */
[----:B------:R-:W-:-:S03]  /*0a80*/  IMAD.HI.U32 R2, R3, R7, R2 ;  /* 0x0000000703027227 */ /* 0x000fc600078e0002 */
[----:B------:R-:W-:Y:S01]  /*0a90*/  IABS R9, R23 ;  /* 0x0000001700097213 */ /* 0x000fe20000000000 */
[----:B---3--:R-:W-:Y:S01]  /*0aa0*/  IMAD.MOV R11, RZ, RZ, -R5 ;  /* 0x000000ffff0b7224 */ /* 0x008fe200078e0a05 */
[----:B------:R-:W-:Y:S01]  /*0ab0*/  ISETP.GE.AND P3, PT, R23, RZ, PT ;  /* 0x000000ff1700720c */ /* 0x000fe20003f66270 */
[----:B------:R-:W-:Y:S01]  /*0ac0*/  IMAD.SHL.U32 R3, R6, 0x200, RZ ;  /* 0x0000020006037824 */ /* 0x000fe200078e00ff */
[----:B------:R-:W-:Y:S01]  /*0ad0*/  STL [R1+0xc8], R23 ;  /* 0x0000c81701007387 */ /* 0x000fe20000100800 */
[----:B------:R-:W-:-:S03]  /*0ae0*/  IMAD.HI.U32 R6, R2, R8, RZ ;  /* 0x0000000802067227 */ /* 0x000fc600078e00ff */
[----:B------:R-:W-:Y:S01]  /*0af0*/  IADD3 R18, PT, PT, R3, 0x5, RZ ;  /* 0x0000000503127810 */ /* 0x000fe20007ffe0ff */
[----:B------:R-:W-:Y:S01]  /*0b00*/  IMAD R11, R11, R0, RZ ;  /* 0x000000000b0b7224 */ /* 0x000fe200078e02ff */
[C---:B------:R-:W-:Y:S01]  /*0b10*/  IADD3 R51, PT, PT, R3.reuse, 0x61, RZ ;  /* 0x0000006103337810 */ /* 0x040fe20007ffe0ff */
[----:B------:R-:W-:Y:S01]  /*0b20*/  IMAD.HI.U32 R7, R2, R9, RZ ;  /* 0x0000000902077227 */ /* 0x000fe200078e00ff */
[----:B------:R-:W-:Y:S02]  /*0b30*/  IABS R15, R18 ;  /* 0x00000012000f7213 */ /* 0x000fe40000000000 */
[C---:B------:R-:W-:Y:S01]  /*0b40*/  IADD3 R63, PT, PT, R3.reuse, 0x6a, RZ ;  /* 0x0000006a033f7810 */ /* 0x040fe20007ffe0ff */
[----:B------:R-:W-:Y:S01]  /*0b50*/  IMAD.MOV R6, RZ, RZ, -R6 ;  /* 0x000000ffff067224 */ /* 0x000fe200078e0a06 */
[----:B------:R-:W-:Y:S01]  /*0b60*/  IADD3 R82, PT, PT, R3, 0x82, RZ ;  /* 0x0000008203527810 */ /* 0x000fe20007ffe0ff */
[----:B------:R-:W-:Y:S01]  /*0b70*/  IMAD.HI.U32 R2, R5, R11, R4 ;  /* 0x0000000b05027227 */ /* 0x000fe200078e0004 */
[----:B------:R-:W-:-:S02]  /*0b80*/  IABS R59, R63 ;  /* 0x0000003f003b7213 */ /* 0x000fc40000000000 */
[----:B------:R-:W-:Y:S01]  /*0b90*/  IABS R83, R82 ;  /* 0x0000005200537213 */ /* 0x000fe20000000000 */
[----:B------:R-:W-:Y:S01]  /*0ba0*/  IMAD.MOV R10, RZ, RZ, -R7 ;  /* 0x000000ffff0a7224 */ /* 0x000fe200078e0a07 */
[----:B------:R-:W-:Y:S01]  /*0bb0*/  IADD3 R86, PT, PT, R3, 0x84, RZ ;  /* 0x0000008403567810 */ /* 0x000fe20007ffe0ff */
[----:B------:R-:W-:Y:S01]  /*0bc0*/  IMAD R4, R17, R6, R8 ;  /* 0x0000000611047224 */ /* 0x000fe200078e0208 */
[----:B------:R-:W-:Y:S01]  /*0bd0*/  IADD3 R104, PT, PT, R3, 0x96, RZ ;  /* 0x0000009603687810 */ /* 0x000fe20007ffe0ff */
[----:B------:R-:W-:Y:S01]  /*0be0*/  IMAD R6, R17, R10, R9 ;  /* 0x0000000a11067224 */ /* 0x000fe200078e0209 */
[C---:B------:R-:W-:Y:S01]  /*0bf0*/  IADD3 R120, PT, PT, R3.reuse, 0xa2, RZ ;  /* 0x000000a203787810 */ /* 0x040fe20007ffe0ff */
[----:B------:R-:W-:Y:S01]  /*0c00*/  VIADD R14, R3, 0x2 ;  /* 0x00000002030e7836 */ /* 0x000fe20000000000 */
[----:B------:R-:W-:Y:S01]  /*0c10*/  ISETP.GT.U32.AND P0, PT, R17, R4, PT ;  /* 0x000000041100720c */ /* 0x000fe20003f04070 */
[----:B------:R-:W-:Y:S01]  /*0c20*/  VIADD R12, R3, 0x1 ;  /* 0x00000001030c7836 */ /* 0x000fe20000000000 */
[----:B------:R-:W-:Y:S01]  /*0c30*/  ISETP.GT.U32.AND P2, PT, R17, R6, PT ;  /* 0x000000061100720c */ /* 0x000fe20003f44070 */
[C---:B------:R-:W-:Y:S01]  /*0c40*/  VIADD R16, R3.reuse, 0x4 ;  /* 0x0000000403107836 */ /* 0x040fe20000000000 */
[----:B------:R-:W-:Y:S01]  /*0c50*/  IABS R5, R14 ;  /* 0x0000000e00057213 */ /* 0x000fe20000000000 */
[C---:B------:R-:W-:Y:S01]  /*0c60*/  VIADD R21, R3.reuse, 0x7 ;  /* 0x0000000703157836 */ /* 0x040fe20000000000 */
[----:B------:R-:W-:Y:S01]  /*0c70*/  IABS R11, R12 ;  /* 0x0000000c000b7213 */ /* 0x000fe20000000000 */
[C---:B------:R-:W-:Y:S01]  /*0c80*/  VIADD R20, R3.reuse, 0x6 ;  /* 0x0000000603147836 */ /* 0x040fe20000000000 */
[----:B------:R-:W-:Y:S01]  /*0c90*/  ISETP.GE.AND P1, PT, R12, RZ, PT ;  /* 0x000000ff0c00720c */ /* 0x000fe20003f26270 */
[----:B------:R-:W-:Y:S01]  /*0ca0*/  VIADD R12, R3, 0x3 ;  /* 0x00000003030c7836 */ /* 0x000fe20000000000 */
[----:B------:R-:W-:Y:S01]  /*0cb0*/  IABS R13, R16 ;  /* 0x00000010000d7213 */ /* 0x000fe20000000000 */
[----:B------:R-:W-:Y:S01]  /*0cc0*/  IMAD.MOV.U32 R9, RZ, RZ, R5 ;  /* 0x000000ffff097224 */ /* 0x000fe200078e0005 */
[----:B------:R-:W-:Y:S01]  /*0cd0*/  IABS R19, R20 ;  /* 0x0000001400137213 */ /* 0x000fe20000000000 */
[----:B------:R-:W-:Y:S01]  /*0ce0*/  IMAD.HI.U32 R5, R2, R11, RZ ;  /* 0x0000000b02057227 */ /* 0x000fe200078e00ff */
[----:B------:R-:W-:-:S02]  /*0cf0*/  IABS R10, R12 ;  /* 0x0000000c000a7213 */ /* 0x000fc40000000000 */
[----:B------:R-:W-:Y:S01]  /*0d00*/  IABS R115, R120 ;  /* 0x0000007800737213 */ /* 0x000fe20000000000 */
[----:B------:R-:W-:Y:S01]  /*0d10*/  IMAD.HI.U32 R7, R2, R9, RZ ;  /* 0x0000000902077227 */ /* 0x000fe200078e00ff */
[C---:B------:R-:W-:Y:S02]  /*0d20*/  IADD3 R124, PT, PT, R3.reuse, 0xa6, RZ ;  /* 0x000000a6037c7810 */ /* 0x040fe40007ffe0ff */
[C---:B------:R-:W-:Y:S01]  /*0d30*/  IADD3 R164, PT, PT, R3.reuse, 0xd2, RZ ;  /* 0x000000d203a47810 */ /* 0x040fe20007ffe0ff */
[----:B------:R-:W-:Y:S01]  /*0d40*/  @!P0 IMAD.IADD R4, R4, 0x1, -R17 ;  /* 0x0000000104048824 */ /* 0x000fe200078e0a11 */
[C---:B------:R-:W-:Y:S01]  /*0d50*/  IADD3 R174, PT, PT, R3.reuse, 0xdb, RZ ;  /* 0x000000db03ae7810 */ /* 0x040fe20007ffe0ff */
[----:B------:R-:W-:Y:S01]  /*0d60*/  IMAD.MOV R5, RZ, RZ, -R5 ;  /* 0x000000ffff057224 */ /* 0x000fe200078e0a05 */
[----:B------:R-:W-:Y:S01]  /*0d70*/  IADD3 R179, PT, PT, R3, 0xde, RZ ;  /* 0x000000de03b37810 */ /* 0x000fe20007ffe0ff */
[----:B------:R-:W-:Y:S01]  /*0d80*/  @!P2 IMAD.IADD R6, R6, 0x1, -R17 ;  /* 0x000000010606a824 */ /* 0x000fe200078e0a11 */
[C---:B------:R-:W-:Y:S01]  /*0d90*/  ISETP.GT.U32.AND P4, PT, R17.reuse, R4, PT ;  /* 0x000000041100720c */ /* 0x040fe20003f84070 */
[----:B------:R-:W-:Y:S01]  /*0da0*/  IMAD.MOV R8, RZ, RZ, -R7 ;  /* 0x000000ffff087224 */ /* 0x000fe200078e0a07 */
[----:B------:R-:W-:Y:S01]  /*0db0*/  ISETP.GE.AND P2, PT, R24, RZ, PT ;  /* 0x000000ff1800720c */ /* 0x000fe20003f46270 */
[C---:B------:R-:W-:Y:S01]  /*0dc0*/  IMAD R7, R0.reuse, R5, R11 ;  /* 0x0000000500077224 */ /* 0x040fe200078e020b */
[----:B------:R-:W-:Y:S01]  /*0dd0*/  ISETP.GT.U32.AND P5, PT, R17, R6, PT ;  /* 0x000000061100720c */ /* 0x000fe20003fa4070 */
[----:B------:R-:W-:Y:S01]  /*0de0*/  IMAD.MOV.U32 R11, RZ, RZ, R10 ;  /* 0x000000ffff0b7224 */ /* 0x000fe200078e000a */
[C---:B------:R-:W-:Y:S01]  /*0df0*/  IADD3 R186, PT, PT, R3.reuse, 0xec, RZ ;  /* 0x000000ec03ba7810 */ /* 0x040fe20007ffe0ff */
[C---:B------:R-:W-:Y:S01]  /*0e00*/  IMAD R9, R0.reuse, R8, R9 ;  /* 0x0000000800097224 */ /* 0x040fe200078e0209 */
[----:B------:R-:W-:Y:S01]  /*0e10*/  ISETP.GT.U32.AND P0, PT, R0, R7, PT ;  /* 0x000000070000720c */ /* 0x000fe20003f04070 */
[----:B------:R-:W-:Y:S01]  /*0e20*/  IMAD.HI.U32 R5, R2, R11, RZ ;  /* 0x0000000b02057227 */ /* 0x000fe200078e00ff */
[----:B------:R-:W-:-:S03]  /*0e30*/  IADD3 R231, PT, PT, R3, 0x18d, RZ ;  /* 0x0000018d03e77810 */ /* 0x000fc60007ffe0ff */
[----:B------:R-:W-:Y:S01]  /*0e40*/  IMAD.MOV R5, RZ, RZ, -R5 ;  /* 0x000000ffff057224 */ /* 0x000fe200078e0a05 */
[----:B------:R-:W-:Y:S01]  /*0e50*/  IABS R245, R231 ;  /* 0x000000e700f57213 */ /* 0x000fe20000000000 */
[----:B------:R-:W-:-:S04]  /*0e60*/  IMAD.HI.U32 R8, R2, R13, RZ ;  /* 0x0000000d02087227 */ /* 0x000fc800078e00ff */
[----:B------:R-:W-:Y:S01]  /*0e70*/  IMAD R11, R0, R5, R11 ;  /* 0x00000005000b7224 */ /* 0x000fe200078e020b */
[----:B------:R-:W-:Y:S01]  /*0e80*/  IABS R5, R21 ;  /* 0x0000001500057213 */ /* 0x000fe20000000000 */
[--C-:B------:R-:W-:Y:S01]  /*0e90*/  @!P4 IMAD.IADD R4, R4, 0x1, -R17.reuse ;  /* 0x000000010404c824 */ /* 0x100fe200078e0a11 */
[----:B------:R-:W-:Y:S01]  /*0ea0*/  IADD3 R8, PT, PT, -R8, RZ, RZ ;  /* 0x000000ff08087210 */ /* 0x000fe20007ffe1ff */
[----:B------:R-:W-:Y:S01]  /*0eb0*/  @!P5 IMAD.IADD R6, R6, 0x1, -R17 ;  /* 0x000000010606d824 */ /* 0x000fe200078e0a11 */
[C---:B------:R-:W-:Y:S01]  /*0ec0*/  ISETP.GT.U32.AND P4, PT, R0.reuse, R9, PT ;  /* 0x000000090000720c */ /* 0x040fe20003f84070 */
[----:B------:R-:W-:Y:S01]  /*0ed0*/  @!P2 IMAD.MOV R4, RZ, RZ, -R4 ;  /* 0x000000ffff04a224 */ /* 0x000fe200078e0a04 */
[----:B------:R-:W-:Y:S01]  /*0ee0*/  ISETP.GT.U32.AND P2, PT, R0, R11, PT ;  /* 0x0000000b0000720c */ /* 0x000fe20003f44070 */
[----:B------:R-:W-:Y:S01]  /*0ef0*/  IMAD.HI.U32 R10, R2, R15, RZ ;  /* 0x0000000f020a7227 */ /* 0x000fe200078e00ff */
[----:B------:R-:W-:Y:S02]  /*0f00*/  @!P0 IADD3 R7, PT, PT, R7, -R0, RZ ;  /* 0x8000000007078210 */ /* 0x000fe40007ffe0ff */
[----:B------:R-:W-:Y:S01]  /*0f10*/  ISETP.NE.AND P5, PT, R22, RZ, PT ;  /* 0x000000ff1600720c */ /* 0x000fe20003fa5270 */
[----:B------:R-:W-:Y:S01]  /*0f20*/  IMAD.MOV.U32 R17, RZ, RZ, R5 ;  /* 0x000000ffff117224 */ /* 0x000fe200078e0005 */
[----:B------:R-:W-:Y:S01]  /*0f30*/  LOP3.LUT R5, RZ, R22, RZ, 0x33, !PT ;  /* 0x00000016ff057212 */ /* 0x000fe200078e33ff */
[----:B------:R-:W-:Y:S01]  /*0f40*/  @!P3 IMAD.MOV R6, RZ, RZ, -R6 ;  /* 0x000000ffff06b224 */ /* 0x000fe200078e0a06 */
[C---:B------:R-:W-:Y:S01]  /*0f50*/  ISETP.GT.U32.AND P6, PT, R0.reuse, R7, PT ;  /* 0x000000070000720c */ /* 0x040fe20003fc4070 */
[C---:B------:R-:W-:Y:S01]  /*0f60*/  IMAD R13, R0.reuse, R8, R13 ;  /* 0x00000008000d7224 */ /* 0x040fe200078e020d */
[C---:B------:R-:W-:Y:S01]  /*0f70*/  SEL R22, R5.reuse, R4, !P5 ;  /* 0x0000000405167207 */ /* 0x040fe20006800000 */
[----:B------:R-:W-:Y:S01]  /*0f80*/  IMAD.MOV R10, RZ, RZ, -R10 ;  /* 0x000000ffff0a7224 */ /* 0x000fe200078e0a0a */
[----:B------:R-:W-:Y:S01]  /*0f90*/  SEL R4, R5, R6, !P5 ;  /* 0x0000000605047207 */ /* 0x000fe20006800000 */
[--C-:B------:R-:W-:Y:S01]  /*0fa0*/  @!P4 IMAD.IADD R9, R9, 0x1, -R0.reuse ;  /* 0x000000010909c824 */ /* 0x100fe200078e0a00 */
[C---:B------:R-:W-:Y:S01]  /*0fb0*/  ISETP.GT.U32.AND P5, PT, R0.reuse, R13, PT ;  /* 0x0000000d0000720c */ /* 0x040fe20003fa4070 */
[----:B------:R-:W-:Y:S01]  /*0fc0*/  IMAD R15, R0, R10, R15 ;  /* 0x0000000a000f7224 */ /* 0x000fe200078e020f */
[----:B------:R-:W-:Y:S01]  /*0fd0*/  ISETP.GE.AND P0, PT, R14, RZ, PT ;  /* 0x000000ff0e00720c */ /* 0x000fe20003f06270 */
[--C-:B------:R-:W-:Y:S01]  /*0fe0*/  @!P2 IMAD.IADD R11, R11, 0x1, -R0.reuse ;  /* 0x000000010b0ba824 */ /* 0x100fe200078e0a00 */
[----:B------:R-:W-:Y:S01]  /*0ff0*/  ISETP.GT.U32.AND P2, PT, R0, R9, PT ;  /* 0x000000090000720c */ /* 0x000fe20003f44070 */
[----:B------:R-:W-:Y:S01]  /*1000*/  IMAD.HI.U32 R8, R2, R19, RZ ;  /* 0x0000001302087227 */ /* 0x000fe200078e00ff */
[----:B------:R-:W-:Y:S01]  /*1010*/  ISETP.GT.U32.AND P3, PT, R0, R15, PT ;  /* 0x0000000f0000720c */ /* 0x000fe20003f64070 */
[----:B------:R-:W-:Y:S01]  /*1020*/  STL [R1+0x1cc], R22 ;  /* 0x0001cc1601007387 */ /* 0x000fe20000100800 */
[----:B------:R-:W-:Y:S01]  /*1030*/  @!P6 IADD3 R7, PT, PT, R7, -R0, RZ ;  /* 0x800000000707e210 */ /* 0x000fe20007ffe0ff */
[----:B------:R-:W-:Y:S01]  /*1040*/  IMAD.HI.U32 R10, R2, R17, RZ ;  /* 0x00000011020a7227 */ /* 0x000fe200078e00ff */
[----:B------:R-:W-:Y:S01]  /*1050*/  ISETP.GT.U32.AND P6, PT, R0, R11, PT ;  /* 0x0000000b0000720c */ /* 0x000fe20003fc4070 */
[----:B------:R1:W-:Y:S01]  /*1060*/  STL [R1+0x1c4], R4 ;  /* 0x0001c40401007387 */ /* 0x0003e20000100800 */
[----:B------:R-:W-:Y:S01]  /*1070*/  ISETP.GE.AND P4, PT, R12, RZ, PT ;  /* 0x000000ff0c00720c */ /* 0x000fe20003f86270 */
[----:B------:R-:W-:-:S02]  /*1080*/  @!P5 IMAD.IADD R13, R13, 0x1, -R0 ;  /* 0x000000010d0dd824 */ /* 0x000fc400078e0a00 */
[----:B------:R-:W-:Y:S02]  /*1090*/  IMAD.MOV R8, RZ, RZ, -R8 ;  /* 0x000000ffff087224 */ /* 0x000fe400078e0a08 */
[----:B------:R-:W-:Y:S01]  /*10a0*/  IMAD.MOV R10, RZ, RZ, -R10 ;  /* 0x000000ffff0a7224 */ /* 0x000fe200078e0a0a */
[C---:B------:R-:W-:Y:S01]  /*10b0*/  ISETP.GT.U32.AND P5, PT, R0.reuse, R13, PT ;  /* 0x0000000d0000720c */ /* 0x040fe20003fa4070 */
[C---:B------:R-:W-:Y:S02]  /*10c0*/  IMAD R5, R0.reuse, R8, R19 ;  /* 0x0000000800057224 */ /* 0x040fe400078e0213 */
[--C-:B------:R-:W-:Y:S02]  /*10d0*/  @!P3 IMAD.IADD R15, R15, 0x1, -R0.reuse ;  /* 0x000000010f0fb824 */ /* 0x100fe400078e0a00 */
[----:B------:R-:W-:Y:S02]  /*10e0*/  VIADD R8, R3, 0x8 ;  /* 0x0000000803087836 */ /* 0x000fe40000000000 */
[----:B-1----:R-:W-:Y:S01]  /*10f0*/  IMAD.MOV.U32 R4, RZ, RZ, R7 ;  /* 0x000000ffff047224 */ /* 0x002fe200078e0007 */
[C---:B------:R-:W-:Y:S01]  /*1100*/  ISETP.GT.U32.AND P3, PT, R0.reuse, R15, PT ;  /* 0x0000000f0000720c */ /* 0x040fe20003f64070 */
[----:B------:R-:W-:Y:S01]  /*1110*/  IMAD R17, R0, R10, R17 ;  /* 0x0000000a00117224 */ /* 0x000fe200078e0211 */
[----:B------:R-:W-:Y:S01]  /*1120*/  IABS R7, R8 ;  /* 0x0000000800077213 */ /* 0x000fe20000000000 */
[----:B------:R-:W-:Y:S01]  /*1130*/  @!P2 IMAD.IADD R9, R9, 0x1, -R0 ;  /* 0x000000010909a824 */ /* 0x000fe200078e0a00 */
[----:B------:R-:W-:Y:S01]  /*1140*/  ISETP.GE.AND P2, PT, R16, RZ, PT ;  /* 0x000000ff1000720c */ /* 0x000fe20003f46270 */
[----:B------:R-:W-:-:S02]  /*1150*/  VIADD R10, R3, 0x9 ;  /* 0x00000009030a7836 */ /* 0x000fc40000000000 */
[----:B------:R-:W-:Y:S01]  /*1160*/  @!P6 IMAD.IADD R11, R11, 0x1, -R0 ;  /* 0x000000010b0be824 */ /* 0x000fe200078e0a00 */
[C---:B------:R-:W-:Y:S01]  /*1170*/  ISETP.GT.U32.AND P6, PT, R0.reuse, R17, PT ;  /* 0x000000110000720c */ /* 0x040fe20003fc4070 */
[----:B------:R-:W-:Y:S01]  /*1180*/  @!P1 IMAD.MOV R4, RZ, RZ, -R4 ;  /* 0x000000ffff049224 */ /* 0x000fe200078e0a04 */
[----:B------:R-:W-:Y:S01]  /*1190*/  IABS R19, R10 ;  /* 0x0000000a00137213 */ /* 0x000fe20000000000 */
[----:B------:R-:W-:Y:S01]  /*11a0*/  IMAD.MOV.U32 R14, RZ, RZ, R9 ;  /* 0x000000ffff0e7224 */ /* 0x000fe200078e0009 */
[----:B------:R-:W-:Y:S01]  /*11b0*/  ISETP.GT.U32.AND P1, PT, R0, R5, PT ;  /* 0x000000050000720c */ /* 0x000fe20003f24070 */
[----:B------:R-:W-:Y:S01]  /*11c0*/  IMAD.MOV.U32 R12, RZ, RZ, R11 ;  /* 0x000000ffff0c7224 */ /* 0x000fe200078e000b */
[----:B------:R1:W-:Y:S01]  /*11d0*/  STL [R1+0xd8], R4 ;  /* 0x0000d80401007387 */ /* 0x0003e20000100800 */
[----:B------:R-:W-:Y:S02]  /*11e0*/  @!P0 IMAD.MOV R14, RZ, RZ, -R14 ;  /* 0x000000ffff0e8224 */ /* 0x000fe400078e0a0e */
[----:B------:R-:W-:Y:S01]  /*11f0*/  @!P5 IMAD.IADD R13, R13, 0x1, -R0 ;  /* 0x000000010d0dd824 */ /* 0x000fe200078e0a00 */
[----:B------:R-:W-:Y:S01]  /*1200*/  ISETP.GE.AND P5, PT, R18, RZ, PT ;  /* 0x000000ff1200720c */ /* 0x000fe20003fa6270 */
[----:B------:R-:W-:Y:S01]  /*1210*/  @!P4 IMAD.MOV R12, RZ, RZ, -R12 ;  /* 0x000000ffff0cc224 */ /* 0x000fe200078e0a0c */
[----:B------:R-:W-:Y:S01]  /*1220*/  STL [R1+0xd4], R14 ;  /* 0x0000d40e01007387 */ /* 0x000fe20000100800 */
[----:B------:R-:W-:-:S03]  /*1230*/  IMAD.HI.U32 R6, R2, R19, RZ ;  /* 0x0000001302067227 */ /* 0x000fc600078e00ff */
[----:B------:R2:W-:Y:S01]  /*1240*/  STL [R1+0xd0], R12 ;  /* 0x0000d00c01007387 */ /* 0x0005e20000100800 */
[----:B-1----:R-:W-:Y:S01]  /*1250*/  IMAD.HI.U32 R4, R2, R7, RZ ;  /* 0x0000000702047227 */ /* 0x002fe200078e00ff */
[----:B------:R-:W-:Y:S02]  /*1260*/  @!P1 IADD3 R5, PT, PT, R5, -R0, RZ ;  /* 0x8000000005059210 */ /* 0x000fe40007ffe0ff */
[----:B------:R-:W-:Y:S01]  /*1270*/  ISETP.GE.AND P1, PT, R21, RZ, PT ;  /* 0x000000ff1500720c */ /* 0x000fe20003f26270 */
[----:B------:R-:W-:Y:S01]  /*1280*/  IMAD.MOV R4, RZ, RZ, -R4 ;  /* 0x000000ffff047224 */ /* 0x000fe200078e0a04 */
[----:B------:R-:W-:Y:S01]  /*1290*/  ISETP.GT.U32.AND P0, PT, R0, R5, PT ;  /* 0x000000050000720c */ /* 0x000fe20003f04070 */
[----:B------:R-:W-:Y:S01]  /*12a0*/  @!P3 IMAD.IADD R15, R15, 0x1, -R0 ;  /* 0x000000010f0fb824 */ /* 0x000fe200078e0a00 */
[----:B------:R-:W-:Y:S01]  /*12b0*/  ISETP.GE.AND P3, PT, R20, RZ, PT ;  /* 0x000000ff1400720c */ /* 0x000fe20003f66270 */
[----:B------:R-:W-:Y:S01]  /*12c0*/  IMAD.MOV R6, RZ, RZ, -R6 ;  /* 0x000000ffff067224 */ /* 0x000fe200078e0a06 */
[----:B--2---:R-:W-:Y:S01]  /*12d0*/  MOV R12, R13 ;  /* 0x0000000d000c7202 */ /* 0x004fe20000000f00 */
[----:B------:R-:W-:-:S02]  /*12e0*/  IMAD R7, R0, R4, R7 ;  /* 0x0000000400077224 */ /* 0x000fc400078e0207 */
[----:B------:R-:W-:Y:S01]  /*12f0*/  @!P6 IMAD.IADD R17, R17, 0x1, -R0 ;  /* 0x000000011111e824 */ /* 0x000fe200078e0a00 */
[----:B------:R-:W-:Y:S01]  /*1300*/  ISETP.GE.AND P6, PT, R8, RZ, PT ;  /* 0x000000ff0800720c */ /* 0x000fe20003fc6270 */
[C---:B------:R-:W-:Y:S02]  /*1310*/  IMAD R9, R0.reuse, R6, R19 ;  /* 0x0000000600097224 */ /* 0x040fe400078e0213 */
[----:B------:R-:W-:Y:S01]  /*1320*/  IMAD.MOV.U32 R11, RZ, RZ, R15 ;  /* 0x000000ffff0b7224 */ /* 0x000fe200078e000f */
[C---:B------:R-:W-:Y:S01]  /*1330*/  ISETP.GT.U32.AND P4, PT, R0.reuse, R17, PT ;  /* 0x000000110000720c */ /* 0x040fe20003f84070 */
[----:B------:R-:W-:Y:S01]  /*1340*/  @!P2 IMAD.MOV R12, RZ, RZ, -R12 ;  /* 0x000000ffff0ca224 */ /* 0x000fe200078e0a0c */
[C---:B------:R-:W-:Y:S01]  /*1350*/  ISETP.GT.U32.AND P2, PT, R0.reuse, R7, PT ;  /* 0x000000070000720c */ /* 0x040fe20003f44070 */
[----:B------:R-:W-:Y:S01]  /*1360*/  @!P5 IMAD.MOV R11, RZ, RZ, -R11 ;  /* 0x000000ffff0bd224 */ /* 0x000fe200078e0a0b */
[----:B------:R-:W-:Y:S01]  /*1370*/  ISETP.GT.U32.AND P5, PT, R0, R9, PT ;  /* 0x000000090000720c */ /* 0x000fe20003fa4070 */
[C---:B------:R-:W-:Y:S01]  /*1380*/  VIADD R4, R3.reuse, 0xa ;  /* 0x0000000a03047836 */ /* 0x040fe20000000000 */
[----:B------:R-:W-:Y:S01]  /*1390*/  STL [R1+0xcc], R12 ;  /* 0x0000cc0c01007387 */ /* 0x000fe20000100800 */
[----:B------:R-:W-:-:S02]  /*13a0*/  VIADD R6, R3, 0xb ;  /* 0x0000000b03067836 */ /* 0x000fc40000000000 */
[--C-:B------:R-:W-:Y:S01]  /*13b0*/  @!P0 IMAD.IADD R5, R5, 0x1, -R0.reuse ;  /* 0x0000000105058824 */ /* 0x100fe200078e0a00 */
[----:B------:R1:W-:Y:S01]  /*13c0*/  STL [R1+0xc0], R11 ;  /* 0x0000c00b01007387 */ /* 0x0003e20000100800 */
[----:B------:R-:W-:Y:S01]  /*13d0*/  ISETP.GE.AND P0, PT, R10, RZ, PT ;  /* 0x000000ff0a00720c */ /* 0x000fe20003f06270 */
[----:B------:R-:W-:Y:S01]  /*13e0*/  VIADD R14, R3, 0x12 ;  /* 0x00000012030e7836 */ /* 0x000fe20000000000 */
[----:B------:R-:W-:Y:S01]  /*13f0*/  IABS R13, R6 ;  /* 0x00000006000d7213 */ /* 0x000fe20000000000 */
[--C-:B------:R-:W-:Y:S01]  /*1400*/  @!P4 IMAD.IADD R17, R17, 0x1, -R0.reuse ;  /* 0x000000011111c824 */ /* 0x100fe200078e0a00 */
[----:B------:R-:W-:Y:S01]  /*1410*/  @!P2 IADD3 R7, PT, PT, R7, -R0, RZ ;  /* 0x800000000707a210 */ /* 0x000fe20007ffe0ff */
[----:B------:R-:W-:Y:S01]  /*1420*/  IMAD.MOV.U32 R8, RZ, RZ, R5 ;  /* 0x000000ffff087224 */ /* 0x000fe200078e0005 */
[----:B------:R-:W-:Y:S01]  /*1430*/  ISETP.GE.AND P4, PT, R4, RZ, PT ;  /* 0x000000ff0400720c */ /* 0x000fe20003f86270 */
[----:B------:R-:W-:Y:S01]  /*1440*/  @!P5 IMAD.IADD R9, R9, 0x1, -R0 ;  /* 0x000000010909d824 */ /* 0x000fe200078e0a00 */
[----:B------:R-:W-:Y:S01]  /*1450*/  ISETP.GT.U32.AND P5, PT, R0, R7, PT ;  /* 0x000000070000720c */ /* 0x000fe20003fa4070 */
[----:B------:R-:W-:Y:S01]  /*1460*/  IMAD.HI.U32 R5, R2, R13, RZ ;  /* 0x0000000d02057227 */ /* 0x000fe200078e00ff */
[----:B-1----:R-:W-:-:S02]  /*1470*/  IABS R11, R4 ;  /* 0x00000004000b7213 */ /* 0x002fc40000000000 */
[----:B------:R-:W-:Y:S01]  /*1480*/  ISETP.GE.AND P2, PT, R6, RZ, PT ;  /* 0x000000ff0600720c */ /* 0x000fe20003f46270 */
[----:B------:R-:W-:Y:S01]  /*1490*/  @!P3 IMAD.MOV R8, RZ, RZ, -R8 ;  /* 0x000000ffff08b224 */ /* 0x000fe200078e0a08 */
[----:B------:R-:W-:Y:S01]  /*14a0*/  ISETP.GT.U32.AND P3, PT, R0, R9, PT ;  /* 0x000000090000720c */ /* 0x000fe20003f64070 */
[----:B------:R-:W-:Y:S01]  /*14b0*/  IMAD.HI.U32 R4, R2, R11, RZ ;  /* 0x0000000b02047227 */ /* 0x000fe200078e00ff */
[----:B------:R-:W-:Y:S02]  /*14c0*/  IABS R19, R14 ;  /* 0x0000000e00137213 */ /* 0x000fe40000000000 */
[----:B------:R1:W-:Y:S01]  /*14d0*/  STL [R1+0xbc], R8 ;  /* 0x0000bc0801007387 */ /* 0x0003e20000100800 */
[----:B------:R-:W-:Y:S02]  /*14e0*/  IMAD.MOV R4, RZ, RZ, -R4 ;  /* 0x000000ffff047224 */ /* 0x000fe400078e0a04 */
[----:B------:R-:W-:Y:S02]  /*14f0*/  IMAD.MOV R6, RZ, RZ, -R5 ;  /* 0x000000ffff067224 */ /* 0x000fe400078e0a05 */
[----:B------:R-:W-:-:S02]  /*1500*/  IMAD R5, R0, R4, R11 ;  /* 0x0000000400057224 */ /* 0x000fc400078e020b */
[----:B------:R-:W-:Y:S02]  /*1510*/  IMAD.MOV.U32 R10, RZ, RZ, R17 ;  /* 0x000000ffff0a7224 */ /* 0x000fe400078e0011 */
[--C-:B------:R-:W-:Y:S01]  /*1520*/  @!P5 IMAD.IADD R7, R7, 0x1, -R0.reuse ;  /* 0x000000010707d824 */ /* 0x100fe200078e0a00 */
[----:B------:R-:W-:Y:S01]  /*1530*/  ISETP.GT.U32.AND P5, PT, R0, R5, PT ;  /* 0x000000050000720c */ /* 0x000fe20003fa4070 */
[C---:B-1----:R-:W-:Y:S01]  /*1540*/  VIADD R8, R3.reuse, 0xc ;  /* 0x0000000c03087836 */ /* 0x042fe20000000000 */
[----:B------:R-:W-:Y:S01]  /*1550*/  @!P1 IADD3 R10, PT, PT, -R10, RZ, RZ ;  /* 0x000000ff0a0a9210 */ /* 0x000fe20007ffe1ff */
[----:B------:R-:W-:Y:S02]  /*1560*/  IMAD R11, R0, R6, R13 ;  /* 0x00000006000b7224 */ /* 0x000fe400078e020d */
[----:B------:R-:W-:Y:S01]  /*1570*/  IMAD.MOV.U32 R12, RZ, RZ, R7 ;  /* 0x000000ffff0c7224 */ /* 0x000fe200078e0007 */
[----:B------:R-:W-:Y:S01]  /*1580*/  ISETP.GE.AND P1, PT, R8, RZ, PT ;  /* 0x000000ff0800720c */ /* 0x000fe20003f26270 */
[----:B------:R-:W-:Y:S01]  /*1590*/  VIADD R4, R3, 0xd ;  /* 0x0000000d03047836 */ /* 0x000fe20000000000 */
[----:B------:R-:W-:Y:S01]  /*15a0*/  IABS R8, R8 ;  /* 0x0000000800087213 */ /* 0x000fe20000000000 */
[----:B------:R-:W-:Y:S01]  /*15b0*/  @!P3 IMAD.IADD R9, R9, 0x1, -R0 ;  /* 0x000000010909b824 */ /* 0x000fe200078e0a00 */
[----:B------:R1:W-:Y:S01]  /*15c0*/  STL [R1+0xb8], R10 ;  /* 0x0000b80a01007387 */ /* 0x0003e20000100800 */
[----:B------:R-:W-:Y:S01]  /*15d0*/  @!P6 IMAD.MOV R12, RZ, RZ, -R12 ;  /* 0x000000ffff0ce224 */ /* 0x000fe200078e0a0c */
[----:B------:R-:W-:Y:S01]  /*15e0*/  ISETP.GT.U32.AND P6, PT, R0, R11, PT ;  /* 0x0000000b0000720c */ /* 0x000fe20003fc4070 */
[----:B------:R-:W-:Y:S01]  /*15f0*/  IMAD.MOV.U32 R13, RZ, RZ, R8 ;  /* 0x000000ffff0d7224 */ /* 0x000fe200078e0008 */
[----:B------:R-:W-:Y:S01]  /*1600*/  ISETP.GE.AND P3, PT, R4, RZ, PT ;  /* 0x000000ff0400720c */ /* 0x000fe20003f66270 */
[----:B------:R-:W-:Y:S01]  /*1610*/  @!P5 IMAD.IADD R5, R5, 0x1, -R0 ;  /* 0x000000010505d824 */ /* 0x000fe200078e0a00 */
[----:B------:R-:W-:Y:S01]  /*1620*/  IABS R15, R4 ;  /* 0x00000004000f7213 */ /* 0x000fe20000000000 */
[----:B------:R-:W-:Y:S01]  /*1630*/  IMAD.HI.U32 R4, R2, R13, RZ ;  /* 0x0000000d02047227 */ /* 0x000fe200078e00ff */
[----:B------:R2:W-:Y:S02]  /*1640*/  STL [R1+0xb4], R12 ;  /* 0x0000b40c01007387 */ /* 0x0005e40000100800 */
[----:B------:R-:W-:Y:S01]  /*1650*/  ISETP.GT.U32.AND P5, PT, R0, R5, PT ;  /* 0x000000050000720c */ /* 0x000fe20003fa4070 */
[----:B------:R-:W-:Y:S01]  /*1660*/  VIADD R6, R3, 0xe ;  /* 0x0000000e03067836 */ /* 0x000fe20000000000 */
[----:B------:R-:W-:Y:S01]  /*1670*/  IADD3 R7, PT, PT, -R4, RZ, RZ ;  /* 0x000000ff04077210 */ /* 0x000fe20007ffe1ff */
[----:B-1----:R-:W-:-:S02]  /*1680*/  IMAD.MOV.U32 R10, RZ, RZ, R9 ;  /* 0x000000ffff0a7224 */ /* 0x002fc400078e0009 */
[----:B------:R-:W-:Y:S01]  /*1690*/  IMAD.HI.U32 R4, R2, R15, RZ ;  /* 0x0000000f02047227 */ /* 0x000fe200078e00ff */
[----:B------:R-:W-:-:S03]  /*16a0*/  @!P6 IADD3 R11, PT, PT, R11, -R0, RZ ;  /* 0x800000000b0be210 */ /* 0x000fc60007ffe0ff */
[----:B------:R-:W-:Y:S01]  /*16b0*/  @!P0 IMAD.MOV R10, RZ, RZ, -R10 ;  /* 0x000000ffff0a8224 */ /* 0x000fe200078e0a0a */
[----:B------:R-:W-:Y:S01]  /*16c0*/  ISETP.GE.AND P0, PT, R6, RZ, PT ;  /* 0x000000ff0600720c */ /* 0x000fe20003f06270 */
[----:B------:R-:W-:Y:S01]  /*16d0*/  VIADD R8, R3, 0xf ;  /* 0x0000000f03087836 */ /* 0x000fe20000000000 */
[----:B------:R-:W-:Y:S01]  /*16e0*/  IABS R6, R6 ;  /* 0x0000000600067213 */ /* 0x000fe20000000000 */
[C---:B------:R-:W-:Y:S01]  /*16f0*/  IMAD R7, R0.reuse, R7, R13 ;  /* 0x0000000700077224 */ /* 0x040fe200078e020d */
[C---:B------:R-:W-:Y:S01]  /*1700*/  ISETP.GT.U32.AND P6, PT, R0.reuse, R11, PT ;  /* 0x0000000b0000720c */ /* 0x040fe20003fc4070 */
[----:B------:R-:W-:Y:S01]  /*1710*/  IMAD.MOV R4, RZ, RZ, -R4 ;  /* 0x000000ffff047224 */ /* 0x000fe200078e0a04 */
[----:B------:R-:W-:Y:S01]  /*1720*/  IABS R17, R8 ;  /* 0x0000000800117213 */ /* 0x000fe20000000000 */
[----:B------:R-:W-:Y:S01]  /*1730*/  IMAD.MOV.U32 R13, RZ, RZ, R6 ;  /* 0x000000ffff0d7224 */ /* 0x000fe200078e0006 */
[----:B------:R1:W-:Y:S01]  /*1740*/  STL [R1+0xb0], R10 ;  /* 0x0000b00a01007387 */ /* 0x0003e20000100800 */
[----:B------:R-:W-:-:S02]  /*1750*/  IMAD R9, R0, R4, R15 ;  /* 0x0000000400097224 */ /* 0x000fc400078e020f */
[----:B------:R-:W-:-:S04]  /*1760*/  IMAD.HI.U32 R4, R2, R13, RZ ;  /* 0x0000000d02047227 */ /* 0x000fc800078e00ff */
[----:B------:R-:W-:Y:S01]  /*1770*/  @!P5 IMAD.IADD R5, R5, 0x1, -R0 ;  /* 0x000000010505d824 */ /* 0x000fe200078e0a00 */
[----:B------:R-:W-:Y:S01]  /*1780*/  ISETP.GT.U32.AND P5, PT, R0, R7, PT ;  /* 0x000000070000720c */ /* 0x000fe20003fa4070 */
[----:B------:R-:W-:-:S04]  /*1790*/  IMAD.HI.U32 R6, R2, R17, RZ ;  /* 0x0000001102067227 */ /* 0x000fc800078e00ff */
[----:B------:R-:W-:Y:S02]  /*17a0*/  IMAD.MOV R4, RZ, RZ, -R4 ;  /* 0x000000ffff047224 */ /* 0x000fe400078e0a04 */
[----:B--2---:R-:W-:Y:S02]  /*17b0*/  IMAD.MOV.U32 R12, RZ, RZ, R5 ;  /* 0x000000ffff0c7224 */ /* 0x004fe400078e0005 */
[----:B------:R-:W-:Y:S02]  /*17c0*/  IMAD.MOV R6, RZ, RZ, -R6 ;  /* 0x000000ffff067224 */ /* 0x000fe400078e0a06 */
[C---:B------:R-:W-:Y:S02]  /*17d0*/  IMAD R5, R0.reuse, R4, R13 ;  /* 0x0000000400057224 */ /* 0x040fe400078e020d */
[C---:B------:R-:W-:Y:S02]  /*17e0*/  IMAD R13, R0.reuse, R6, R17 ;  /* 0x00000006000d7224 */ /* 0x040fe400078e0211 */
[----:B------:R-:W-:Y:S01]  /*17f0*/  @!P6 IMAD.IADD R11, R11, 0x1, -R0 ;  /* 0x000000010b0be824 */ /* 0x000fe200078e0a00 */
[----:B------:R-:W-:Y:S01]  /*1800*/  ISETP.GT.U32.AND P6, PT, R0, R5, PT ;  /* 0x000000050000720c */ /* 0x000fe20003fc4070 */
[----:B-1----:R-:W-:-:S02]  /*1810*/  VIADD R10, R3, 0x10 ;  /* 0x00000010030a7836 */ /* 0x002fc40000000000 */
[----:B------:R-:W-:Y:S01]  /*1820*/  @!P5 IMAD.IADD R7, R7, 0x1, -R0 ;  /* 0x000000010707d824 */ /* 0x000fe200078e0a00 */
[C---:B------:R-:W-:Y:S01]  /*1830*/  ISETP.GT.U32.AND P5, PT, R0.reuse, R13, PT ;  /* 0x0000000d0000720c */ /* 0x040fe20003fa4070 */
[----:B------:R-:W-:Y:S01]  /*1840*/  @!P4 IMAD.MOV R12, RZ, RZ, -R12 ;  /* 0x000000ffff0cc224 */ /* 0x000fe200078e0a0c */
[----:B------:R-:W-:Y:S01]  /*1850*/  IABS R15, R10 ;  /* 0x0000000a000f7213 */ /* 0x000fe20000000000 */
[----:B------:R-:W-:Y:S01]  /*1860*/  IMAD.MOV.U32 R18, RZ, RZ, R11 ;  /* 0x000000ffff127224 */ /* 0x000fe200078e000b */
[----:B------:R-:W-:Y:S01]  /*1870*/  ISETP.GT.U32.AND P4, PT, R0, R9, PT ;  /* 0x000000090000720c */ /* 0x000fe20003f84070 */
[----:B------:R-:W-:Y:S01]  /*1880*/  VIADD R16, R3, 0x13 ;  /* 0x0000001303107836 */ /* 0x000fe20000000000 */
[----:B------:R1:W-:Y:S01]  /*1890*/  STL [R1+0xac], R12 ;  /* 0x0000ac0c01007387 */ /* 0x0003e20000100800 */
[----:B------:R-:W-:Y:S01]  /*18a0*/  IMAD.HI.U32 R4, R2, R15, RZ ;  /* 0x0000000f02047227 */ /* 0x000fe200078e00ff */
[----:B------:R-:W-:Y:S02]  /*18b0*/  @!P2 IADD3 R18, PT, PT, -R18, RZ, RZ ;  /* 0x000000ff1212a210 */ /* 0x000fe40007ffe1ff */
[----:B------:R-:W-:Y:S01]  /*18c0*/  IABS R21, R16 ;  /* 0x0000001000157213 */ /* 0x000fe20000000000 */
[----:B------:R-:W-:-:S02]  /*18d0*/  @!P6 IMAD.IADD R5, R5, 0x1, -R0 ;  /* 0x000000010505e824 */ /* 0x000fc400078e0a00 */
[----:B------:R-:W-:Y:S01]  /*18e0*/  IMAD.MOV R4, RZ, RZ, -R4 ;  /* 0x000000ffff047224 */ /* 0x000fe200078e0a04 */
[----:B------:R2:W-:Y:S01]  /*18f0*/  STL [R1+0xa8], R18 ;  /* 0x0000a81201007387 */ /* 0x0005e20000100800 */
[--C-:B------:R-:W-:Y:S01]  /*1900*/  @!P5 IMAD.IADD R13, R13, 0x1, -R0.reuse ;  /* 0x000000010d0dd824 */ /* 0x100fe200078e0a00 */
[----:B-1----:R-:W-:Y:S01]  /*1910*/  IADD3 R12, PT, PT, R3, 0x11, RZ ;  /* 0x00000011030c7810 */ /* 0x002fe20007ffe0ff */
[C---:B------:R-:W-:Y:S01]  /*1920*/  IMAD R15, R0.reuse, R4, R15 ;  /* 0x00000004000f7224 */ /* 0x040fe200078e020f */
[----:B------:R-:W-:Y:S01]  /*1930*/  ISETP.GT.U32.AND P5, PT, R0, R5, PT ;  /* 0x000000050000720c */ /* 0x000fe20003fa4070 */
[----:B------:R-:W-:Y:S01]  /*1940*/  @!P4 IMAD.IADD R9, R9, 0x1, -R0 ;  /* 0x000000010909c824 */ /* 0x000fe200078e0a00 */
[----:B------:R-:W-:Y:S01]  /*1950*/  IABS R17, R12 ;  /* 0x0000000c00117213 */ /* 0x000fe20000000000 */
[----:B------:R-:W-:Y:S01]  /*1960*/  IMAD.HI.U32 R6, R2, R21, RZ ;  /* 0x0000001502067227 */ /* 0x000fe200078e00ff */
[C---:B------:R-:W-:Y:S02]  /*1970*/  ISETP.GT.U32.AND P4, PT, R0.reuse, R7, PT ;  /* 0x000000070000720c */ /* 0x040fe40003f84070 */
[----:B------:R-:W-:Y:S01]  /*1980*/  ISETP.GT.U32.AND P6, PT, R0, R9, PT ;  /* 0x000000090000720c */ /* 0x000fe20003fc4070 */
[----:B------:R-:W-:Y:S01]  /*1990*/  IMAD.HI.U32 R4, R2, R17, RZ ;  /* 0x0000001102047227 */ /* 0x000fe200078e00ff */
[----:B------:R-:W-:-:S02]  /*19a0*/  ISETP.GT.U32.AND P2, PT, R0, R13, PT ;  /* 0x0000000d0000720c */ /* 0x000fc40003f44070 */
[----:B------:R-:W-:Y:S01]  /*19b0*/  IADD3 R6, PT, PT, -R6, RZ, RZ ;  /* 0x000000ff06067210 */ /* 0x000fe20007ffe1ff */
[----:B------:R-:W-:Y:S02]  /*19c0*/  IMAD.MOV R4, RZ, RZ, -R4 ;  /* 0x000000ffff047224 */ /* 0x000fe400078e0a04 */
[--C-:B------:R-:W-:Y:S02]  /*19d0*/  @!P5 IMAD.IADD R5, R5, 0x1, -R0.reuse ;  /* 0x000000010505d824 */ /* 0x100fe400078e0a00 */
[C---:B------:R-:W-:Y:S02]  /*19e0*/  IMAD R11, R0.reuse, R4, R17 ;  /* 0x00000004000b7224 */ /* 0x040fe400078e0211 */
[--C-:B------:R-:W-:Y:S01]  /*19f0*/  @!P4 IMAD.IADD R7, R7, 0x1, -R0.reuse ;  /* 0x000000010707c824 */ /* 0x100fe200078e0a00 */
[C---:B------:R-:W-:Y:S01]  /*1a00*/  ISETP.GT.U32.AND P4, PT, R0.reuse, R15, PT ;  /* 0x0000000f0000720c */ /* 0x040fe20003f84070 */
[----:B------:R-:W-:Y:S01]  /*1a10*/  @!P6 IMAD.IADD R9, R9, 0x1, -R0 ;  /* 0x000000010909e824 */ /* 0x000fe200078e0a00 */
[----:B------:R-:W-:Y:S01]  /*1a20*/  ISETP.GT.U32.AND P5, PT, R0, R11, PT ;  /* 0x0000000b0000720c */ /* 0x000fe20003fa4070 */
[----:B------:R-:W-:Y:S01]  /*1a30*/  IMAD.HI.U32 R4, R2, R19, RZ ;  /* 0x0000001302047227 */ /* 0x000fe200078e00ff */
[----:B------:R-:W-:-:S03]  /*1a40*/  ISETP.GE.AND P6, PT, R8, RZ, PT ;  /* 0x000000ff0800720c */ /* 0x000fc60003fc6270 */
[----:B------:R-:W-:Y:S02]  /*1a50*/  VIADD R8, R3, 0x14 ;  /* 0x0000001403087836 */ /* 0x000fe40000000000 */
[----:B------:R-:W-:Y:S02]  /*1a60*/  IMAD.MOV R4, RZ, RZ, -R4 ;  /* 0x000000ffff047224 */ /* 0x000fe400078e0a04 */
[----:B------:R-:W-:Y:S01]  /*1a70*/  IMAD.MOV.U32 R20, RZ, RZ, R7 ;  /* 0x000000ffff147224 */ /* 0x000fe200078e0007 */
[----:B------:R-:W-:Y:S01]  /*1a80*/  IABS R23, R8 ;  /* 0x0000000800177213 */ /* 0x000fe20000000000 */
[----:B--2---:R-:W-:Y:S02]  /*1a90*/  IMAD.MOV.U32 R18, RZ, RZ, R9 ;  /* 0x000000ffff127224 */ /* 0x004fe400078e0009 */
[--C-:B------:R-:W-:Y:S02]  /*1aa0*/  @!P5 IMAD.IADD R11, R11, 0x1, -R0.reuse ;  /* 0x000000010b0bd824 */ /* 0x100fe400078e0a00 */
[----:B------:R-:W-:Y:S01]  /*1ab0*/  @!P4 IMAD.IADD R15, R15, 0x1, -R0 ;  /* 0x000000010f0fc824 */ /* 0x000fe200078e0a00 */
[----:B------:R-:W-:Y:S01]  /*1ac0*/  @!P3 IADD3 R18, PT, PT, -R18, RZ, RZ ;  /* 0x000000ff1212b210 */ /* 0x000fe20007ffe1ff */
[C---:B------:R-:W-:Y:S01]  /*1ad0*/  IMAD R17, R0.reuse, R4, R19 ;  /* 0x0000000400117224 */ /* 0x040fe200078e0213 */
[----:B------:R-:W-:Y:S01]  /*1ae0*/  ISETP.GT.U32.AND P5, PT, R0, R11, PT ;  /* 0x0000000b0000720c */ /* 0x000fe20003fa4070 */
[----:B------:R-:W-:Y:S01]  /*1af0*/  IMAD.HI.U32 R4, R2, R23, RZ ;  /* 0x0000001702047227 */ /* 0x000fe200078e00ff */
[----:B------:R-:W-:-:S02]  /*1b00*/  ISETP.GE.AND P4, PT, R12, RZ, PT ;  /* 0x000000ff0c00720c */ /* 0x000fc40003f86270 */
[C---:B------:R-:W-:Y:S01]  /*1b10*/  ISETP.GT.U32.AND P3, PT, R0.reuse, R17, PT ;  /* 0x000000110000720c */ /* 0x040fe20003f64070 */
[----:B------:R-:W-:Y:S01]  /*1b20*/  @!P1 IMAD.MOV R20, RZ, RZ, -R20 ;  /* 0x000000ffff149224 */ /* 0x000fe200078e0a14 */
[----:B------:R-:W-:Y:S01]  /*1b30*/  ISETP.GT.U32.AND P1, PT, R0, R15, PT ;  /* 0x0000000f0000720c */ /* 0x000fe20003f24070 */
[----:B------:R-:W-:Y:S01]  /*1b40*/  @!P0 IMAD.MOV R5, RZ, RZ, -R5 ;  /* 0x000000ffff058224 */ /* 0x000fe200078e0a05 */
[----:B------:R-:W-:Y:S01]  /*1b50*/  ISETP.GE.AND P0, PT, R14, RZ, PT ;  /* 0x000000ff0e00720c */ /* 0x000fe20003f06270 */
[----:B------:R-:W-:Y:S01]  /*1b60*/  IMAD.MOV R4, RZ, RZ, -R4 ;  /* 0x000000ffff047224 */ /* 0x000fe200078e0a04 */
[----:B------:R-:W-:Y:S01]  /*1b70*/  STL [R1+0xa4], R20 ;  /* 0x0000a41401007387 */ /* 0x000fe20000100800 */
[----:B------:R-:W-:Y:S01]  /*1b80*/  @!P2 IMAD.IADD R13, R13, 0x1, -R0 ;  /* 0x000000010d0da824 */ /* 0x000fe200078e0a00 */
[----:B------:R-:W-:Y:S01]  /*1b90*/  ISETP.GE.AND P2, PT, R10, RZ, PT ;  /* 0x000000ff0a00720c */ /* 0x000fe20003f46270 */
[----:B------:R-:W-:Y:S01]  /*1ba0*/  IMAD R19, R0, R6, R21 ;  /* 0x0000000600137224 */ /* 0x000fe200078e0215 */
[----:B------:R-:W-:Y:S01]  /*1bb0*/  STL [R1+0xa0], R18 ;  /* 0x0000a01201007387 */ /* 0x000fe20000100800 */
[----:B------:R-:W-:-:S02]  /*1bc0*/  IMAD.MOV.U32 R6, RZ, RZ, R13 ;  /* 0x000000ffff067224 */ /* 0x000fc400078e000d */
[----:B------:R-:W-:Y:S01]  /*1bd0*/  @!P5 IMAD.IADD R11, R11, 0x1, -R0 ;  /* 0x000000010b0bd824 */ /* 0x000fe200078e0a00 */
[----:B------:R1:W-:Y:S01]  /*1be0*/  STL [R1+0x9c], R5 ;  /* 0x00009c0501007387 */ /* 0x0003e20000100800 */
[----:B------:R-:W-:Y:S01]  /*1bf0*/  @!P6 IMAD.MOV R6, RZ, RZ, -R6 ;  /* 0x000000ffff06e224 */ /* 0x000fe200078e0a06 */
[----:B------:R-:W-:Y:S01]  /*1c00*/  ISETP.GT.U32.AND P6, PT, R0, R19, PT ;  /* 0x000000130000720c */ /* 0x000fe20003fc4070 */
[----:B------:R-:W-:Y:S02]  /*1c10*/  VIADD R10, R3, 0x15 ;  /* 0x00000015030a7836 */ /* 0x000fe40000000000 */
[--C-:B------:R-:W-:Y:S01]  /*1c20*/  @!P1 IMAD.IADD R15, R15, 0x1, -R0.reuse ;  /* 0x000000010f0f9824 */ /* 0x100fe200078e0a00 */
[----:B------:R2:W-:Y:S01]  /*1c30*/  STL [R1+0x98], R6 ;  /* 0x0000980601007387 */ /* 0x0005e20000100800 */
[----:B------:R-:W-:Y:S01]  /*1c40*/  VIADD R12, R3, 0x16 ;  /* 0x00000016030c7836 */ /* 0x000fe20000000000 */
[----:B------:R-:W-:Y:S01]  /*1c50*/  IABS R7, R10 ;  /* 0x0000000a00077213 */ /* 0x000fe20000000000 */
[----:B------:R-:W-:Y:S01]  /*1c60*/  @!P3 IMAD.IADD R17, R17, 0x1, -R0 ;  /* 0x000000011111b824 */ /* 0x000fe200078e0a00 */
[----:B------:R-:W-:Y:S01]  /*1c70*/  ISETP.GE.AND P3, PT, R8, RZ, PT ;  /* 0x000000ff0800720c */ /* 0x000fe20003f66270 */
[----:B-1----:R-:W-:Y:S01]  /*1c80*/  IMAD R5, R0, R4, R23 ;  /* 0x0000000400057224 */ /* 0x002fe200078e0217 */
[----:B------:R-:W-:Y:S01]  /*1c90*/  IABS R9, R12 ;  /* 0x0000000c00097213 */ /* 0x000fe20000000000 */
[----:B------:R-:W-:Y:S01]  /*1ca0*/  IMAD.HI.U32 R4, R2, R7, RZ ;  /* 0x0000000702047227 */ /* 0x000fe200078e00ff */
[----:B------:R-:W-:-:S02]  /*1cb0*/  IADD3 R8, PT, PT, R3, 0x17, RZ ;  /* 0x0000001703087810 */ /* 0x000fc40007ffe0ff */
[C---:B------:R-:W-:Y:S01]  /*1cc0*/  ISETP.GT.U32.AND P5, PT, R0.reuse, R5, PT ;  /* 0x000000050000720c */ /* 0x040fe20003fa4070 */
[----:B--2---:R-:W-:Y:S01]  /*1cd0*/  IMAD.MOV.U32 R6, RZ, RZ, R15 ;  /* 0x000000ffff067224 */ /* 0x004fe200078e000f */
[----:B------:R-:W-:Y:S01]  /*1ce0*/  IABS R13, R8 ;  /* 0x00000008000d7213 */ /* 0x000fe20000000000 */
[----:B------:R-:W-:Y:S01]  /*1cf0*/  @!P6 IMAD.IADD R19, R19, 0x1, -R0 ;  /* 0x000000011313e824 */ /* 0x000fe200078e0a00 */
[----:B------:R-:W-:Y:S01]  /*1d00*/  ISETP.GT.U32.AND P6, PT, R0, R17, PT ;  /* 0x000000110000720c */ /* 0x000fe20003fc4070 */
[----:B------:R-:W-:Y:S01]  /*1d10*/  @!P2 IMAD.MOV R6, RZ, RZ, -R6 ;  /* 0x000000ffff06a224 */ /* 0x000fe200078e0a06 */
[----:B------:R-:W-:Y:S01]  /*1d20*/  ISETP.GE.AND P1, PT, R16, RZ, PT ;  /* 0x000000ff1000720c */ /* 0x000fe20003f26270 */
[C---:B------:R-:W-:Y:S01]  /*1d30*/  VIADD R14, R3.reuse, 0x18 ;  /* 0x00000018030e7836 */ /* 0x040fe20000000000 */
[C---:B------:R-:W-:Y:S01]  /*1d40*/  ISETP.GT.U32.AND P2, PT, R0.reuse, R19, PT ;  /* 0x000000130000720c */ /* 0x040fe20003f44070 */
[----:B------:R-:W-:Y:S01]  /*1d50*/  @!P4 IMAD.MOV R11, RZ, RZ, -R11 ;  /* 0x000000ffff0bc224 */ /* 0x000fe200078e0a0b */
[----:B------:R1:W-:Y:S01]  /*1d60*/  STL [R1+0x94], R6 ;  /* 0x0000940601007387 */ /* 0x0003e20000100800 */
[----:B------:R-:W-:Y:S01]  /*1d70*/  VIADD R20, R3, 0x31 ;  /* 0x0000003103147836 */ /* 0x000fe20000000000 */
[----:B------:R-:W-:Y:S01]  /*1d80*/  IABS R15, R14 ;  /* 0x0000000e000f7213 */ /* 0x000fe20000000000 */
[----:B------:R-:W-:Y:S01]  /*1d90*/  @!P5 IMAD.IADD R5, R5, 0x1, -R0 ;  /* 0x000000010505d824 */ /* 0x000fe200078e0a00 */
[----:B------:R2:W-:Y:S01]  /*1da0*/  STL [R1+0x90], R11 ;  /* 0x0000900b01007387 */ /* 0x0005e20000100800 */
[C---:B------:R-:W-:Y:S01]  /*1db0*/  VIADD R24, R3.reuse, 0x45 ;  /* 0x0000004503187836 */ /* 0x040fe20000000000 */
[----:B------:R-:W-:Y:S01]  /*1dc0*/  IABS R23, R20 ;  /* 0x0000001400177213 */ /* 0x000fe20000000000 */
[C---:B------:R-:W-:Y:S01]  /*1dd0*/  VIADD R25, R3.reuse, 0x46 ;  /* 0x0000004603197836 */ /* 0x040fe20000000000 */
[----:B------:R-:W-:Y:S01]  /*1de0*/  ISETP.GT.U32.AND P5, PT, R0, R5, PT ;  /* 0x000000050000720c */ /* 0x000fe20003fa4070 */
[----:B------:R-:W-:Y:S01]  /*1df0*/  VIADD R26, R3, 0x49 ;  /* 0x00000049031a7836 */ /* 0x000fe20000000000 */
[----:B------:R-:W-:Y:S01]  /*1e00*/  @!P6 IADD3 R17, PT, PT, R17, -R0, RZ ;  /* 0x800000001111e210 */ /* 0x000fe20007ffe0ff */
[----:B-1----:R-:W-:-:S02]  /*1e10*/  IMAD.MOV R6, RZ, RZ, -R4 ;  /* 0x000000ffff067224 */ /* 0x002fc400078e0a04 */
[----:B------:R-:W-:-:S04]  /*1e20*/  IMAD.HI.U32 R4, R2, R9, RZ ;  /* 0x0000000902047227 */ /* 0x000fc800078e00ff */
[----:B------:R-:W-:Y:S02]  /*1e30*/  IMAD.MOV R4, RZ, RZ, -R4 ;  /* 0x000000ffff047224 */ /* 0x000fe400078e0a04 */
[C---:B------:R-:W-:Y:S02]  /*1e40*/  IMAD R7, R0.reuse, R6, R7 ;  /* 0x0000000600077224 */ /* 0x040fe400078e0207 */
        /* <DEDUP_REMOVED lines=11> */
[----:B------:R-:W-:Y:S02]  /*1f00*/  IMAD.HI.U32 R6, R2, R15, RZ ;  /* 0x0000000f02067227 */ /* 0x000fe400078e00ff */
[----:B------:R-:W-:Y:S02]  /*1f10*/  @!P5 IADD3 R9, PT, PT, R9, -R0, RZ ;  /* 0x800000000909d210 */ /* 0x000fe40007ffe0ff */
[----:B------:R-:W-:-:S02]  /*1f20*/  IMAD R13, R0, R4, R13 ;  /* 0x00000004000d7224 */ /* 0x000fc400078e020d */
[----:B------:R-:W-:Y:S01]  /*1f30*/  ISETP.GT.U32.AND P5, PT, R0, R9, PT ;  /* 0x000000090000720c */ /* 0x000fe20003fa4070 */
[----:B------:R-:W-:-:S04]  /*1f40*/  IMAD.HI.U32 R4, R2, R21, RZ ;  /* 0x0000001502047227 */ /* 0x000fc800078e00ff */
[----:B------:R-:W-:Y:S01]  /*1f50*/  @!P0 IMAD.MOV R16, RZ, RZ, -R16 ;  /* 0x000000ffff108224 */ /* 0x000fe200078e0a10 */
[----:B------:R-:W-:Y:S01]  /*1f60*/  ISETP.GT.U32.AND P0, PT, R0, R13, PT ;  /* 0x0000000d0000720c */ /* 0x000fe20003f04070 */
[----:B------:R-:W-:Y:S02]  /*1f70*/  IMAD.MOV R6, RZ, RZ, -R6 ;  /* 0x000000ffff067224 */ /* 0x000fe400078e0a06 */
[----:B------:R-:W-:Y:S01]  /*1f80*/  IMAD.MOV R4, RZ, RZ, -R4 ;  /* 0x000000ffff047224 */ /* 0x000fe200078e0a04 */
[----:B------:R1:W-:Y:S01]  /*1f90*/  STL [R1+0x8c], R16 ;  /* 0x00008c1001007387 */ /* 0x0003e20000100800 */
[----:B------:R-:W-:Y:S01]  /*1fa0*/  @!P6 IMAD.IADD R7, R7, 0x1, -R0 ;  /* 0x000000010707e824 */ /* 0x000fe200078e0a00 */
[----:B------:R-:W-:Y:S01]  /*1fb0*/  ISETP.GE.AND P6, PT, R12, RZ, PT ;  /* 0x000000ff0c00720c */ /* 0x000fe20003fc6270 */
[----:B--2---:R-:W-:Y:S02]  /*1fc0*/  IMAD.MOV.U32 R11, RZ, RZ, R19 ;  /* 0x000000ffff0b7224 */ /* 0x004fe400078e0013 */
[----:B------:R-:W-:Y:S01]  /*1fd0*/  VIADD R12, R3, 0x1a ;  /* 0x0000001a030c7836 */ /* 0x000fe20000000000 */
[C---:B------:R-:W-:Y:S01]  /*1fe0*/  ISETP.GT.U32.AND P4, PT, R0.reuse, R7, PT ;  /* 0x000000070000720c */ /* 0x040fe20003f84070 */
[----:B------:R-:W-:-:S02]  /*1ff0*/  IMAD R15, R0, R6, R15 ;  /* 0x00000006000f7224 */ /* 0x000fc400078e020f */
[----:B------:R-:W-:Y:S01]  /*2000*/  @!P1 IMAD.MOV R11, RZ, RZ, -R11 ;  /* 0x000000ffff0b9224 */ /* 0x000fe200078e0a0b */
[----:B------:R-:W-:Y:S01]  /*2010*/  IABS R6, R12 ;  /* 0x0000000c00067213 */ /* 0x000fe20000000000 */
[----:B-1----:R-:W-:Y:S01]  /*2020*/  IMAD.MOV.U32 R16, RZ, RZ, R5 ;  /* 0x000000ffff107224 */ /* 0x002fe200078e0005 */
[----:B------:R-:W-:Y:S01]  /*2030*/  ISETP.GE.AND P1, PT, R8, RZ, PT ;  /* 0x000000ff0800720c */ /* 0x000fe20003f26270 */
[C---:B------:R-:W-:Y:S01]  /*2040*/  IMAD R5, R0.reuse, R4, R21 ;  /* 0x0000000400057224 */ /* 0x040fe200078e0215 */
[----:B------:R1:W-:Y:S01]  /*2050*/  STL [R1+0x88], R11 ;  /* 0x0000880b01007387 */ /* 0x0003e20000100800 */
[----:B------:R-:W-:Y:S01]  /*2060*/  @!P3 IMAD.MOV R16, RZ, RZ, -R16 ;  /* 0x000000ffff10b224 */ /* 0x000fe200078e0a10 */
[C---:B------:R-:W-:Y:S01]  /*2070*/  ISETP.GT.U32.AND P3, PT, R0.reuse, R15, PT ;  /* 0x0000000f0000720c */ /* 0x040fe20003f64070 */
[--C-:B------:R-:W-:Y:S01]  /*2080*/  @!P5 IMAD.IADD R9, R9, 0x1, -R0.reuse ;  /* 0x000000010909d824 */ /* 0x100fe200078e0a00 */
[----:B------:R-:W-:Y:S01]  /*2090*/  ISETP.GT.U32.AND P5, PT, R0, R5, PT ;  /* 0x000000050000720c */ /* 0x000fe20003fa4070 */
[--C-:B------:R-:W-:Y:S01]  /*20a0*/  @!P0 IMAD.IADD R13, R13, 0x1, -R0.reuse ;  /* 0x000000010d0d8824 */ /* 0x100fe200078e0a00 */
[----:B------:R2:W-:Y:S01]  /*20b0*/  STL [R1+0x84], R16 ;  /* 0x0000841001007387 */ /* 0x0005e20000100800 */
[----:B------:R-:W-:Y:S01]  /*20c0*/  @!P4 IMAD.IADD R7, R7, 0x1, -R0 ;  /* 0x000000010707c824 */ /* 0x000fe200078e0a00 */
[----:B------:R-:W-:Y:S01]  /*20d0*/  ISETP.GE.AND P4, PT, R14, RZ, PT ;  /* 0x000000ff0e00720c */ /* 0x000fe20003f86270 */
[----:B------:R-:W-:Y:S01]  /*20e0*/  @!P6 IMAD.MOV R9, RZ, RZ, -R9 ;  /* 0x000000ffff09e224 */ /* 0x000fe200078e0a09 */
[----:B-1----:R-:W-:Y:S01]  /*20f0*/  MOV R11, R6 ;  /* 0x00000006000b7202 */ /* 0x002fe20000000f00 */
[C---:B------:R-:W-:Y:S01]  /*2100*/  VIADD R6, R3.reuse, 0x1b ;  /* 0x0000001b03067836 */ /* 0x040fe20000000000 */
[----:B------:R-:W-:Y:S01]  /*2110*/  ISETP.GE.AND P0, PT, R10, RZ, PT ;  /* 0x000000ff0a00720c */ /* 0x000fe20003f06270 */
[C---:B------:R-:W-:Y:S01]  /*2120*/  VIADD R8, R3.reuse, 0x1c ;  /* 0x0000001c03087836 */ /* 0x040fe20000000000 */
[----:B------:R-:W-:Y:S01]  /*2130*/  IADD3 R10, PT, PT, R3, 0x1d, RZ ;  /* 0x0000001d030a7810 */ /* 0x000fe20007ffe0ff */
[----:B------:R-:W-:Y:S01]  /*2140*/  IMAD.HI.U32 R4, R2, R11, RZ ;  /* 0x0000000b02047227 */ /* 0x000fe200078e00ff */
[----:B------:R-:W-:-:S02]  /*2150*/  IABS R17, R6 ;  /* 0x0000000600117213 */ /* 0x000fc40000000000 */
[----:B------:R-:W-:Y:S01]  /*2160*/  ISETP.GE.AND P6, PT, R12, RZ, PT ;  /* 0x000000ff0c00720c */ /* 0x000fe20003fc6270 */
[--C-:B------:R-:W-:Y:S01]  /*2170*/  @!P3 IMAD.IADD R15, R15, 0x1, -R0.reuse ;  /* 0x000000010f0fb824 */ /* 0x100fe200078e0a00 */
[----:B------:R-:W-:Y:S01]  /*2180*/  IADD3 R4, PT, PT, -R4, RZ, RZ ;  /* 0x000000ff04047210 */ /* 0x000fe20007ffe1ff */
[----:B------:R-:W-:Y:S01]  /*2190*/  @!P5 IMAD.IADD R5, R5, 0x1, -R0 ;  /* 0x000000010505d824 */ /* 0x000fe200078e0a00 */
[C---:B------:R-:W-:Y:S01]  /*21a0*/  ISETP.GT.U32.AND P3, PT, R0.reuse, R13, PT ;  /* 0x0000000d0000720c */ /* 0x040fe20003f64070 */
[----:B--2---:R-:W-:Y:S02]  /*21b0*/  IMAD.MOV.U32 R16, RZ, RZ, R7 ;  /* 0x000000ffff107224 */ /* 0x004fe400078e0007 */
[C---:B------:R-:W-:Y:S01]  /*21c0*/  IMAD R7, R0.reuse, R4, R11 ;  /* 0x0000000400077224 */ /* 0x040fe200078e020b */
[----:B------:R-:W-:Y:S01]  /*21d0*/  ISETP.GT.U32.AND P5, PT, R0, R5, PT ;  /* 0x000000050000720c */ /* 0x000fe20003fa4070 */
[----:B------:R-:W-:Y:S01]  /*21e0*/  IMAD.HI.U32 R4, R2, R17, RZ ;  /* 0x0000001102047227 */ /* 0x000fe200078e00ff */
[----:B------:R-:W-:-:S03]  /*21f0*/  IABS R11, R8 ;  /* 0x00000008000b7213 */ /* 0x000fc60000000000 */
[----:B------:R-:W-:Y:S01]  /*2200*/  @!P2 IMAD.MOV R16, RZ, RZ, -R16 ;  /* 0x000000ffff10a224 */ /* 0x000fe200078e0a10 */
[C---:B------:R-:W-:Y:S01]  /*2210*/  ISETP.GT.U32.AND P2, PT, R0.reuse, R15, PT ;  /* 0x0000000f0000720c */ /* 0x040fe20003f44070 */
[----:B------:R-:W-:Y:S02]  /*2220*/  IMAD.MOV R4, RZ, RZ, -R4 ;  /* 0x000000ffff047224 */ /* 0x000fe400078e0a04 */
[--C-:B------:R-:W-:Y:S01]  /*2230*/  @!P3 IMAD.IADD R13, R13, 0x1, -R0.reuse ;  /* 0x000000010d0db824 */ /* 0x100fe200078e0a00 */
[----:B------:R-:W-:Y:S01]  /*2240*/  STL [R1+0x80], R16 ;  /* 0x0000801001007387 */ /* 0x000fe20000100800 */
[----:B------:R-:W-:Y:S01]  /*2250*/  ISETP.GT.U32.AND P3, PT, R0, R7, PT ;  /* 0x000000070000720c */ /* 0x000fe20003f64070 */
[----:B------:R-:W-:Y:S02]  /*2260*/  VIADD R12, R3, 0x1e ;  /* 0x0000001e030c7836 */ /* 0x000fe40000000000 */
[----:B------:R1:W-:Y:S01]  /*2270*/  STL [R1+0x7c], R9 ;  /* 0x00007c0901007387 */ /* 0x0003e20000100800 */
[----:B------:R-:W-:-:S02]  /*2280*/  @!P5 IMAD.IADD R5, R5, 0x1, -R0 ;  /* 0x000000010505d824 */ /* 0x000fc400078e0a00 */
[----:B------:R-:W-:Y:S02]  /*2290*/  IMAD.MOV.U32 R14, RZ, RZ, R13 ;  /* 0x000000ffff0e7224 */ /* 0x000fe400078e000d */
[----:B------:R-:W-:Y:S01]  /*22a0*/  @!P2 IMAD.IADD R15, R15, 0x1, -R0 ;  /* 0x000000010f0fa824 */ /* 0x000fe200078e0a00 */
[----:B------:R-:W-:Y:S01]  /*22b0*/  ISETP.GE.AND P2, PT, R6, RZ, PT ;  /* 0x000000ff0600720c */ /* 0x000fe20003f46270 */
[----:B------:R-:W-:Y:S01]  /*22c0*/  @!P1 IMAD.MOV R14, RZ, RZ, -R14 ;  /* 0x000000ffff0e9224 */ /* 0x000fe200078e0a0e */
[----:B------:R-:W-:Y:S01]  /*22d0*/  IABS R6, R10 ;  /* 0x0000000a00067213 */ /* 0x000fe20000000000 */
[----:B------:R-:W-:Y:S01]  /*22e0*/  @!P0 IMAD.MOV R5, RZ, RZ, -R5 ;  /* 0x000000ffff058224 */ /* 0x000fe200078e0a05 */
[----:B------:R-:W-:Y:S01]  /*22f0*/  ISETP.GE.AND P0, PT, R10, RZ, PT ;  /* 0x000000ff0a00720c */ /* 0x000fe20003f06270 */
[----:B-1----:R-:W-:Y:S01]  /*2300*/  IMAD R9, R0, R4, R17 ;  /* 0x0000000400097224 */ /* 0x002fe200078e0211 */
[----:B------:R1:W-:Y:S01]  /*2310*/  STL [R1+0x78], R14 ;  /* 0x0000780e01007387 */ /* 0x0003e20000100800 */
[----:B------:R-:W-:Y:S01]  /*2320*/  IMAD.HI.U32 R4, R2, R11, RZ ;  /* 0x0000000b02047227 */ /* 0x000fe200078e00ff */
[----:B------:R-:W-:-:S02]  /*2330*/  IABS R17, R12 ;  /* 0x0000000c00117213 */ /* 0x000fc40000000000 */
[----:B------:R-:W-:Y:S01]  /*2340*/  ISETP.GT.U32.AND P5, PT, R0, R9, PT ;  /* 0x000000090000720c */ /* 0x000fe20003fa4070 */
[----:B------:R-:W-:Y:S01]  /*2350*/  @!P3 IMAD.IADD R7, R7, 0x1, -R0 ;  /* 0x000000010707b824 */ /* 0x000fe200078e0a00 */
[----:B------:R-:W-:Y:S01]  /*2360*/  ISETP.GE.AND P3, PT, R8, RZ, PT ;  /* 0x000000ff0800720c */ /* 0x000fe20003f66270 */
[----:B------:R-:W-:Y:S01]  /*2370*/  IMAD.MOV R4, RZ, RZ, -R4 ;  /* 0x000000ffff047224 */ /* 0x000fe200078e0a04 */
[----:B------:R-:W-:Y:S01]  /*2380*/  IADD3 R10, PT, PT, R3, 0x20, RZ ;  /* 0x00000020030a7810 */ /* 0x000fe20007ffe0ff */
[----:B------:R-:W-:Y:S01]  /*2390*/  IMAD.MOV.U32 R13, RZ, RZ, R6 ;  /* 0x000000ffff0d7224 */ /* 0x000fe200078e0006 */
[C---:B------:R-:W-:Y:S01]  /*23a0*/  ISETP.GT.U32.AND P1, PT, R0.reuse, R7, PT ;  /* 0x000000070000720c */ /* 0x040fe20003f24070 */
[----:B------:R-:W-:Y:S02]  /*23b0*/  IMAD R11, R0, R4, R11 ;  /* 0x00000004000b7224 */ /* 0x000fe400078e020b */
[----:B-1----:R-:W-:Y:S02]  /*23c0*/  IMAD.MOV.U32 R14, RZ, RZ, R15 ;  /* 0x000000ffff0e7224 */ /* 0x002fe400078e000f */
[----:B------:R-:W-:-:S02]  /*23d0*/  IMAD.HI.U32 R4, R2, R13, RZ ;  /* 0x0000000d02047227 */ /* 0x000fc400078e00ff */
[----:B------:R-:W-:Y:S02]  /*23e0*/  @!P5 IADD3 R9, PT, PT, R9, -R0, RZ ;  /* 0x800000000909d210 */ /* 0x000fe40007ffe0ff */
[----:B------:R-:W-:Y:S01]  /*23f0*/  @!P4 IMAD.MOV R14, RZ, RZ, -R14 ;  /* 0x000000ffff0ec224 */ /* 0x000fe200078e0a0e */
[----:B------:R-:W-:Y:S01]  /*2400*/  ISETP.GT.U32.AND P4, PT, R0, R11, PT ;  /* 0x0000000b0000720c */ /* 0x000fe20003f84070 */
[----:B------:R-:W-:Y:S01]  /*2410*/  IMAD.HI.U32 R6, R2, R17, RZ ;  /* 0x0000001102067227 */ /* 0x000fe200078e00ff */
[----:B------:R-:W-:Y:S02]  /*2420*/  ISETP.GT.U32.AND P5, PT, R0, R9, PT ;  /* 0x000000090000720c */ /* 0x000fe40003fa4070 */
[----:B------:R-:W-:Y:S01]  /*2430*/  STL [R1+0x74], R14 ;  /* 0x0000740e01007387 */ /* 0x000fe20000100800 */
[----:B------:R-:W-:Y:S02]  /*2440*/  IMAD.MOV R4, RZ, RZ, -R4 ;  /* 0x000000ffff047224 */ /* 0x000fe400078e0a04 */
[----:B------:R-:W-:Y:S01]  /*2450*/  IMAD.MOV R6, RZ, RZ, -R6 ;  /* 0x000000ffff067224 */ /* 0x000fe200078e0a06 */
[----:B------:R1:W-:Y:S01]  /*2460*/  STL [R1+0x70], R5 ;  /* 0x0000700501007387 */ /* 0x0003e20000100800 */
[----:B------:R-:W-:Y:S01]  /*2470*/  @!P1 IMAD.IADD R7, R7, 0x1, -R0 ;  /* 0x0000000107079824 */ /* 0x000fe200078e0a00 */
[----:B------:R-:W-:Y:S01]  /*2480*/  ISETP.GE.AND P1, PT, R12, RZ, PT ;  /* 0x000000ff0c00720c */ /* 0x000fe20003f26270 */
[----:B------:R-:W-:-:S02]  /*2490*/  VIADD R8, R3, 0x1f ;  /* 0x0000001f03087836 */ /* 0x000fc40000000000 */
[----:B------:R-:W-:Y:S02]  /*24a0*/  IMAD.MOV.U32 R16, RZ, RZ, R7 ;  /* 0x000000ffff107224 */ /* 0x000fe400078e0007 */
[--C-:B------:R-:W-:Y:S01]  /*24b0*/  @!P5 IMAD.IADD R9, R9, 0x1, -R0.reuse ;  /* 0x000000010909d824 */ /* 0x100fe200078e0a00 */
[----:B------:R-:W-:Y:S01]  /*24c0*/  IABS R15, R8 ;  /* 0x00000008000f7213 */ /* 0x000fe20000000000 */
[----:B------:R-:W-:Y:S02]  /*24d0*/  @!P4 IMAD.IADD R11, R11, 0x1, -R0 ;  /* 0x000000010b0bc824 */ /* 0x000fe400078e0a00 */
[C---:B-1----:R-:W-:Y:S02]  /*24e0*/  IMAD R5, R0.reuse, R4, R13 ;  /* 0x0000000400057224 */ /* 0x042fe400078e020d */
[C---:B------:R-:W-:Y:S01]  /*24f0*/  IMAD R13, R0.reuse, R6, R17 ;  /* 0x00000006000d7224 */ /* 0x040fe200078e0211 */
[C---:B------:R-:W-:Y:S01]  /*2500*/  ISETP.GT.U32.AND P4, PT, R0.reuse, R11, PT ;  /* 0x0000000b0000720c */ /* 0x040fe20003f84070 */
[----:B------:R-:W-:Y:S01]  /*2510*/  @!P6 IMAD.MOV R16, RZ, RZ, -R16 ;  /* 0x000000ffff10e224 */ /* 0x000fe200078e0a10 */
[C---:B------:R-:W-:Y:S01]  /*2520*/  ISETP.GT.U32.AND P5, PT, R0.reuse, R5, PT ;  /* 0x000000050000720c */ /* 0x040fe20003fa4070 */
[----:B------:R-:W-:Y:S01]  /*2530*/  IMAD.MOV.U32 R14, RZ, RZ, R9 ;  /* 0x000000ffff0e7224 */ /* 0x000fe200078e0009 */
[----:B------:R-:W-:Y:S01]  /*2540*/  ISETP.GT.U32.AND P6, PT, R0, R13, PT ;  /* 0x0000000d0000720c */ /* 0x000fe20003fc4070 */
[----:B------:R-:W-:Y:S01]  /*2550*/  VIADD R12, R3, 0x21 ;  /* 0x00000021030c7836 */ /* 0x000fe20000000000 */
[----:B------:R-:W-:Y:S01]  /*2560*/  IABS R6, R10 ;  /* 0x0000000a00067213 */ /* 0x000fe20000000000 */
[----:B------:R-:W-:Y:S01]  /*2570*/  @!P2 IMAD.MOV R14, RZ, RZ, -R14 ;  /* 0x000000ffff0ea224 */ /* 0x000fe200078e0a0e */
[----:B------:R-:W-:Y:S01]  /*2580*/  STL [R1+0x6c], R16 ;  /* 0x00006c1001007387 */ /* 0x000fe20000100800 */
[----:B------:R-:W-:Y:S01]  /*2590*/  IMAD.HI.U32 R4, R2, R15, RZ ;  /* 0x0000000f02047227 */ /* 0x000fe200078e00ff */
[----:B------:R-:W-:-:S02]  /*25a0*/  IABS R17, R12 ;  /* 0x0000000c00117213 */ /* 0x000fc40000000000 */
[----:B------:R1:W-:Y:S01]  /*25b0*/  STL [R1+0x68], R14 ;  /* 0x0000680e01007387 */ /* 0x0003e20000100800 */
[----:B------:R-:W-:Y:S01]  /*25c0*/  @!P4 IMAD.IADD R11, R11, 0x1, -R0 ;  /* 0x000000010b0bc824 */ /* 0x000fe200078e0a00 */
[----:B------:R-:W-:Y:S01]  /*25d0*/  ISETP.GE.AND P2, PT, R8, RZ, PT ;  /* 0x000000ff0800720c */ /* 0x000fe20003f46270 */
[----:B------:R-:W-:Y:S01]  /*25e0*/  IMAD.MOV.U32 R9, RZ, RZ, R6 ;  /* 0x000000ffff097224 */ /* 0x000fe200078e0006 */
[----:B------:R-:W-:Y:S01]  /*25f0*/  @!P5 IADD3 R5, PT, PT, R5, -R0, RZ ;  /* 0x800000000505d210 */ /* 0x000fe20007ffe0ff */
[----:B------:R-:W-:Y:S01]  /*2600*/  @!P6 IMAD.IADD R13, R13, 0x1, -R0 ;  /* 0x000000010d0de824 */ /* 0x000fe200078e0a00 */
[----:B------:R-:W-:Y:S01]  /*2610*/  ISETP.GE.AND P4, PT, R10, RZ, PT ;  /* 0x000000ff0a00720c */ /* 0x000fe20003f86270 */
[----:B------:R-:W-:Y:S01]  /*2620*/  IMAD.MOV R7, RZ, RZ, -R4 ;  /* 0x000000ffff077224 */ /* 0x000fe200078e0a04 */
[----:B------:R-:W-:Y:S01]  /*2630*/  ISETP.GT.U32.AND P5, PT, R0, R5, PT ;  /* 0x000000050000720c */ /* 0x000fe20003fa4070 */
[----:B------:R-:W-:Y:S01]  /*2640*/  IMAD.HI.U32 R4, R2, R9, RZ ;  /* 0x0000000902047227 */ /* 0x000fe200078e00ff */
[----:B------:R-:W-:-:S03]  /*2650*/  ISETP.GT.U32.AND P6, PT, R0, R13, PT ;  /* 0x0000000d0000720c */ /* 0x000fc60003fc4070 */
[----:B-1----:R-:W-:Y:S02]  /*2660*/  IMAD.MOV.U32 R14, RZ, RZ, R11 ;  /* 0x000000ffff0e7224 */ /* 0x002fe400078e000b */
[----:B------:R-:W-:Y:S02]  /*2670*/  IMAD R7, R0, R7, R15 ;  /* 0x0000000700077224 */ /* 0x000fe400078e020f */
[----:B------:R-:W-:Y:S01]  /*2680*/  IMAD.MOV R4, RZ, RZ, -R4 ;  /* 0x000000ffff047224 */ /* 0x000fe200078e0a04 */
[----:B------:R-:W-:Y:S01]  /*2690*/  @!P3 IADD3 R14, PT, PT, -R14, RZ, RZ ;  /* 0x000000ff0e0eb210 */ /* 0x000fe20007ffe1ff */
[----:B------:R-:W-:Y:S01]  /*26a0*/  IMAD.HI.U32 R6, R2, R17, RZ ;  /* 0x0000001102067227 */ /* 0x000fe200078e00ff */
[----:B------:R-:W-:-:S03]  /*26b0*/  ISETP.GE.AND P3, PT, R12, RZ, PT ;  /* 0x000000ff0c00720c */ /* 0x000fc60003f66270 */
[----:B------:R-:W-:Y:S01]  /*26c0*/  @!P5 IMAD.IADD R5, R5, 0x1, -R0 ;  /* 0x000000010505d824 */ /* 0x000fe200078e0a00 */
[----:B------:R1:W-:Y:S01]  /*26d0*/  STL [R1+0x64], R14 ;  /* 0x0000640e01007387 */ /* 0x0003e20000100800 */
[C---:B------:R-:W-:Y:S01]  /*26e0*/  IMAD R9, R0.reuse, R4, R9 ;  /* 0x0000000400097224 */ /* 0x040fe200078e0209 */
[C---:B------:R-:W-:Y:S01]  /*26f0*/  ISETP.GT.U32.AND P5, PT, R0.reuse, R7, PT ;  /* 0x000000070000720c */ /* 0x040fe20003fa4070 */
[----:B------:R-:W-:Y:S01]  /*2700*/  IMAD.MOV R6, RZ, RZ, -R6 ;  /* 0x000000ffff067224 */ /* 0x000fe200078e0a06 */
[----:B------:R-:W-:Y:S01]  /*2710*/  @!P6 IADD3 R13, PT, PT, R13, -R0, RZ ;  /* 0x800000000d0de210 */ /* 0x000fe20007ffe0ff */
[----:B------:R-:W-:Y:S02]  /*2720*/  VIADD R4, R3, 0x22 ;  /* 0x0000002203047836 */ /* 0x000fe40000000000 */
[----:B------:R-:W-:Y:S02]  /*2730*/  IMAD R11, R0, R6, R17 ;  /* 0x00000006000b7224 */ /* 0x000fe400078e0211 */
[----:B------:R-:W-:Y:S01]  /*2740*/  IMAD.MOV.U32 R6, RZ, RZ, R13 ;  /* 0x000000ffff067224 */ /* 0x000fe200078e000d */
[----:B------:R-:W-:Y:S01]  /*2750*/  IABS R15, R4 ;  /* 0x00000004000f7213 */ /* 0x000fe20000000000 */
[----:B-1----:R-:W-:Y:S01]  /*2760*/  IMAD.MOV.U32 R14, RZ, RZ, R5 ;  /* 0x000000ffff0e7224 */ /* 0x002fe200078e0005 */
[----:B------:R-:W-:Y:S01]  /*2770*/  ISETP.GE.AND P6, PT, R4, RZ, PT ;  /* 0x000000ff0400720c */ /* 0x000fe20003fc6270 */
[----:B------:R-:W-:Y:S01]  /*2780*/  @!P1 IMAD.MOV R6, RZ, RZ, -R6 ;  /* 0x000000ffff069224 */ /* 0x000fe200078e0a06 */
[C---:B------:R-:W-:Y:S01]  /*2790*/  ISETP.GT.U32.AND P1, PT, R0.reuse, R11, PT ;  /* 0x0000000b0000720c */ /* 0x040fe20003f24070 */
[----:B------:R-:W-:Y:S01]  /*27a0*/  @!P0 IMAD.MOV R14, RZ, RZ, -R14 ;  /* 0x000000ffff0e8224 */ /* 0x000fe200078e0a0e */
[----:B------:R-:W-:Y:S01]  /*27b0*/  ISETP.GT.U32.AND P0, PT, R0, R9, PT ;  /* 0x000000090000720c */ /* 0x000fe20003f04070 */
[----:B------:R-:W-:-:S02]  /*27c0*/  @!P5 IMAD.IADD R7, R7, 0x1, -R0 ;  /* 0x000000010707d824 */ /* 0x000fc400078e0a00 */
[C---:B------:R-:W-:Y:S01]  /*27d0*/  VIADD R8, R3.reuse, 0x23 ;  /* 0x0000002303087836 */ /* 0x040fe20000000000 */
[----:B------:R-:W-:Y:S01]  /*27e0*/  STL [R1+0x60], R14 ;  /* 0x0000600e01007387 */ /* 0x000fe20000100800 */
[----:B------:R-:W-:Y:S01]  /*27f0*/  IMAD.HI.U32 R4, R2, R15, RZ ;  /* 0x0000000f02047227 */ /* 0x000fe200078e00ff */
[----:B------:R-:W-:Y:S02]  /*2800*/  ISETP.GT.U32.AND P5, PT, R0, R7, PT ;  /* 0x000000070000720c */ /* 0x000fe40003fa4070 */
[----:B------:R-:W-:Y:S01]  /*2810*/  IABS R17, R8 ;  /* 0x0000000800117213 */ /* 0x000fe20000000000 */
[----:B------:R1:W-:Y:S01]  /*2820*/  STL [R1+0x5c], R6 ;  /* 0x00005c0601007387 */ /* 0x0003e20000100800 */
[----:B------:R-:W-:Y:S02]  /*2830*/  VIADD R12, R3, 0x25 ;  /* 0x00000025030c7836 */ /* 0x000fe40000000000 */
[--C-:B------:R-:W-:Y:S02]  /*2840*/  @!P1 IMAD.IADD R11, R11, 0x1, -R0.reuse ;  /* 0x000000010b0b9824 */ /* 0x100fe400078e0a00 */
[----:B------:R-:W-:Y:S01]  /*2850*/  @!P0 IMAD.IADD R9, R9, 0x1, -R0 ;  /* 0x0000000109098824 */ /* 0x000fe200078e0a00 */
[----:B------:R-:W-:Y:S01]  /*2860*/  IABS R21, R12 ;  /* 0x0000000c00157213 */ /* 0x000fe20000000000 */
[----:B------:R-:W-:Y:S01]  /*2870*/  IMAD.HI.U32 R5, R2, R17, RZ ;  /* 0x0000001102057227 */ /* 0x000fe200078e00ff */
[----:B------:R-:W-:-:S02]  /*2880*/  ISETP.GT.U32.AND P1, PT, R0, R11, PT ;  /* 0x0000000b0000720c */ /* 0x000fc40003f24070 */
[----:B------:R-:W-:Y:S01]  /*2890*/  ISETP.GT.U32.AND P0, PT, R0, R9, PT ;  /* 0x000000090000720c */ /* 0x000fe20003f04070 */
[----:B-1----:R-:W-:Y:S02]  /*28a0*/  IMAD.MOV R6, RZ, RZ, -R4 ;  /* 0x000000ffff067224 */ /* 0x002fe400078e0a04 */
[----:B------:R-:W-:Y:S02]  /*28b0*/  IMAD.MOV R13, RZ, RZ, -R5 ;  /* 0x000000ffff0d7224 */ /* 0x000fe400078e0a05 */
[--C-:B------:R-:W-:Y:S01]  /*28c0*/  @!P5 IMAD.IADD R7, R7, 0x1, -R0.reuse ;  /* 0x000000010707d824 */ /* 0x100fe200078e0a00 */
[----:B------:R-:W-:Y:S01]  /*28d0*/  ISETP.GE.AND P5, PT, R8, RZ, PT ;  /* 0x000000ff0800720c */ /* 0x000fe20003fa6270 */
[C---:B------:R-:W-:Y:S01]  /*28e0*/  IMAD R5, R0.reuse, R6, R15 ;  /* 0x0000000600057224 */ /* 0x040fe200078e020f */
[C---:B------:R-:W-:Y:S01]  /*28f0*/  IADD3 R8, PT, PT, R3.reuse, 0x26, RZ ;  /* 0x0000002603087810 */ /* 0x040fe20007ffe0ff */
[----:B------:R-:W-:Y:S02]  /*2900*/  VIADD R10, R3, 0x24 ;  /* 0x00000024030a7836 */ /* 0x000fe40000000000 */
[C---:B------:R-:W-:Y:S01]  /*2910*/  IMAD R13, R0.reuse, R13, R17 ;  /* 0x0000000d000d7224 */ /* 0x040fe200078e0211 */
[----:B------:R-:W-:Y:S01]  /*2920*/  IABS R15, R8 ;  /* 0x00000008000f7213 */ /* 0x000fe20000000000 */
[----:B------:R-:W-:Y:S01]  /*2930*/  @!P0 IMAD.IADD R9, R9, 0x1, -R0 ;  /* 0x0000000109098824 */ /* 0x000fe200078e0a00 */
[----:B------:R-:W-:Y:S01]  /*2940*/  ISETP.GT.U32.AND P0, PT, R0, R5, PT ;  /* 0x000000050000720c */ /* 0x000fe20003f04070 */
[----:B------:R-:W-:Y:S01]  /*2950*/  IMAD.MOV.U32 R16, RZ, RZ, R7 ;  /* 0x000000ffff107224 */ /* 0x000fe200078e0007 */
[----:B------:R-:W-:Y:S01]  /*2960*/  IABS R19, R10 ;  /* 0x0000000a00137213 */ /* 0x000fe20000000000 */
[----:B------:R-:W-:-:S04]  /*2970*/  IMAD.HI.U32 R6, R2, R21, RZ ;  /* 0x0000001502067227 */ /* 0x000fc800078e00ff */
[----:B------:R-:W-:Y:S01]  /*2980*/  @!P2 IMAD.MOV R16, RZ, RZ, -R16 ;  /* 0x000000ffff10a224 */ /* 0x000fe200078e0a10 */
[----:B------:R-:W-:Y:S01]  /*2990*/  ISETP.GT.U32.AND P2, PT, R0, R13, PT ;  /* 0x0000000d0000720c */ /* 0x000fe20003f44070 */
[----:B------:R-:W-:Y:S02]  /*29a0*/  IMAD.MOV R6, RZ, RZ, -R6 ;  /* 0x000000ffff067224 */ /* 0x000fe400078e0a06 */
[----:B------:R-:W-:Y:S01]  /*29b0*/  @!P1 IMAD.IADD R11, R11, 0x1, -R0 ;  /* 0x000000010b0b9824 */ /* 0x000fe200078e0a00 */
[----:B------:R1:W-:Y:S01]  /*29c0*/  STL [R1+0x58], R16 ;  /* 0x0000581001007387 */ /* 0x0003e20000100800 */
[----:B------:R-:W-:-:S04]  /*29d0*/  IMAD.HI.U32 R4, R2, R19, RZ ;  /* 0x0000001302047227 */ /* 0x000fc800078e00ff */
[----:B------:R-:W-:Y:S01]  /*29e0*/  IMAD.MOV.U32 R14, RZ, RZ, R9 ;  /* 0x000000ffff0e7224 */ /* 0x000fe200078e0009 */
[----:B------:R-:W-:Y:S01]  /*29f0*/  IADD3 R4, PT, PT, -R4, RZ, RZ ;  /* 0x000000ff04047210 */ /* 0x000fe20007ffe1ff */
[C---:B------:R-:W-:Y:S02]  /*2a00*/  IMAD R9, R0.reuse, R6, R21 ;  /* 0x0000000600097224 */ /* 0x040fe400078e0215 */
[----:B------:R-:W-:Y:S02]  /*2a10*/  @!P0 IMAD.IADD R5, R5, 0x1, -R0 ;  /* 0x0000000105058824 */ /* 0x000fe400078e0a00 */
[----:B-1----:R-:W-:Y:S02]  /*2a20*/  IMAD.MOV.U32 R16, RZ, RZ, R11 ;  /* 0x000000ffff107224 */ /* 0x002fe400078e000b */
[----:B------:R-:W-:Y:S01]  /*2a30*/  @!P4 IMAD.MOV R14, RZ, RZ, -R14 ;  /* 0x000000ffff0ec224 */ /* 0x000fe200078e0a0e */
[C---:B------:R-:W-:Y:S01]  /*2a40*/  ISETP.GT.U32.AND P0, PT, R0.reuse, R5, PT ;  /* 0x000000050000720c */ /* 0x040fe20003f04070 */
[----:B------:R-:W-:Y:S01]  /*2a50*/  @!P3 IMAD.MOV R16, RZ, RZ, -R16 ;  /* 0x000000ffff10b224 */ /* 0x000fe200078e0a10 */
[C---:B------:R-:W-:Y:S01]  /*2a60*/  ISETP.GT.U32.AND P3, PT, R0.reuse, R9, PT ;  /* 0x000000090000720c */ /* 0x040fe20003f64070 */
[----:B------:R-:W-:Y:S01]  /*2a70*/  IMAD R7, R0, R4, R19 ;  /* 0x0000000400077224 */ /* 0x000fe200078e0213 */
[----:B------:R1:W-:Y:S01]  /*2a80*/  STL [R1+0x54], R14 ;  /* 0x0000540e01007387 */ /* 0x0003e20000100800 */
[--C-:B------:R-:W-:Y:S01]  /*2a90*/  @!P2 IMAD.IADD R13, R13, 0x1, -R0.reuse ;  /* 0x000000010d0da824 */ /* 0x100fe200078e0a00 */
[----:B------:R-:W-:Y:S01]  /*2aa0*/  ISETP.GE.AND P4, PT, R10, RZ, PT ;  /* 0x000000ff0a00720c */ /* 0x000fe20003f86270 */
[----:B------:R-:W-:Y:S01]  /*2ab0*/  IMAD.HI.U32 R4, R2, R15, RZ ;  /* 0x0000000f02047227 */ /* 0x000fe200078e00ff */
[C---:B------:R-:W-:Y:S01]  /*2ac0*/  ISETP.GT.U32.AND P1, PT, R0.reuse, R7, PT ;  /* 0x000000070000720c */ /* 0x040fe20003f24070 */
[----:B------:R2:W-:Y:S01]  /*2ad0*/  STL [R1+0x50], R16 ;  /* 0x0000501001007387 */ /* 0x0005e20000100800 */
[----:B------:R-:W-:Y:S01]  /*2ae0*/  ISETP.GT.U32.AND P2, PT, R0, R13, PT ;  /* 0x0000000d0000720c */ /* 0x000fe20003f44070 */
[----:B------:R-:W-:Y:S01]  /*2af0*/  VIADD R10, R3, 0x27 ;  /* 0x00000027030a7836 */ /* 0x000fe20000000000 */
[----:B------:R-:W-:Y:S01]  /*2b00*/  IADD3 R4, PT, PT, -R4, RZ, RZ ;  /* 0x000000ff04047210 */ /* 0x000fe20007ffe1ff */
[--C-:B------:R-:W-:Y:S01]  /*2b10*/  @!P0 IMAD.IADD R5, R5, 0x1, -R0.reuse ;  /* 0x0000000105058824 */ /* 0x100fe200078e0a00 */
[----:B------:R-:W-:Y:S01]  /*2b20*/  ISETP.GE.AND P0, PT, R12, RZ, PT ;  /* 0x000000ff0c00720c */ /* 0x000fe20003f06270 */
[----:B-1----:R-:W-:Y:S01]  /*2b30*/  VIADD R14, R3, 0x28 ;  /* 0x00000028030e7836 */ /* 0x002fe20000000000 */
[----:B------:R-:W-:Y:S01]  /*2b40*/  IABS R17, R10 ;  /* 0x0000000a00117213 */ /* 0x000fe20000000000 */
[----:B------:R-:W-:-:S02]  /*2b50*/  @!P3 IMAD.IADD R9, R9, 0x1, -R0 ;  /* 0x000000010909b824 */ /* 0x000fc400078e0a00 */
[----:B------:R-:W-:Y:S01]  /*2b60*/  IMAD R11, R0, R4, R15 ;  /* 0x00000004000b7224 */ /* 0x000fe200078e020f */
[----:B------:R-:W-:Y:S01]  /*2b70*/  IABS R6, R14 ;  /* 0x0000000e00067213 */ /* 0x000fe20000000000 */
[----:B------:R-:W-:Y:S01]  /*2b80*/  IMAD.HI.U32 R4, R2, R17, RZ ;  /* 0x0000001102047227 */ /* 0x000fe200078e00ff */
[----:B------:R-:W-:-:S03]  /*2b90*/  ISETP.GT.U32.AND P3, PT, R0, R9, PT ;  /* 0x000000090000720c */ /* 0x000fc60003f64070 */
[----:B------:R-:W-:Y:S02]  /*2ba0*/  IMAD.MOV.U32 R15, RZ, RZ, R6 ;  /* 0x000000ffff0f7224 */ /* 0x000fe400078e0006 */
[--C-:B------:R-:W-:Y:S02]  /*2bb0*/  @!P1 IMAD.IADD R7, R7, 0x1, -R0.reuse ;  /* 0x0000000107079824 */ /* 0x100fe400078e0a00 */
[----:B------:R-:W-:Y:S01]  /*2bc0*/  @!P2 IMAD.IADD R13, R13, 0x1, -R0 ;  /* 0x000000010d0da824 */ /* 0x000fe200078e0a00 */
[C---:B------:R-:W-:Y:S01]  /*2bd0*/  ISETP.GT.U32.AND P2, PT, R0.reuse, R11, PT ;  /* 0x0000000b0000720c */ /* 0x040fe20003f44070 */
[----:B------:R-:W-:Y:S01]  /*2be0*/  IMAD.MOV.U32 R18, RZ, RZ, R5 ;  /* 0x000000ffff127224 */ /* 0x000fe200078e0005 */
[----:B------:R-:W-:Y:S01]  /*2bf0*/  ISETP.GT.U32.AND P1, PT, R0, R7, PT ;  /* 0x000000070000720c */ /* 0x000fe20003f24070 */
[----:B------:R-:W-:-:S03]  /*2c00*/  IMAD.HI.U32 R5, R2, R15, RZ ;  /* 0x0000000f02057227 */ /* 0x000fc600078e00ff */
[----:B------:R-:W-:Y:S01]  /*2c10*/  @!P6 IADD3 R18, PT, PT, -R18, RZ, RZ ;  /* 0x000000ff1212e210 */ /* 0x000fe20007ffe1ff */
[----:B------:R-:W-:Y:S01]  /*2c20*/  IMAD.MOV R4, RZ, RZ, -R4 ;  /* 0x000000ffff047224 */ /* 0x000fe200078e0a04 */
[----:B------:R-:W-:Y:S01]  /*2c30*/  ISETP.GE.AND P6, PT, R8, RZ, PT ;  /* 0x000000ff0800720c */ /* 0x000fe20003fc6270 */
[----:B--2---:R-:W-:Y:S02]  /*2c40*/  IMAD.MOV.U32 R16, RZ, RZ, R13 ;  /* 0x000000ffff107224 */ /* 0x004fe400078e000d */
[----:B------:R-:W-:Y:S01]  /*2c50*/  IMAD.MOV R13, RZ, RZ, -R5 ;  /* 0x000000ffff0d7224 */ /* 0x000fe200078e0a05 */
[----:B------:R1:W-:Y:S01]  /*2c60*/  STL [R1+0x4c], R18 ;  /* 0x00004c1201007387 */ /* 0x0003e20000100800 */
[C---:B------:R-:W-:Y:S02]  /*2c70*/  IMAD R5, R0.reuse, R4, R17 ;  /* 0x0000000400057224 */ /* 0x040fe400078e0211 */
[--C-:B------:R-:W-:Y:S02]  /*2c80*/  @!P3 IMAD.IADD R9, R9, 0x1, -R0.reuse ;  /* 0x000000010909b824 */ /* 0x100fe400078e0a00 */
[--C-:B------:R-:W-:Y:S01]  /*2c90*/  @!P1 IMAD.IADD R7, R7, 0x1, -R0.reuse ;  /* 0x0000000107079824 */ /* 0x100fe200078e0a00 */
[----:B------:R-:W-:Y:S01]  /*2ca0*/  ISETP.GT.U32.AND P3, PT, R0, R5, PT ;  /* 0x000000050000720c */ /* 0x000fe20003f64070 */
[----:B------:R-:W-:Y:S01]  /*2cb0*/  @!P2 IMAD.IADD R11, R11, 0x1, -R0 ;  /* 0x000000010b0ba824 */ /* 0x000fe200078e0a00 */
[----:B------:R-:W-:Y:S01]  /*2cc0*/  ISETP.GE.AND P1, PT, R14, RZ, PT ;  /* 0x000000ff0e00720c */ /* 0x000fe20003f26270 */
[C---:B------:R-:W-:Y:S01]  /*2cd0*/  VIADD R4, R3.reuse, 0x29 ;  /* 0x0000002903047836 */ /* 0x040fe20000000000 */
[----:B------:R-:W-:Y:S01]  /*2ce0*/  MOV R12, R7 ;  /* 0x00000007000c7202 */ /* 0x000fe20000000f00 */
[----:B------:R-:W-:Y:S01]  /*2cf0*/  VIADD R6, R3, 0x2a ;  /* 0x0000002a03067836 */ /* 0x000fe20000000000 */
[----:B------:R-:W-:Y:S01]  /*2d00*/  ISETP.GT.U32.AND P2, PT, R0, R11, PT ;  /* 0x0000000b0000720c */ /* 0x000fe20003f44070 */
[----:B------:R-:W-:Y:S01]  /*2d10*/  IMAD.MOV.U32 R8, RZ, RZ, R9 ;  /* 0x000000ffff087224 */ /* 0x000fe200078e0009 */
[----:B------:R-:W-:Y:S01]  /*2d20*/  IABS R7, R4 ;  /* 0x0000000400077213 */ /* 0x000fe20000000000 */
[----:B------:R-:W-:Y:S01]  /*2d30*/  @!P4 IMAD.MOV R12, RZ, RZ, -R12 ;  /* 0x000000ffff0cc224 */ /* 0x000fe200078e0a0c */
[----:B------:R-:W-:Y:S01]  /*2d40*/  ISETP.GE.AND P4, PT, R4, RZ, PT ;  /* 0x000000ff0400720c */ /* 0x000fe20003f86270 */
[----:B------:R-:W-:Y:S01]  /*2d50*/  @!P0 IMAD.MOV R8, RZ, RZ, -R8 ;  /* 0x000000ffff088224 */ /* 0x000fe200078e0a08 */
[----:B------:R-:W-:Y:S01]  /*2d60*/  IABS R9, R6 ;  /* 0x0000000600097213 */ /* 0x000fe20000000000 */
[----:B------:R-:W-:Y:S01]  /*2d70*/  @!P3 IMAD.IADD R5, R5, 0x1, -R0 ;  /* 0x000000010505b824 */ /* 0x000fe200078e0a00 */
[----:B------:R-:W-:Y:S01]  /*2d80*/  ISETP.GE.AND P0, PT, R6, RZ, PT ;  /* 0x000000ff0600720c */ /* 0x000fe20003f06270 */
[----:B------:R-:W-:Y:S01]  /*2d90*/  IMAD.HI.U32 R4, R2, R7, RZ ;  /* 0x0000000702047227 */ /* 0x000fe200078e00ff */
[----:B-1----:R-:W-:-:S02]  /*2da0*/  IADD3 R18, PT, PT, R3, 0x30, RZ ;  /* 0x0000003003127810 */ /* 0x002fc40007ffe0ff */
[----:B------:R-:W-:Y:S01]  /*2db0*/  ISETP.GT.U32.AND P3, PT, R0, R5, PT ;  /* 0x000000050000720c */ /* 0x000fe20003f64070 */
[----:B------:R-:W-:Y:S01]  /*2dc0*/  IMAD.HI.U32 R6, R2, R9, RZ ;  /* 0x0000000902067227 */ /* 0x000fe200078e00ff */
[----:B------:R-:W-:-:S03]  /*2dd0*/  IABS R21, R18 ;  /* 0x0000001200157213 */ /* 0x000fc60000000000 */
[----:B------:R-:W-:Y:S02]  /*2de0*/  IMAD.MOV R4, RZ, RZ, -R4 ;  /* 0x000000ffff047224 */ /* 0x000fe400078e0a04 */
[----:B------:R-:W-:Y:S02]  /*2df0*/  @!P2 IMAD.IADD R11, R11, 0x1, -R0 ;  /* 0x000000010b0ba824 */ /* 0x000fe400078e0a00 */
[----:B------:R-:W-:Y:S02]  /*2e00*/  IMAD.MOV R6, RZ, RZ, -R6 ;  /* 0x000000ffff067224 */ /* 0x000fe400078e0a06 */
[C---:B------:R-:W-:Y:S02]  /*2e10*/  IMAD R7, R0.reuse, R4, R7 ;  /* 0x0000000400077224 */ /* 0x040fe400078e0207 */
[C---:B------:R-:W-:Y:S02]  /*2e20*/  IMAD R9, R0.reuse, R6, R9 ;  /* 0x0000000600097224 */ /* 0x040fe400078e0209 */
[----:B------:R-:W-:Y:S01]  /*2e30*/  @!P3 IMAD.IADD R5, R5, 0x1, -R0 ;  /* 0x000000010505b824 */ /* 0x000fe200078e0a00 */
[----:B------:R-:W-:Y:S01]  /*2e40*/  ISETP.GT.U32.AND P3, PT, R0, R7, PT ;  /* 0x000000070000720c */ /* 0x000fe20003f64070 */
[----:B------:R-:W-:-:S02]  /*2e50*/  IMAD.MOV.U32 R14, RZ, RZ, R11 ;  /* 0x000000ffff0e7224 */ /* 0x000fc400078e000b */
[----:B------:R-:W-:Y:S01]  /*2e60*/  @!P5 IMAD.MOV R16, RZ, RZ, -R16 ;  /* 0x000000ffff10d224 */ /* 0x000fe200078e0a10 */
[----:B------:R-:W-:Y:S01]  /*2e70*/  ISETP.GE.AND P5, PT, R10, RZ, PT ;  /* 0x000000ff0a00720c */ /* 0x000fe20003fa6270 */
[C---:B------:R-:W-:Y:S01]  /*2e80*/  IMAD R13, R0.reuse, R13, R15 ;  /* 0x0000000d000d7224 */ /* 0x040fe200078e020f */
[C---:B------:R-:W-:Y:S01]  /*2e90*/  IADD3 R10, PT, PT, R3.reuse, 0x2c, RZ ;  /* 0x0000002c030a7810 */ /* 0x040fe20007ffe0ff */
[----:B------:R-:W-:Y:S01]  /*2ea0*/  @!P6 IMAD.MOV R14, RZ, RZ, -R14 ;  /* 0x000000ffff0ee224 */ /* 0x000fe200078e0a0e */
[C---:B------:R-:W-:Y:S01]  /*2eb0*/  ISETP.GT.U32.AND P6, PT, R0.reuse, R9, PT ;  /* 0x000000090000720c */ /* 0x040fe20003fc4070 */
[----:B------:R-:W-:Y:S01]  /*2ec0*/  STL [R1+0x48], R16 ;  /* 0x0000481001007387 */ /* 0x000fe20000100800 */
[----:B------:R-:W-:Y:S01]  /*2ed0*/  ISETP.GT.U32.AND P2, PT, R0, R13, PT ;  /* 0x0000000d0000720c */ /* 0x000fe20003f44070 */
[----:B------:R-:W-:Y:S01]  /*2ee0*/  VIADD R28, R3, 0x4a ;  /* 0x0000004a031c7836 */ /* 0x000fe20000000000 */
[----:B------:R-:W-:Y:S01]  /*2ef0*/  IABS R17, R10 ;  /* 0x0000000a00117213 */ /* 0x000fe20000000000 */
[----:B------:R1:W-:Y:S01]  /*2f00*/  STL [R1+0x44], R12 ;  /* 0x0000440c01007387 */ /* 0x0003e20000100800 */
[----:B------:R-:W-:-:S02]  /*2f10*/  @!P3 IMAD.IADD R7, R7, 0x1, -R0 ;  /* 0x000000010707b824 */ /* 0x000fc400078e0a00 */
[----:B------:R-:W-:Y:S01]  /*2f20*/  IABS R27, R28 ;  /* 0x0000001c001b7213 */ /* 0x000fe20000000000 */
[----:B------:R2:W-:Y:S01]  /*2f30*/  STL [R1+0x40], R8 ;  /* 0x0000400801007387 */ /* 0x0005e20000100800 */
[----:B------:R-:W-:Y:S01]  /*2f40*/  IMAD.HI.U32 R6, R2, R17, RZ ;  /* 0x0000001102067227 */ /* 0x000fe200078e00ff */
[----:B------:R-:W-:Y:S02]  /*2f50*/  ISETP.GT.U32.AND P3, PT, R0, R7, PT ;  /* 0x000000070000720c */ /* 0x000fe40003f64070 */
[----:B------:R3:W-:Y:S01]  /*2f60*/  STL [R1+0x3c], R14 ;  /* 0x00003c0e01007387 */ /* 0x0007e20000100800 */
[--C-:B------:R-:W-:Y:S01]  /*2f70*/  @!P6 IMAD.IADD R9, R9, 0x1, -R0.reuse ;  /* 0x000000010909e824 */ /* 0x100fe200078e0a00 */
[----:B------:R-:W-:Y:S01]  /*2f80*/  IADD3 R6, PT, PT, -R6, RZ, RZ ;  /* 0x000000ff06067210 */ /* 0x000fe20007ffe1ff */
[----:B-1----:R-:W-:Y:S02]  /*2f90*/  IMAD.MOV.U32 R12, RZ, RZ, R5 ;  /* 0x000000ffff0c7224 */ /* 0x002fe400078e0005 */
[----:B------:R-:W-:Y:S01]  /*2fa0*/  @!P2 IMAD.IADD R13, R13, 0x1, -R0 ;  /* 0x000000010d0da824 */ /* 0x000fe200078e0a00 */
[----:B------:R-:W-:Y:S01]  /*2fb0*/  ISETP.GT.U32.AND P6, PT, R0, R9, PT ;  /* 0x000000090000720c */ /* 0x000fe20003fc4070 */
[----:B--2---:R-:W-:-:S02]  /*2fc0*/  VIADD R8, R3, 0x2b ;  /* 0x0000002b03087836 */ /* 0x004fc40000000000 */
[----:B------:R-:W-:Y:S01]  /*2fd0*/  @!P5 IMAD.MOV R12, RZ, RZ, -R12 ;  /* 0x000000ffff0cd224 */ /* 0x000fe200078e0a0c */
[C---:B------:R-:W-:Y:S01]  /*2fe0*/  ISETP.GT.U32.AND P2, PT, R0.reuse, R13, PT ;  /* 0x0000000d0000720c */ /* 0x040fe20003f44070 */
[----:B---3--:R-:W-:Y:S01]  /*2ff0*/  VIADD R14, R3, 0x2e ;  /* 0x0000002e030e7836 */ /* 0x008fe20000000000 */
[----:B------:R-:W-:Y:S01]  /*3000*/  IABS R15, R8 ;  /* 0x00000008000f7213 */ /* 0x000fe20000000000 */
[----:B------:R-:W-:Y:S01]  /*3010*/  IMAD R11, R0, R6, R17 ;  /* 0x00000006000b7224 */ /* 0x000fe200078e0211 */
[----:B------:R1:W-:Y:S01]  /*3020*/  STL [R1+0x38], R12 ;  /* 0x0000380c01007387 */ /* 0x0003e20000100800 */
[----:B------:R-:W-:Y:S01]  /*3030*/  @!P3 IMAD.IADD R7, R7, 0x1, -R0 ;  /* 0x000000010707b824 */ /* 0x000fe200078e0a00 */
[----:B------:R-:W-:Y:S01]  /*3040*/  IABS R17, R14 ;  /* 0x0000000e00117213 */ /* 0x000fe20000000000 */
[----:B------:R-:W-:Y:S01]  /*3050*/  IMAD.HI.U32 R4, R2, R15, RZ ;  /* 0x0000000f02047227 */ /* 0x000fe200078e00ff */
[----:B------:R-:W-:-:S03]  /*3060*/  ISETP.GE.AND P5, PT, R8, RZ, PT ;  /* 0x000000ff0800720c */ /* 0x000fc60003fa6270 */
[----:B------:R-:W-:Y:S02]  /*3070*/  IMAD.MOV R4, RZ, RZ, -R4 ;  /* 0x000000ffff047224 */ /* 0x000fe400078e0a04 */
[--C-:B------:R-:W-:Y:S01]  /*3080*/  @!P6 IMAD.IADD R9, R9, 0x1, -R0.reuse ;  /* 0x000000010909e824 */ /* 0x100fe200078e0a00 */
[C---:B------:R-:W-:Y:S01]  /*3090*/  ISETP.GT.U32.AND P6, PT, R0.reuse, R11, PT ;  /* 0x0000000b0000720c */ /* 0x040fe20003fc4070 */
[----:B-1----:R-:W-:Y:S02]  /*30a0*/  VIADD R12, R3, 0x2d ;  /* 0x0000002d030c7836 */ /* 0x002fe40000000000 */
[C---:B------:R-:W-:Y:S02]  /*30b0*/  IMAD R5, R0.reuse, R4, R15 ;  /* 0x0000000400057224 */ /* 0x040fe400078e020f */
[----:B------:R-:W-:Y:S01]  /*30c0*/  @!P2 IMAD.IADD R13, R13, 0x1, -R0 ;  /* 0x000000010d0da824 */ /* 0x000fe200078e0a00 */
[----:B------:R-:W-:Y:S01]  /*30d0*/  IABS R15, R12 ;  /* 0x0000000c000f7213 */ /* 0x000fe20000000000 */
[----:B------:R-:W-:Y:S01]  /*30e0*/  VIADD R16, R3, 0x2f ;  /* 0x0000002f03107836 */ /* 0x000fe20000000000 */
[----:B------:R-:W-:Y:S01]  /*30f0*/  ISETP.GT.U32.AND P3, PT, R0, R5, PT ;  /* 0x000000050000720c */ /* 0x000fe20003f64070 */
[----:B------:R-:W-:Y:S01]  /*3100*/  IMAD.MOV.U32 R22, RZ, RZ, R13 ;  /* 0x000000ffff167224 */ /* 0x000fe200078e000d */
[----:B------:R-:W-:Y:S01]  /*3110*/  ISETP.GE.AND P2, PT, R10, RZ, PT ;  /* 0x000000ff0a00720c */ /* 0x000fe20003f46270 */
[----:B------:R-:W-:Y:S01]  /*3120*/  IMAD.HI.U32 R4, R2, R15, RZ ;  /* 0x0000000f02047227 */ /* 0x000fe200078e00ff */
[----:B------:R-:W-:-:S02]  /*3130*/  IABS R19, R16 ;  /* 0x0000001000137213 */ /* 0x000fc40000000000 */
[----:B------:R-:W-:Y:S01]  /*3140*/  @!P1 IADD3 R22, PT, PT, -R22, RZ, RZ ;  /* 0x000000ff16169210 */ /* 0x000fe20007ffe1ff */
[----:B------:R-:W-:Y:S02]  /*3150*/  IMAD.MOV R8, RZ, RZ, -R4 ;  /* 0x000000ffff087224 */ /* 0x000fe400078e0a04 */
[----:B------:R-:W-:Y:S02]  /*3160*/  IMAD.HI.U32 R4, R2, R17, RZ ;  /* 0x0000001102047227 */ /* 0x000fe400078e00ff */
[----:B------:R1:W-:Y:S02]  /*3170*/  STL [R1+0x34], R22 ;  /* 0x0000341601007387 */ /* 0x0003e40000100800 */
[C---:B------:R-:W-:Y:S01]  /*3180*/  IMAD R15, R0.reuse, R8, R15 ;  /* 0x00000008000f7224 */ /* 0x040fe200078e020f */
[----:B------:R-:W-:Y:S01]  /*3190*/  @!P3 IADD3 R5, PT, PT, R5, -R0, RZ ;  /* 0x800000000505b210 */ /* 0x000fe20007ffe0ff */
[----:B------:R-:W-:Y:S02]  /*31a0*/  IMAD.MOV R10, RZ, RZ, -R4 ;  /* 0x000000ffff0a7224 */ /* 0x000fe400078e0a04 */
[----:B------:R-:W-:Y:S01]  /*31b0*/  @!P6 IMAD.IADD R11, R11, 0x1, -R0 ;  /* 0x000000010b0be824 */ /* 0x000fe200078e0a00 */
[C---:B------:R-:W-:Y:S01]  /*31c0*/  ISETP.GT.U32.AND P3, PT, R0.reuse, R15, PT ;  /* 0x0000000f0000720c */ /* 0x040fe20003f64070 */
[----:B------:R-:W-:-:S02]  /*31d0*/  IMAD R17, R0, R10, R17 ;  /* 0x0000000a00117224 */ /* 0x000fc400078e0211 */
[----:B------:R-:W-:Y:S01]  /*31e0*/  IMAD.HI.U32 R6, R2, R19, RZ ;  /* 0x0000001302067227 */ /* 0x000fe200078e00ff */
[C---:B------:R-:W-:Y:S02]  /*31f0*/  ISETP.GT.U32.AND P1, PT, R0.reuse, R11, PT ;  /* 0x0000000b0000720c */ /* 0x040fe40003f24070 */
[----:B------:R-:W-:Y:S01]  /*3200*/  ISETP.GT.U32.AND P6, PT, R0, R17, PT ;  /* 0x000000110000720c */ /* 0x000fe20003fc4070 */
[----:B------:R-:W-:-:S04]  /*3210*/  IMAD.HI.U32 R8, R2, R21, RZ ;  /* 0x0000001502087227 */ /* 0x000fc800078e00ff */
[----:B------:R-:W-:Y:S02]  /*3220*/  IMAD.MOV R6, RZ, RZ, -R6 ;  /* 0x000000ffff067224 */ /* 0x000fe400078e0a06 */
[----:B------:R-:W-:Y:S01]  /*3230*/  @!P3 IMAD.IADD R15, R15, 0x1, -R0 ;  /* 0x000000010f0fb824 */ /* 0x000fe200078e0a00 */
[----:B------:R-:W-:Y:S01]  /*3240*/  ISETP.GT.U32.AND P3, PT, R0, R5, PT ;  /* 0x000000050000720c */ /* 0x000fe20003f64070 */
[----:B------:R-:W-:Y:S02]  /*3250*/  IMAD.MOV R8, RZ, RZ, -R8 ;  /* 0x000000ffff087224 */ /* 0x000fe400078e0a08 */
[----:B------:R-:W-:Y:S01]  /*3260*/  IMAD.HI.U32 R4, R2, R23, RZ ;  /* 0x0000001702047227 */ /* 0x000fe200078e00ff */
[----:B------:R-:W-:Y:S02]  /*3270*/  @!P1 IADD3 R11, PT, PT, R11, -R0, RZ ;  /* 0x800000000b0b9210 */ /* 0x000fe40007ffe0ff */
[----:B------:R-:W-:Y:S01]  /*3280*/  ISETP.GE.AND P1, PT, R12, RZ, PT ;  /* 0x000000ff0c00720c */ /* 0x000fe20003f26270 */
[----:B------:R-:W-:-:S02]  /*3290*/  IMAD R19, R0, R6, R19 ;  /* 0x0000000600137224 */ /* 0x000fc400078e0213 */
[----:B------:R-:W-:Y:S01]  /*32a0*/  @!P6 IMAD.IADD R17, R17, 0x1, -R0 ;  /* 0x000000011111e824 */ /* 0x000fe200078e0a00 */
[C---:B------:R-:W-:Y:S01]  /*32b0*/  ISETP.GT.U32.AND P6, PT, R0.reuse, R15, PT ;  /* 0x0000000f0000720c */ /* 0x040fe20003fc4070 */
[----:B------:R-:W-:Y:S02]  /*32c0*/  IMAD.MOV.U32 R13, RZ, RZ, R9 ;  /* 0x000000ffff0d7224 */ /* 0x000fe400078e0009 */
[C---:B------:R-:W-:Y:S02]  /*32d0*/  VIADD R10, R3.reuse, 0x33 ;  /* 0x00000033030a7836 */ /* 0x040fe40000000000 */
[----:B------:R-:W-:Y:S02]  /*32e0*/  IMAD R21, R0, R8, R21 ;  /* 0x0000000800157224 */ /* 0x000fe400078e0215 */
[----:B------:R-:W-:Y:S01]  /*32f0*/  IMAD.MOV R4, RZ, RZ, -R4 ;  /* 0x000000ffff047224 */ /* 0x000fe200078e0a04 */
[----:B------:R-:W-:Y:S01]  /*3300*/  IABS R6, R10 ;  /* 0x0000000a00067213 */ /* 0x000fe20000000000 */
[----:B------:R-:W-:-:S02]  /*3310*/  VIADD R8, R3, 0x32 ;  /* 0x0000003203087836 */ /* 0x000fc40000000000 */
[----:B------:R-:W-:Y:S01]  /*3320*/  @!P0 IMAD.MOV R13, RZ, RZ, -R13 ;  /* 0x000000ffff0d8224 */ /* 0x000fe200078e0a0d */
[C---:B------:R-:W-:Y:S01]  /*3330*/  ISETP.GT.U32.AND P0, PT, R0.reuse, R19, PT ;  /* 0x000000130000720c */ /* 0x040fe20003f04070 */
[C---:B------:R-:W-:Y:S01]  /*3340*/  IMAD R23, R0.reuse, R4, R23 ;  /* 0x0000000400177224 */ /* 0x040fe200078e0217 */
[----:B------:R-:W-:Y:S01]  /*3350*/  IABS R4, R8 ;  /* 0x0000000800047213 */ /* 0x000fe20000000000 */
[----:B------:R-:W-:Y:S01]  /*3360*/  @!P4 IMAD.MOV R7, RZ, RZ, -R7 ;  /* 0x000000ffff07c224 */ /* 0x000fe200078e0a07 */
[C---:B------:R-:W-:Y:S01]  /*3370*/  ISETP.GT.U32.AND P4, PT, R0.reuse, R17, PT ;  /* 0x000000110000720c */ /* 0x040fe20003f84070 */
[----:B------:R-:W-:Y:S02]  /*3380*/  IMAD.MOV.U32 R9, RZ, RZ, R6 ;  /* 0x000000ffff097224 */ /* 0x000fe400078e0006 */
[--C-:B------:R-:W-:Y:S01]  /*3390*/  @!P3 IMAD.IADD R5, R5, 0x1, -R0.reuse ;  /* 0x000000010505b824 */ /* 0x100fe200078e0a00 */
[----:B------:R2:W-:Y:S01]  /*33a0*/  STL [R1+0x30], R7 ;  /* 0x0000300701007387 */ /* 0x0005e20000100800 */
[--C-:B------:R-:W-:Y:S01]  /*33b0*/  @!P6 IMAD.IADD R15, R15, 0x1, -R0.reuse ;  /* 0x000000010f0fe824 */ /* 0x100fe200078e0a00 */
[----:B------:R-:W-:Y:S01]  /*33c0*/  ISETP.GT.U32.AND P6, PT, R0, R23, PT ;  /* 0x000000170000720c */ /* 0x000fe20003fc4070 */
[----:B------:R-:W-:Y:S01]  /*33d0*/  IMAD.HI.U32 R6, R2, R9, RZ ;  /* 0x0000000902067227 */ /* 0x000fe200078e00ff */
[----:B------:R-:W-:Y:S01]  /*33e0*/  ISETP.GT.U32.AND P3, PT, R0, R21, PT ;  /* 0x000000150000720c */ /* 0x000fe20003f64070 */
[----:B------:R3:W-:Y:S02]  /*33f0*/  STL [R1+0x2c], R13 ;  /* 0x00002c0d01007387 */ /* 0x0007e40000100800 */
[----:B------:R-:W-:Y:S01]  /*3400*/  @!P0 IMAD.IADD R19, R19, 0x1, -R0 ;  /* 0x0000000113138824 */ /* 0x000fe200078e0a00 */
[----:B------:R-:W-:Y:S01]  /*3410*/  ISETP.GE.AND P0, PT, R16, RZ, PT ;  /* 0x000000ff1000720c */ /* 0x000fe20003f06270 */
[----:B-1----:R-:W-:Y:S01]  /*3420*/  IMAD.MOV.U32 R22, RZ, RZ, R5 ;  /* 0x000000ffff167224 */ /* 0x002fe200078e0005 */
[----:B------:R-:W-:Y:S01]  /*3430*/  IADD3 R5, PT, PT, R3, 0x34, RZ ;  /* 0x0000003403057810 */ /* 0x000fe20007ffe0ff */
[----:B--2---:R-:W-:-:S02]  /*3440*/  IMAD.MOV.U32 R7, RZ, RZ, R4 ;  /* 0x000000ffff077224 */ /* 0x004fc400078e0004 */
[----:B------:R-:W-:Y:S02]  /*3450*/  IMAD.MOV R6, RZ, RZ, -R6 ;  /* 0x000000ffff067224 */ /* 0x000fe400078e0a06 */
[----:B------:R-:W-:-:S04]  /*3460*/  IMAD.HI.U32 R4, R2, R7, RZ ;  /* 0x0000000702047227 */ /* 0x000fc800078e00ff */
[----:B------:R-:W-:Y:S02]  /*3470*/  IMAD.MOV R4, RZ, RZ, -R4 ;  /* 0x000000ffff047224 */ /* 0x000fe400078e0a04 */
[----:B------:R-:W-:Y:S01]  /*3480*/  @!P5 IMAD.MOV R22, RZ, RZ, -R22 ;  /* 0x000000ffff16d224 */ /* 0x000fe200078e0a16 */
[----:B------:R-:W-:Y:S01]  /*3490*/  ISETP.GT.U32.AND P5, PT, R0, R19, PT ;  /* 0x000000130000720c */ /* 0x000fe20003fa4070 */
[----:B------:R-:W-:Y:S01]  /*34a0*/  @!P4 IMAD.IADD R17, R17, 0x1, -R0 ;  /* 0x000000011111c824 */ /* 0x000fe200078e0a00 */
[----:B------:R-:W-:Y:S01]  /*34b0*/  ISETP.GE.AND P4, PT, R14, RZ, PT ;  /* 0x000000ff0e00720c */ /* 0x000fe20003f86270 */
[C---:B------:R-:W-:Y:S01]  /*34c0*/  IMAD R9, R0.reuse, R6, R9 ;  /* 0x0000000600097224 */ /* 0x040fe200078e0209 */
[----:B------:R-:W-:Y:S01]  /*34d0*/  STL [R1+0x28], R22 ;  /* 0x0000281601007387 */ /* 0x000fe20000100800 */
[----:B------:R-:W-:Y:S02]  /*34e0*/  IMAD.MOV.U32 R6, RZ, RZ, R15 ;  /* 0x000000ffff067224 */ /* 0x000fe400078e000f */
[----:B------:R-:W-:-:S02]  /*34f0*/  IMAD R7, R0, R4, R7 ;  /* 0x0000000400077224 */ /* 0x000fc400078e0207 */
[--C-:B------:R-:W-:Y:S01]  /*3500*/  @!P6 IMAD.IADD R23, R23, 0x1, -R0.reuse ;  /* 0x000000011717e824 */ /* 0x100fe200078e0a00 */
[----:B------:R-:W-:Y:S01]  /*3510*/  @!P1 IADD3 R6, PT, PT, -R6, RZ, RZ ;  /* 0x000000ff06069210 */ /* 0x000fe20007ffe1ff */
[----:B---3--:R-:W-:Y:S01]  /*3520*/  IMAD.MOV.U32 R13, RZ, RZ, R11 ;  /* 0x000000ffff0d7224 */ /* 0x008fe200078e000b */
[C---:B------:R-:W-:Y:S01]  /*3530*/  ISETP.GT.U32.AND P1, PT, R0.reuse, R7, PT ;  /* 0x000000070000720c */ /* 0x040fe20003f24070 */
[--C-:B------:R-:W-:Y:S01]  /*3540*/  @!P3 IMAD.IADD R21, R21, 0x1, -R0.reuse ;  /* 0x000000011515b824 */ /* 0x100fe200078e0a00 */
[C---:B------:R-:W-:Y:S01]  /*3550*/  ISETP.GT.U32.AND P6, PT, R0.reuse, R23, PT ;  /* 0x000000170000720c */ /* 0x040fe20003fc4070 */
[----:B------:R-:W-:Y:S01]  /*3560*/  @!P2 IMAD.MOV R13, RZ, RZ, -R13 ;  /* 0x000000ffff0da224 */ /* 0x000fe200078e0a0d */
[----:B------:R-:W-:Y:S01]  /*3570*/  IABS R11, R5 ;  /* 0x00000005000b7213 */ /* 0x000fe20000000000 */
[----:B------:R-:W-:Y:S01]  /*3580*/  IMAD.MOV.U32 R4, RZ, RZ, R17 ;  /* 0x000000ffff047224 */ /* 0x000fe200078e0011 */
[C---:B------:R-:W-:Y:S01]  /*3590*/  ISETP.GT.U32.AND P2, PT, R0.reuse, R21, PT ;  /* 0x000000150000720c */ /* 0x040fe20003f44070 */
[----:B------:R-:W-:Y:S01]  /*35a0*/  VIADD R12, R3, 0x35 ;  /* 0x00000035030c7836 */ /* 0x000fe20000000000 */
[----:B------:R1:W-:Y:S01]  /*35b0*/  STL [R1+0x24], R13 ;  /* 0x0000240d01007387 */ /* 0x0003e20000100800 */
[----:B------:R-:W-:Y:S01]  /*35c0*/  @!P5 IMAD.IADD R19, R19, 0x1, -R0 ;  /* 0x000000011313d824 */ /* 0x000fe200078e0a00 */
[----:B------:R-:W-:Y:S01]  /*35d0*/  ISETP.GT.U32.AND P5, PT, R0, R9, PT ;  /* 0x000000090000720c */ /* 0x000fe20003fa4070 */
[----:B------:R-:W-:Y:S01]  /*35e0*/  @!P4 IMAD.MOV R4, RZ, RZ, -R4 ;  /* 0x000000ffff04c224 */ /* 0x000fe200078e0a04 */
[----:B------:R2:W-:Y:S01]  /*35f0*/  STL [R1+0x20], R6 ;  /* 0x0000200601007387 */ /* 0x0005e20000100800 */
[----:B------:R-:W-:Y:S01]  /*3600*/  ISETP.GE.AND P4, PT, R20, RZ, PT ;  /* 0x000000ff1400720c */ /* 0x000fe20003f86270 */
[--C-:B------:R-:W-:Y:S01]  /*3610*/  @!P1 IMAD.IADD R7, R7, 0x1, -R0.reuse ;  /* 0x0000000107079824 */ /* 0x100fe200078e0a00 */
[----:B------:R-:W-:Y:S01]  /*3620*/  ISETP.GE.AND P1, PT, R5, RZ, PT ;  /* 0x000000ff0500720c */ /* 0x000fe20003f26270 */
[----:B------:R3:W-:Y:S01]  /*3630*/  STL [R1+0x1c], R4 ;  /* 0x00001c0401007387 */ /* 0x0007e20000100800 */
[--C-:B------:R-:W-:Y:S01]  /*3640*/  @!P6 IMAD.IADD R23, R23, 0x1, -R0.reuse ;  /* 0x000000011717e824 */ /* 0x100fe200078e0a00 */
[----:B-1----:R-:W-:Y:S01]  /*3650*/  IABS R13, R12 ;  /* 0x0000000c000d7213 */ /* 0x002fe20000000000 */
[----:B------:R-:W-:Y:S01]  /*3660*/  @!P2 IMAD.IADD R21, R21, 0x1, -R0 ;  /* 0x000000011515a824 */ /* 0x000fe200078e0a00 */
[----:B------:R-:W-:Y:S01]  /*3670*/  ISETP.GE.AND P2, PT, R8, RZ, PT ;  /* 0x000000ff0800720c */ /* 0x000fe20003f46270 */
[----:B------:R-:W-:Y:S01]  /*3680*/  IMAD.MOV.U32 R8, RZ, RZ, R23 ;  /* 0x000000ffff087224 */ /* 0x000fe200078e0017 */
[----:B------:R-:W-:Y:S01]  /*3690*/  ISETP.GE.AND P3, PT, R18, RZ, PT ;  /* 0x000000ff1200720c */ /* 0x000fe20003f66270 */
[----:B--2---:R-:W-:Y:S01]  /*36a0*/  IMAD.MOV.U32 R6, RZ, RZ, R19 ;  /* 0x000000ffff067224 */ /* 0x004fe200078e0013 */
[----:B------:R-:W-:Y:S01]  /*36b0*/  @!P5 IADD3 R9, PT, PT, R9, -R0, RZ ;  /* 0x800000000909d210 */ /* 0x000fe20007ffe0ff */
[----:B------:R-:W-:Y:S01]  /*36c0*/  IMAD.HI.U32 R5, R2, R13, RZ ;  /* 0x0000000d02057227 */ /* 0x000fe200078e00ff */
[----:B------:R-:W-:-:S02]  /*36d0*/  @!P4 IADD3 R8, PT, PT, -R8, RZ, RZ ;  /* 0x000000ff0808c210 */ /* 0x000fc40007ffe1ff */
[----:B------:R-:W-:Y:S01]  /*36e0*/  ISETP.GT.U32.AND P5, PT, R0, R9, PT ;  /* 0x000000090000720c */ /* 0x000fe20003fa4070 */
[----:B---3--:R-:W-:Y:S01]  /*36f0*/  IMAD.HI.U32 R4, R2, R11, RZ ;  /* 0x0000000b02047227 */ /* 0x008fe200078e00ff */
[----:B------:R-:W-:Y:S02]  /*3700*/  ISETP.GE.AND P6, PT, R10, RZ, PT ;  /* 0x000000ff0a00720c */ /* 0x000fe40003fc6270 */
[C---:B------:R-:W-:Y:S01]  /*3710*/  IADD3 R18, PT, PT, R3.reuse, 0x41, RZ ;  /* 0x0000004103127810 */ /* 0x040fe20007ffe0ff */
[----:B------:R-:W-:Y:S01]  /*3720*/  @!P0 IMAD.MOV R6, RZ, RZ, -R6 ;  /* 0x000000ffff068224 */ /* 0x000fe200078e0a06 */
[----:B------:R-:W-:Y:S01]  /*3730*/  ISETP.GT.U32.AND P0, PT, R0, R7, PT ;  /* 0x000000070000720c */ /* 0x000fe20003f04070 */
[----:B------:R-:W-:Y:S01]  /*3740*/  IMAD.MOV R4, RZ, RZ, -R4 ;  /* 0x000000ffff047224 */ /* 0x000fe200078e0a04 */
[----:B------:R-:W-:Y:S01]  /*3750*/  IABS R19, R18 ;  /* 0x0000001200137213 */ /* 0x000fe20000000000 */
[----:B------:R-:W-:Y:S01]  /*3760*/  IMAD.MOV.U32 R14, RZ, RZ, R21 ;  /* 0x000000ffff0e7224 */ /* 0x000fe200078e0015 */
[----:B------:R1:W-:Y:S01]  /*3770*/  STL [R1+0x18], R6 ;  /* 0x0000180601007387 */ /* 0x0003e20000100800 */
[----:B------:R-:W-:Y:S01]  /*3780*/  VIADD R16, R3, 0x40 ;  /* 0x0000004003107836 */ /* 0x000fe20000000000 */
[----:B------:R-:W-:Y:S01]  /*3790*/  IABS R21, R24 ;  /* 0x0000001800157213 */ /* 0x000fe20000000000 */
[----:B------:R-:W-:Y:S01]  /*37a0*/  @!P3 IMAD.MOV R14, RZ, RZ, -R14 ;  /* 0x000000ffff0eb224 */ /* 0x000fe200078e0a0e */
[----:B------:R-:W-:Y:S01]  /*37b0*/  ISETP.GE.AND P3, PT, R12, RZ, PT ;  /* 0x000000ff0c00720c */ /* 0x000fe20003f66270 */
[--C-:B------:R-:W-:Y:S01]  /*37c0*/  @!P5 IMAD.IADD R9, R9, 0x1, -R0.reuse ;  /* 0x000000010909d824 */ /* 0x100fe200078e0a00 */
[----:B------:R-:W-:Y:S01]  /*37d0*/  IABS R17, R16 ;  /* 0x0000001000117213 */ /* 0x000fe20000000000 */
[----:B------:R-:W-:Y:S01]  /*37e0*/  VIADD R12, R3, 0x3a ;  /* 0x0000003a030c7836 */ /* 0x000fe20000000000 */
[----:B------:R-:W-:Y:S01]  /*37f0*/  STL [R1+0x14], R14 ;  /* 0x0000140e01007387 */ /* 0x000fe20000100800 */
[----:B------:R-:W-:-:S02]  /*3800*/  @!P0 IMAD.IADD R7, R7, 0x1, -R0 ;  /* 0x0000000107078824 */ /* 0x000fc400078e0a00 */
[----:B-1----:R-:W-:Y:S01]  /*3810*/  IMAD.MOV R6, RZ, RZ, -R5 ;  /* 0x000000ffff067224 */ /* 0x002fe200078e0a05 */
[----:B------:R1:W-:Y:S01]  /*3820*/  STL [R1+0x10], R8 ;  /* 0x0000100801007387 */ /* 0x0003e20000100800 */
[C---:B------:R-:W-:Y:S02]  /*3830*/  IMAD R5, R0.reuse, R4, R11 ;  /* 0x0000000400057224 */ /* 0x040fe400078e020b */
[C---:B------:R-:W-:Y:S02]  /*3840*/  IMAD R11, R0.reuse, R6, R13 ;  /* 0x00000006000b7224 */ /* 0x040fe400078e020d */
[C---:B------:R-:W-:Y:S01]  /*3850*/  VIADD R4, R3.reuse, 0x36 ;  /* 0x0000003603047836 */ /* 0x040fe20000000000 */
[C---:B------:R-:W-:Y:S01]  /*3860*/  ISETP.GT.U32.AND P4, PT, R0.reuse, R5, PT ;  /* 0x000000050000720c */ /* 0x040fe20003f84070 */
[C---:B------:R-:W-:Y:S01]  /*3870*/  VIADD R6, R3.reuse, 0x37 ;  /* 0x0000003703067836 */ /* 0x040fe20000000000 */
[----:B------:R-:W-:Y:S01]  /*3880*/  ISETP.GT.U32.AND P5, PT, R0, R11, PT ;  /* 0x0000000b0000720c */ /* 0x000fe20003fa4070 */
[----:B------:R-:W-:Y:S01]  /*3890*/  IMAD.MOV.U32 R10, RZ, RZ, R7 ;  /* 0x000000ffff0a7224 */ /* 0x000fe200078e0007 */
[----:B------:R-:W-:Y:S01]  /*38a0*/  IABS R13, R4 ;  /* 0x00000004000d7213 */ /* 0x000fe20000000000 */
[----:B-1----:R-:W-:Y:S01]  /*38b0*/  VIADD R8, R3, 0x38 ;  /* 0x0000003803087836 */ /* 0x002fe20000000000 */
[----:B------:R-:W-:Y:S01]  /*38c0*/  ISETP.GE.AND P0, PT, R4, RZ, PT ;  /* 0x000000ff0400720c */ /* 0x000fe20003f06270 */
[----:B------:R-:W-:Y:S01]  /*38d0*/  @!P2 IMAD.MOV R10, RZ, RZ, -R10 ;  /* 0x000000ffff0aa224 */ /* 0x000fe200078e0a0a */
[----:B------:R-:W-:Y:S01]  /*38e0*/  IABS R251, R6 ;  /* 0x0000000600fb7213 */ /* 0x000fe20000000000 */
[----:B------:R-:W-:Y:S01]  /*38f0*/  IMAD.HI.U32 R4, R2, R13, RZ ;  /* 0x0000000d02047227 */ /* 0x000fe200078e00ff */
[----:B------:R-:W-:-:S02]  /*3900*/  IABS R15, R8 ;  /* 0x00000008000f7213 */ /* 0x000fc40000000000 */
[----:B------:R-:W-:Y:S01]  /*3910*/  ISETP.GE.AND P2, PT, R6, RZ, PT ;  /* 0x000000ff0600720c */ /* 0x000fe20003f46270 */
[--C-:B------:R-:W-:Y:S01]  /*3920*/  @!P4 IMAD.IADD R5, R5, 0x1, -R0.reuse ;  /* 0x000000010505c824 */ /* 0x100fe200078e0a00 */
[----:B------:R-:W-:Y:S01]  /*3930*/  IADD3 R4, PT, PT, -R4, RZ, RZ ;  /* 0x000000ff04047210 */ /* 0x000fe20007ffe1ff */
[----:B------:R-:W-:Y:S01]  /*3940*/  IMAD.HI.U32 R7, R2, R15, RZ ;  /* 0x0000000f02077227 */ /* 0x000fe200078e00ff */
[----:B------:R1:W-:Y:S02]  /*3950*/  STL [R1+0xc], R10 ;  /* 0x00000c0a01007387 */ /* 0x0003e40000100800 */
[C---:B------:R-:W-:Y:S01]  /*3960*/  ISETP.GT.U32.AND P4, PT, R0.reuse, R5, PT ;  /* 0x000000050000720c */ /* 0x040fe20003f84070 */
[----:B------:R-:W-:Y:S02]  /*3970*/  @!P5 IMAD.IADD R11, R11, 0x1, -R0 ;  /* 0x000000010b0bd824 */ /* 0x000fe400078e0a00 */
[C---:B------:R-:W-:Y:S02]  /*3980*/  IMAD R252, R0.reuse, R4, R13 ;  /* 0x0000000400fc7224 */ /* 0x040fe400078e020d */
[----:B------:R-:W-:Y:S01]  /*3990*/  IMAD.MOV R7, RZ, RZ, -R7 ;  /* 0x000000ffff077224 */ /* 0x000fe200078e0a07 */
[----:B------:R-:W-:Y:S01]  /*39a0*/  ISETP.GT.U32.AND P5, PT, R0, R11, PT ;  /* 0x0000000b0000720c */ /* 0x000fe20003fa4070 */
[----:B------:R-:W-:-:S04]  /*39b0*/  IMAD.HI.U32 R6, R2, R251, RZ ;  /* 0x000000fb02067227 */ /* 0x000fc800078e00ff */
[C---:B------:R-:W-:Y:S02]  /*39c0*/  IMAD R4, R0.reuse, R7, R15 ;  /* 0x0000000700047224 */ /* 0x040fe400078e020f */
[----:B------:R-:W-:Y:S01]  /*39d0*/  @!P4 IMAD.IADD R5, R5, 0x1, -R0 ;  /* 0x000000010505c824 */ /* 0x000fe200078e0a00 */
[----:B------:R-:W-:Y:S01]  /*39e0*/  ISETP.GT.U32.AND P4, PT, R0, R252, PT ;  /* 0x000000fc0000720c */ /* 0x000fe20003f84070 */
[----:B------:R-:W-:Y:S01]  /*39f0*/  @!P6 IMAD.MOV R9, RZ, RZ, -R9 ;  /* 0x000000ffff09e224 */ /* 0x000fe200078e0a09 */
[----:B------:R-:W-:Y:S01]  /*3a00*/  ISETP.GE.AND P6, PT, R8, RZ, PT ;  /* 0x000000ff0800720c */ /* 0x000fe20003fc6270 */
[----:B-1----:R-:W-:Y:S02]  /*3a10*/  IMAD.MOV.U32 R10, RZ, RZ, R5 ;  /* 0x000000ffff0a7224 */ /* 0x002fe400078e0005 */
[----:B------:R-:W-:Y:S01]  /*3a20*/  VIADD R8, R3, 0x39 ;  /* 0x0000003903087836 */ /* 0x000fe20000000000 */
[----:B------:R-:W-:Y:S01]  /*3a30*/  @!P5 IADD3 R11, PT, PT, R11, -R0, RZ ;  /* 0x800000000b0bd210 */ /* 0x000fe20007ffe0ff */
[----:B------:R-:W-:Y:S01]  /*3a40*/  IMAD.MOV R6, RZ, RZ, -R6 ;  /* 0x000000ffff067224 */ /* 0x000fe200078e0a06 */
[----:B------:R1:W-:Y:S01]  /*3a50*/  STL [R1+0x8], R9 ;  /* 0x0000080901007387 */ /* 0x0003e20000100800 */
[----:B------:R-:W-:Y:S01]  /*3a60*/  @!P1 IMAD.MOV R10, RZ, RZ, -R10 ;  /* 0x000000ffff0a9224 */ /* 0x000fe200078e0a0a */
[C---:B------:R-:W-:Y:S01]  /*3a70*/  ISETP.GT.U32.AND P1, PT, R0.reuse, R4, PT ;  /* 0x000000040000720c */ /* 0x040fe20003f24070 */
[----:B------:R-:W-:Y:S01]  /*3a80*/  IMAD R251, R0, R6, R251 ;  /* 0x0000000600fb7224 */ /* 0x000fe200078e02fb */
[----:B------:R-:W-:Y:S01]  /*3a90*/  IABS R7, R8 ;  /* 0x0000000800077213 */ /* 0x000fe20000000000 */
[----:B------:R-:W-:Y:S01]  /*3aa0*/  VIADD R14, R3, 0x3b ;  /* 0x0000003b030e7836 */ /* 0x000fe20000000000 */
[----:B------:R2:W-:Y:S01]  /*3ab0*/  STL [R1+0x4], R10 ;  /* 0x0000040a01007387 */ /* 0x0005e20000100800 */
[----:B------:R-:W-:Y:S01]  /*3ac0*/  @!P4 IMAD.IADD R252, R252, 0x1, -R0 ;  /* 0x00000001fcfcc824 */ /* 0x000fe200078e0a00 */
[----:B------:R-:W-:Y:S01]  /*3ad0*/  ISETP.GT.U32.AND P5, PT, R0, R251, PT ;  /* 0x000000fb0000720c */ /* 0x000fe20003fa4070 */
[----:B------:R-:W-:Y:S01]  /*3ae0*/  IMAD.HI.U32 R5, R2, R7, RZ ;  /* 0x0000000702057227 */ /* 0x000fe200078e00ff */
[----:B------:R-:W-:-:S02]  /*3af0*/  IABS R6, R14 ;  /* 0x0000000e00067213 */ /* 0x000fc40000000000 */
[----:B-1----:R-:W-:Y:S01]  /*3b00*/  IABS R9, R12 ;  /* 0x0000000c00097213 */ /* 0x002fe20000000000 */
[----:B------:R-:W-:Y:S01]  /*3b10*/  VIADD R15, R3, 0x3c ;  /* 0x0000003c030f7836 */ /* 0x000fe20000000000 */
[----:B------:R-:W-:Y:S01]  /*3b20*/  ISETP.GT.U32.AND P4, PT, R0, R252, PT ;  /* 0x000000fc0000720c */ /* 0x000fe20003f84070 */
[----:B------:R-:W-:Y:S02]  /*3b30*/  IMAD.MOV R5, RZ, RZ, -R5 ;  /* 0x000000ffff057224 */ /* 0x000fe400078e0a05 */
[----:B--2---:R-:W-:Y:S01]  /*3b40*/  IMAD.MOV.U32 R10, RZ, RZ, R11 ;  /* 0x000000ffff0a7224 */ /* 0x004fe200078e000b */
[----:B------:R-:W-:Y:S01]  /*3b50*/  MOV R11, R6 ;  /* 0x00000006000b7202 */ /* 0x000fe20000000f00 */
[----:B------:R-:W-:Y:S01]  /*3b60*/  @!P1 IMAD.IADD R4, R4, 0x1, -R0 ;  /* 0x0000000104049824 */ /* 0x000fe200078e0a00 */
[----:B------:R-:W-:Y:S01]  /*3b70*/  IABS R13, R15 ;  /* 0x0000000f000d7213 */ /* 0x000fe20000000000 */
[C---:B------:R-:W-:Y:S02]  /*3b80*/  IMAD R6, R0.reuse, R5, R7 ;  /* 0x0000000500067224 */ /* 0x040fe400078e0207 */
[----:B------:R-:W-:Y:S01]  /*3b90*/  @!P3 IMAD.MOV R10, RZ, RZ, -R10 ;  /* 0x000000ffff0ab224 */ /* 0x000fe200078e0a0a */
[----:B------:R-:W-:Y:S01]  /*3ba0*/  ISETP.GT.U32.AND P1, PT, R0, R4, PT ;  /* 0x000000040000720c */ /* 0x000fe20003f24070 */
[----:B------:R-:W-:Y:S01]  /*3bb0*/  IMAD.HI.U32 R5, R2, R9, RZ ;  /* 0x0000000902057227 */ /* 0x000fe200078e00ff */
[----:B------:R-:W-:-:S02]  /*3bc0*/  ISETP.GE.AND P3, PT, R8, RZ, PT ;  /* 0x000000ff0800720c */ /* 0x000fc40003f66270 */
[----:B------:R1:W-:Y:S01]  /*3bd0*/  STL [R1], R10 ;  /* 0x0000000a01007387 */ /* 0x0003e20000100800 */
[----:B------:R-:W-:-:S04]  /*3be0*/  IMAD.HI.U32 R7, R2, R11, RZ ;  /* 0x0000000b02077227 */ /* 0x000fc800078e00ff */
[----:B------:R-:W-:Y:S02]  /*3bf0*/  @!P5 IMAD.IADD R251, R251, 0x1, -R0 ;  /* 0x00000001fbfbd824 */ /* 0x000fe400078e0a00 */
[----:B------:R-:W-:Y:S02]  /*3c00*/  IMAD.MOV R5, RZ, RZ, -R5 ;  /* 0x000000ffff057224 */ /* 0x000fe400078e0a05 */
[----:B------:R-:W-:Y:S01]  /*3c10*/  IMAD.HI.U32 R8, R2, R13, RZ ;  /* 0x0000000d02087227 */ /* 0x000fe200078e00ff */
[----:B------:R-:W-:-:S03]  /*3c20*/  ISETP.GT.U32.AND P5, PT, R0, R251, PT ;  /* 0x000000fb0000720c */ /* 0x000fc60003fa4070 */
[----:B-1----:R-:W-:Y:S02]  /*3c30*/  IMAD.MOV R10, RZ, RZ, -R7 ;  /* 0x000000ffff0a7224 */ /* 0x002fe400078e0a07 */
[----:B------:R-:W-:Y:S02]  /*3c40*/  IMAD R7, R0, R5, R9 ;  /* 0x0000000500077224 */ /* 0x000fe400078e0209 */
[----:B------:R-:W-:Y:S02]  /*3c50*/  IMAD.MOV R9, RZ, RZ, -R8 ;  /* 0x000000ffff097224 */ /* 0x000fe400078e0a08 */
[----:B------:R-:W-:Y:S01]  /*3c60*/  @!P4 IMAD.IADD R252, R252, 0x1, -R0 ;  /* 0x00000001fcfcc824 */ /* 0x000fe200078e0a00 */
[C---:B------:R-:W-:Y:S01]  /*3c70*/  ISETP.GT.U32.AND P4, PT, R0.reuse, R6, PT ;  /* 0x000000060000720c */ /* 0x040fe20003f84070 */
[C---:B------:R-:W-:Y:S01]  /*3c80*/  IMAD R8, R0.reuse, R10, R11 ;  /* 0x0000000a00087224 */ /* 0x040fe200078e020b */
[----:B------:R-:W-:Y:S01]  /*3c90*/  IADD3 R10, PT, PT, R3, 0x3d, RZ ;  /* 0x0000003d030a7810 */ /* 0x000fe20007ffe0ff */
[----:B------:R-:W-:-:S02]  /*3ca0*/  IMAD R9, R0, R9, R13 ;  /* 0x0000000900097224 */ /* 0x000fc400078e020d */
[----:B------:R-:W-:Y:S01]  /*3cb0*/  @!P1 IMAD.IADD R4, R4, 0x1, -R0 ;  /* 0x0000000104049824 */ /* 0x000fe200078e0a00 */
[C---:B------:R-:W-:Y:S01]  /*3cc0*/  ISETP.GT.U32.AND P1, PT, R0.reuse, R8, PT ;  /* 0x000000080000720c */ /* 0x040fe20003f24070 */
[----:B------:R-:W-:Y:S01]  /*3cd0*/  @!P0 IMAD.MOV R252, RZ, RZ, -R252 ;  /* 0x000000fffffc8224 */ /* 0x000fe200078e0afc */
[C---:B------:R-:W-:Y:S01]  /*3ce0*/  ISETP.GT.U32.AND P0, PT, R0.reuse, R7, PT ;  /* 0x000000070000720c */ /* 0x040fe20003f04070 */
[----:B------:R-:W-:Y:S01]  /*3cf0*/  @!P6 IMAD.MOV R4, RZ, RZ, -R4 ;  /* 0x000000ffff04e224 */ /* 0x000fe200078e0a04 */
[----:B------:R-:W-:Y:S01]  /*3d00*/  ISETP.GT.U32.AND P6, PT, R0, R9, PT ;  /* 0x000000090000720c */ /* 0x000fe20003fc4070 */
[--C-:B------:R-:W-:Y:S01]  /*3d10*/  @!P5 IMAD.IADD R251, R251, 0x1, -R0.reuse ;  /* 0x00000001fbfbd824 */ /* 0x100fe200078e0a00 */
[----:B------:R-:W-:Y:S01]  /*3d20*/  IABS R11, R10 ;  /* 0x0000000a000b7213 */ /* 0x000fe20000000000 */
[----:B------:R-:W-:Y:S01]  /*3d30*/  @!P4 IMAD.IADD R6, R6, 0x1, -R0 ;  /* 0x000000010606c824 */ /* 0x000fe200078e0a00 */
[----:B------:R-:W-:Y:S01]  /*3d40*/  ISETP.GE.AND P5, PT, R12, RZ, PT ;  /* 0x000000ff0c00720c */ /* 0x000fe20003fa6270 */
[----:B------:R-:W-:-:S02]  /*3d50*/  VIADD R12, R3, 0x3e ;  /* 0x0000003e030c7836 */ /* 0x000fc40000000000 */
[----:B------:R-:W-:Y:S01]  /*3d60*/  IMAD.HI.U32 R5, R2, R11, RZ ;  /* 0x0000000b02057227 */ /* 0x000fe200078e00ff */
[----:B------:R-:W-:Y:S02]  /*3d70*/  ISETP.GT.U32.AND P4, PT, R0, R6, PT ;  /* 0x000000060000720c */ /* 0x000fe40003f84070 */
[----:B------:R-:W-:Y:S01]  /*3d80*/  IABS R13, R12 ;  /* 0x0000000c000d7213 */ /* 0x000fe20000000000 */
[--C-:B------:R-:W-:Y:S01]  /*3d90*/  @!P1 IMAD.IADD R8, R8, 0x1, -R0.reuse ;  /* 0x0000000108089824 */ /* 0x100fe200078e0a00 */
[----:B------:R-:W-:Y:S01]  /*3da0*/  @!P0 IADD3 R7, PT, PT, R7, -R0, RZ ;  /* 0x8000000007078210 */ /* 0x000fe20007ffe0ff */
[----:B------:R-:W-:Y:S01]  /*3db0*/  IMAD.MOV R5, RZ, RZ, -R5 ;  /* 0x000000ffff057224 */ /* 0x000fe200078e0a05 */
[----:B------:R-:W-:Y:S01]  /*3dc0*/  ISETP.GE.AND P0, PT, R10, RZ, PT ;  /* 0x000000ff0a00720c */ /* 0x000fe20003f06270 */
[----:B------:R-:W-:Y:S01]  /*3dd0*/  @!P6 IMAD.IADD R9, R9, 0x1, -R0 ;  /* 0x000000010909e824 */ /* 0x000fe200078e0a00 */
[C---:B------:R-:W-:Y:S01]  /*3de0*/  ISETP.GT.U32.AND P6, PT, R0.reuse, R8, PT ;  /* 0x000000080000720c */ /* 0x040fe20003fc4070 */
[C---:B------:R-:W-:Y:S01]  /*3df0*/  IMAD R10, R0.reuse, R5, R11 ;  /* 0x00000005000a7224 */ /* 0x040fe200078e020b */
[----:B------:R-:W-:Y:S01]  /*3e00*/  ISETP.GT.U32.AND P1, PT, R0, R7, PT ;  /* 0x000000070000720c */ /* 0x000fe20003f24070 */
[----:B------:R-:W-:-:S04]  /*3e10*/  IMAD.HI.U32 R5, R2, R13, RZ ;  /* 0x0000000d02057227 */ /* 0x000fc800078e00ff */
[----:B------:R-:W-:Y:S02]  /*3e20*/  IMAD.MOV R5, RZ, RZ, -R5 ;  /* 0x000000ffff057224 */ /* 0x000fe400078e0a05 */
[----:B------:R-:W-:Y:S01]  /*3e30*/  @!P4 IMAD.IADD R6, R6, 0x1, -R0 ;  /* 0x000000010606c824 */ /* 0x000fe200078e0a00 */
[----:B------:R-:W-:Y:S01]  /*3e40*/  ISETP.GE.AND P4, PT, R15, RZ, PT ;  /* 0x000000ff0f00720c */ /* 0x000fe20003f86270 */
[C---:B------:R-:W-:Y:S02]  /*3e50*/  IMAD R11, R0.reuse, R5, R13 ;  /* 0x00000005000b7224 */ /* 0x040fe400078e020d */
[----:B------:R-:W-:Y:S01]  /*3e60*/  @!P3 IMAD.MOV R6, RZ, RZ, -R6 ;  /* 0x000000ffff06b224 */ /* 0x000fe200078e0a06 */
[----:B------:R-:W-:Y:S01]  /*3e70*/  ISETP.GT.U32.AND P3, PT, R0, R9, PT ;  /* 0x000000090000720c */ /* 0x000fe20003f64070 */
[----:B------:R-:W-:Y:S01]  /*3e80*/  @!P6 IMAD.IADD R8, R8, 0x1, -R0 ;  /* 0x000000010808e824 */ /* 0x000fe200078e0a00 */
[----:B------:R-:W-:Y:S01]  /*3e90*/  ISETP.GT.U32.AND P6, PT, R0, R11, PT ;  /* 0x0000000b0000720c */ /* 0x000fe20003fc4070 */
[----:B------:R-:W-:Y:S01]  /*3ea0*/  @!P2 IMAD.MOV R251, RZ, RZ, -R251 ;  /* 0x000000fffffba224 */ /* 0x000fe200078e0afb */
[----:B------:R-:W-:Y:S01]  /*3eb0*/  ISETP.GE.AND P2, PT, R14, RZ, PT ;  /* 0x000000ff0e00720c */ /* 0x000fe20003f46270 */
[----:B------:R-:W-:-:S02]  /*3ec0*/  VIADD R14, R3, 0x3f ;  /* 0x0000003f030e7836 */ /* 0x000fc40000000000 */
[--C-:B------:R-:W-:Y:S01]  /*3ed0*/  @!P1 IMAD.IADD R7, R7, 0x1, -R0.reuse ;  /* 0x0000000107079824 */ /* 0x100fe200078e0a00 */
[----:B------:R-:W-:Y:S01]  /*3ee0*/  ISETP.GT.U32.AND P1, PT, R0, R10, PT ;  /* 0x0000000a0000720c */ /* 0x000fe20003f24070 */
[----:B------:R-:W-:Y:S01]  /*3ef0*/  IMAD.HI.U32 R13, R2, R19, RZ ;  /* 0x00000013020d7227 */ /* 0x000fe200078e00ff */
[----:B------:R-:W-:Y:S02]  /*3f00*/  IABS R15, R14 ;  /* 0x0000000e000f7213 */ /* 0x000fe40000000000 */
[----:B------:R-:W-:Y:S01]  /*3f10*/  @!P5 IADD3 R7, PT, PT, -R7, RZ, RZ ;  /* 0x000000ff0707d210 */ /* 0x000fe20007ffe1ff */
[----:B------:R-:W-:Y:S01]  /*3f20*/  @!P3 IMAD.IADD R9, R9, 0x1, -R0 ;  /* 0x000000010909b824 */ /* 0x000fe200078e0a00 */
[----:B------:R-:W-:Y:S01]  /*3f30*/  ISETP.GE.AND P3, PT, R12, RZ, PT ;  /* 0x000000ff0c00720c */ /* 0x000fe20003f66270 */
[----:B------:R-:W-:-:S04]  /*3f40*/  IMAD.HI.U32 R5, R2, R15, RZ ;  /* 0x0000000f02057227 */ /* 0x000fc800078e00ff */
[----:B------:R-:W-:Y:S02]  /*3f50*/  @!P6 IMAD.IADD R11, R11, 0x1, -R0 ;  /* 0x000000010b0be824 */ /* 0x000fe400078e0a00 */
[----:B------:R-:W-:-:S03]  /*3f60*/  IMAD.HI.U32 R12, R2, R17, RZ ;  /* 0x00000011020c7227 */ /* 0x000fc600078e00ff */
[----:B------:R-:W-:Y:S01]  /*3f70*/  ISETP.GT.U32.AND P6, PT, R0, R11, PT ;  /* 0x0000000b0000720c */ /* 0x000fe20003fc4070 */
[----:B------:R-:W-:Y:S02]  /*3f80*/  IMAD.MOV R5, RZ, RZ, -R5 ;  /* 0x000000ffff057224 */ /* 0x000fe400078e0a05 */
[----:B------:R-:W-:Y:S01]  /*3f90*/  @!P1 IMAD.IADD R10, R10, 0x1, -R0 ;  /* 0x000000010a0a9824 */ /* 0x000fe200078e0a00 */
[----:B------:R-:W-:Y:S01]  /*3fa0*/  ISETP.GE.AND P1, PT, R14, RZ, PT ;  /* 0x000000ff0e00720c */ /* 0x000fe20003f26270 */
[----:B------:R-:W-:Y:S02]  /*3fb0*/  IMAD.MOV R14, RZ, RZ, -R12 ;  /* 0x000000ffff0e7224 */ /* 0x000fe400078e0a0c */
[C---:B------:R-:W-:Y:S01]  /*3fc0*/  IMAD R12, R0.reuse, R5, R15 ;  /* 0x00000005000c7224 */ /* 0x040fe200078e020f */
[C---:B------:R-:W-:Y:S01]  /*3fd0*/  ISETP.GT.U32.AND P5, PT, R0.reuse, R10, PT ;  /* 0x0000000a0000720c */ /* 0x040fe20003fa4070 */
[----:B------:R-:W-:Y:S02]  /*3fe0*/  IMAD.MOV R5, RZ, RZ, -R13 ;  /* 0x000000ffff057224 */ /* 0x000fe400078e0a0d */
[----:B------:R-:W-:-:S02]  /*3ff0*/  IMAD R13, R0, R14, R17 ;  /* 0x0000000e000d7224 */ /* 0x000fc400078e0211 */
[----:B------:R-:W-:Y:S01]  /*4000*/  @!P2 IMAD.MOV R8, RZ, RZ, -R8 ;  /* 0x000000ffff08a224 */ /* 0x000fe200078e0a08 */
[C---:B------:R-:W-:Y:S01]  /*4010*/  ISETP.GT.U32.AND P2, PT, R0.reuse, R12, PT ;  /* 0x0000000c0000720c */ /* 0x040fe20003f44070 */
[C---:B------:R-:W-:Y:S02]  /*4020*/  IMAD R14, R0.reuse, R5, R19 ;  /* 0x00000005000e7224 */ /* 0x040fe400078e0213 */
[----:B------:R-:W-:Y:S01]  /*4030*/  @!P4 IMAD.MOV R9, RZ, RZ, -R9 ;  /* 0x000000ffff09c224 */ /* 0x000fe200078e0a09 */
[C---:B------:R-:W-:Y:S01]  /*4040*/  ISETP.GT.U32.AND P4, PT, R0.reuse, R13, PT ;  /* 0x0000000d0000720c */ /* 0x040fe20003f84070 */
[----:B------:R-:W-:Y:S01]  /*4050*/  @!P6 IMAD.IADD R11, R11, 0x1, -R0 ;  /* 0x000000010b0be824 */ /* 0x000fe200078e0a00 */
[----:B------:R-:W-:Y:S01]  /*4060*/  ISETP.GT.U32.AND P6, PT, R0, R14, PT ;  /* 0x0000000e0000720c */ /* 0x000fe20003fc4070 */
[C---:B------:R-:W-:Y:S02]  /*4070*/  VIADD R20, R3.reuse, 0x42 ;  /* 0x0000004203147836 */ /* 0x040fe40000000000 */
[----:B------:R-:W-:-:S02]  /*4080*/  VIADD R22, R3, 0x43 ;  /* 0x0000004303167836 */ /* 0x000fc40000000000 */
[----:B------:R-:W-:Y:S01]  /*4090*/  @!P5 IMAD.IADD R10, R10, 0x1, -R0 ;  /* 0x000000010a0ad824 */ /* 0x000fe200078e0a00 */
[----:B------:R-:W-:Y:S01]  /*40a0*/  IABS R15, R20 ;  /* 0x00000014000f7213 */ /* 0x000fe20000000000 */
[----:B------:R-:W-:Y:S01]  /*40b0*/  VIADD R23, R3, 0x44 ;  /* 0x0000004403177836 */ /* 0x000fe20000000000 */
[----:B------:R-:W-:Y:S01]  /*40c0*/  @!P2 IADD3 R12, PT, PT, R12, -R0, RZ ;  /* 0x800000000c0ca210 */ /* 0x000fe20007ffe0ff */
[----:B------:R-:W-:Y:S01]  /*40d0*/  @!P0 IMAD.MOV R10, RZ, RZ, -R10 ;  /* 0x000000ffff0a8224 */ /* 0x000fe200078e0a0a */
[----:B------:R-:W-:Y:S01]  /*40e0*/  IABS R17, R22 ;  /* 0x0000001600117213 */ /* 0x000fe20000000000 */
[--C-:B------:R-:W-:Y:S01]  /*40f0*/  @!P4 IMAD.IADD R13, R13, 0x1, -R0.reuse ;  /* 0x000000010d0dc824 */ /* 0x100fe200078e0a00 */
[----:B------:R-:W-:Y:S01]  /*4100*/  ISETP.GT.U32.AND P4, PT, R0, R12, PT ;  /* 0x0000000c0000720c */ /* 0x000fe20003f84070 */
[----:B------:R-:W-:Y:S01]  /*4110*/  IMAD.HI.U32 R5, R2, R15, RZ ;  /* 0x0000000f02057227 */ /* 0x000fe200078e00ff */
[----:B------:R-:W-:Y:S02]  /*4120*/  ISETP.GE.AND P5, PT, R16, RZ, PT ;  /* 0x000000ff1000720c */ /* 0x000fe40003fa6270 */
[----:B------:R-:W-:Y:S01]  /*4130*/  IABS R19, R23 ;  /* 0x0000001700137213 */ /* 0x000fe20000000000 */
[----:B------:R-:W-:Y:S01]  /*4140*/  @!P6 IMAD.IADD R14, R14, 0x1, -R0 ;  /* 0x000000010e0ee824 */ /* 0x000fe200078e0a00 */
[----:B------:R-:W-:Y:S01]  /*4150*/  ISETP.GT.U32.AND P6, PT, R0, R13, PT ;  /* 0x0000000d0000720c */ /* 0x000fe20003fc4070 */
[----:B------:R-:W-:Y:S01]  /*4160*/  IMAD.MOV R16, RZ, RZ, -R5 ;  /* 0x000000ffff107224 */ /* 0x000fe200078e0a05 */
[----:B------:R-:W-:Y:S01]  /*4170*/  ISETP.GE.AND P2, PT, R18, RZ, PT ;  /* 0x000000ff1200720c */ /* 0x000fe20003f46270 */
[----:B------:R-:W-:Y:S01]  /*4180*/  IMAD.HI.U32 R5, R2, R17, RZ ;  /* 0x0000001102057227 */ /* 0x000fe200078e00ff */
[----:B------:R-:W-:-:S02]  /*4190*/  IABS R18, R25 ;  /* 0x0000001900127213 */ /* 0x000fc40000000000 */
[C---:B------:R-:W-:Y:S01]  /*41a0*/  ISETP.GT.U32.AND P0, PT, R0.reuse, R14, PT ;  /* 0x0000000e0000720c */ /* 0x040fe20003f04070 */
[----:B------:R-:W-:Y:S01]  /*41b0*/  IMAD R15, R0, R16, R15 ;  /* 0x00000010000f7224 */ /* 0x000fe200078e020f */
[----:B------:R-:W-:Y:S01]  /*41c0*/  @!P4 IADD3 R12, PT, PT, R12, -R0, RZ ;  /* 0x800000000c0cc210 */ /* 0x000fe20007ffe0ff */
[----:B------:R-:W-:Y:S02]  /*41d0*/  IMAD.MOV R5, RZ, RZ, -R5 ;  /* 0x000000ffff057224 */ /* 0x000fe400078e0a05 */
[----:B------:R-:W-:Y:S01]  /*41e0*/  @!P3 IMAD.MOV R11, RZ, RZ, -R11 ;  /* 0x000000ffff0bb224 */ /* 0x000fe200078e0a0b */
[C---:B------:R-:W-:Y:S01]  /*41f0*/  ISETP.GT.U32.AND P4, PT, R0.reuse, R15, PT ;  /* 0x0000000f0000720c */ /* 0x040fe20003f84070 */
[----:B------:R-:W-:Y:S02]  /*4200*/  IMAD R16, R0, R5, R17 ;  /* 0x0000000500107224 */ /* 0x000fe400078e0211 */
[----:B------:R-:W-:Y:S02]  /*4210*/  @!P6 IMAD.IADD R13, R13, 0x1, -R0 ;  /* 0x000000010d0de824 */ /* 0x000fe400078e0a00 */
[----:B------:R-:W-:Y:S01]  /*4220*/  IMAD.HI.U32 R5, R2, R19, RZ ;  /* 0x0000001302057227 */ /* 0x000fe200078e00ff */
[----:B------:R-:W-:-:S03]  /*4230*/  ISETP.GT.U32.AND P6, PT, R0, R16, PT ;  /* 0x000000100000720c */ /* 0x000fc60003fc4070 */
[----:B------:R-:W-:Y:S02]  /*4240*/  IMAD.MOV R17, RZ, RZ, -R5 ;  /* 0x000000ffff117224 */ /* 0x000fe400078e0a05 */
[----:B------:R-:W-:-:S04]  /*4250*/  IMAD.HI.U32 R5, R2, R21, RZ ;  /* 0x0000001502057227 */ /* 0x000fc800078e00ff */
[----:B------:R-:W-:Y:S01]  /*4260*/  @!P4 IMAD.IADD R15, R15, 0x1, -R0 ;  /* 0x000000010f0fc824 */ /* 0x000fe200078e0a00 */
[----:B------:R-:W-:Y:S01]  /*4270*/  ISETP.GE.AND P4, PT, R22, RZ, PT ;  /* 0x000000ff1600720c */ /* 0x000fe20003f86270 */
[----:B------:R-:W-:Y:S02]  /*4280*/  IMAD R17, R0, R17, R19 ;  /* 0x0000001100117224 */ /* 0x000fe400078e0213 */
[----:B------:R-:W-:Y:S01]  /*4290*/  @!P6 IADD3 R16, PT, PT, R16, -R0, RZ ;  /* 0x800000001010e210 */ /* 0x000fe20007ffe0ff */
[----:B------:R-:W-:Y:S01]  /*42a0*/  IMAD.MOV.U32 R19, RZ, RZ, R18 ;  /* 0x000000ffff137224 */ /* 0x000fe200078e0012 */
[C---:B------:R-:W-:Y:S01]  /*42b0*/  ISETP.GT.U32.AND P6, PT, R0.reuse, R15, PT ;  /* 0x0000000f0000720c */ /* 0x040fe20003fc4070 */
[----:B------:R-:W-:Y:S01]  /*42c0*/  IMAD.MOV R18, RZ, RZ, -R5 ;  /* 0x000000ffff127224 */ /* 0x000fe200078e0a05 */
[C---:B------:R-:W-:Y:S01]  /*42d0*/  ISETP.GT.U32.AND P3, PT, R0.reuse, R17, PT ;  /* 0x000000110000720c */ /* 0x040fe20003f64070 */
[----:B------:R-:W-:Y:S01]  /*42e0*/  @!P1 IMAD.MOV R12, RZ, RZ, -R12 ;  /* 0x000000ffff0c9224 */ /* 0x000fe200078e0a0c */
[C---:B------:R-:W-:Y:S01]  /*42f0*/  ISETP.GT.U32.AND P1, PT, R0.reuse, R16, PT ;  /* 0x000000100000720c */ /* 0x040fe20003f24070 */
[----:B------:R-:W-:-:S02]  /*4300*/  IMAD R18, R0, R18, R21 ;  /* 0x0000001200127224 */ /* 0x000fc400078e0215 */
[----:B------:R-:W-:Y:S01]  /*4310*/  @!P0 IMAD.IADD R14, R14, 0x1, -R0 ;  /* 0x000000010e0e8824 */ /* 0x000fe200078e0a00 */
[----:B------:R-:W-:Y:S01]  /*4320*/  ISETP.GE.AND P0, PT, R20, RZ, PT ;  /* 0x000000ff1400720c */ /* 0x000fe20003f06270 */
[----:B------:R-:W-:-:S04]  /*4330*/  IMAD.HI.U32 R5, R2, R19, RZ ;  /* 0x0000001302057227 */ /* 0x000fc800078e00ff */
[--C-:B------:R-:W-:Y:S01]  /*4340*/  @!P6 IMAD.IADD R15, R15, 0x1, -R0.reuse ;  /* 0x000000010f0fe824 */ /* 0x100fe200078e0a00 */
[----:B------:R-:W-:Y:S01]  /*4350*/  ISETP.GT.U32.AND P6, PT, R0, R18, PT ;  /* 0x000000120000720c */ /* 0x000fe20003fc4070 */
[----:B------:R-:W-:Y:S02]  /*4360*/  VIADD R20, R3, 0x47 ;  /* 0x0000004703147836 */ /* 0x000fe40000000000 */
[----:B------:R-:W-:Y:S01]  /*4370*/  IMAD.MOV R5, RZ, RZ, -R5 ;  /* 0x000000ffff057224 */ /* 0x000fe200078e0a05 */
[----:B------:R-:W-:Y:S01]  /*4380*/  @!P1 IADD3 R16, PT, PT, R16, -R0, RZ ;  /* 0x8000000010109210 */ /* 0x000fe20007ffe0ff */
[----:B------:R-:W-:Y:S01]  /*4390*/  @!P3 IMAD.IADD R17, R17, 0x1, -R0 ;  /* 0x000000011111b824 */ /* 0x000fe200078e0a00 */
[----:B------:R-:W-:Y:S01]  /*43a0*/  IABS R21, R20 ;  /* 0x0000001400157213 */ /* 0x000fe20000000000 */
[----:B------:R-:W-:Y:S01]  /*43b0*/  IMAD R19, R0, R5, R19 ;  /* 0x0000000500137224 */ /* 0x000fe200078e0213 */
[----:B------:R-:W-:Y:S01]  /*43c0*/  @!P4 IADD3 R16, PT, PT, -R16, RZ, RZ ;  /* 0x000000ff1010c210 */ /* 0x000fe20007ffe1ff */
[----:B------:R-:W-:Y:S01]  /*43d0*/  @!P5 IMAD.MOV R13, RZ, RZ, -R13 ;  /* 0x000000ffff0dd224 */ /* 0x000fe200078e0a0d */
[----:B------:R-:W-:Y:S01]  /*43e0*/  ISETP.GE.AND P5, PT, R23, RZ, PT ;  /* 0x000000ff1700720c */ /* 0x000fe20003fa6270 */
[----:B------:R-:W-:Y:S01]  /*43f0*/  IMAD.HI.U32 R5, R2, R21, RZ ;  /* 0x0000001502057227 */ /* 0x000fe200078e00ff */
[----:B------:R-:W-:-:S02]  /*4400*/  ISETP.GT.U32.AND P4, PT, R0, R19, PT ;  /* 0x000000130000720c */ /* 0x000fc40003f84070 */
[----:B------:R-:W-:Y:S01]  /*4410*/  ISETP.GE.AND P3, PT, R20, RZ, PT ;  /* 0x000000ff1400720c */ /* 0x000fe20003f66270 */
[--C-:B------:R-:W-:Y:S01]  /*4420*/  @!P6 IMAD.IADD R18, R18, 0x1, -R0.reuse ;  /* 0x000000011212e824 */ /* 0x100fe200078e0a00 */
[C---:B------:R-:W-:Y:S01]  /*4430*/  ISETP.GT.U32.AND P6, PT, R0.reuse, R17, PT ;  /* 0x000000110000720c */ /* 0x040fe20003fc4070 */
[----:B------:R-:W-:Y:S01]  /*4440*/  IMAD.MOV R5, RZ, RZ, -R5 ;  /* 0x000000ffff057224 */ /* 0x000fe200078e0a05 */
[----:B------:R-:W-:Y:S01]  /*4450*/  ISETP.GE.AND P1, PT, R25, RZ, PT ;  /* 0x000000ff1900720c */ /* 0x000fe20003f26270 */
[----:B------:R-:W-:Y:S01]  /*4460*/  @!P0 IMAD.MOV R15, RZ, RZ, -R15 ;  /* 0x000000ffff0f8224 */ /* 0x000fe200078e0a0f */
[C---:B------:R-:W-:Y:S01]  /*4470*/  ISETP.GT.U32.AND P0, PT, R0.reuse, R18, PT ;  /* 0x000000120000720c */ /* 0x040fe20003f04070 */
[----:B------:R-:W-:Y:S01]  /*4480*/  VIADD R22, R3, 0x48 ;  /* 0x0000004803167836 */ /* 0x000fe20000000000 */
[----:B------:R-:W-:Y:S01]  /*4490*/  IABS R25, R26 ;  /* 0x0000001a00197213 */ /* 0x000fe20000000000 */
[----:B------:R-:W-:Y:S02]  /*44a0*/  IMAD R20, R0, R5, R21 ;  /* 0x0000000500147224 */ /* 0x000fe400078e0215 */
[----:B------:R-:W-:Y:S01]  /*44b0*/  @!P4 IMAD.IADD R19, R19, 0x1, -R0 ;  /* 0x000000011313c824 */ /* 0x000fe200078e0a00 */
[----:B------:R-:W-:Y:S01]  /*44c0*/  IABS R23, R22 ;  /* 0x0000001600177213 */ /* 0x000fe20000000000 */
[----:B------:R-:W-:Y:S01]  /*44d0*/  @!P2 IMAD.MOV R14, RZ, RZ, -R14 ;  /* 0x000000ffff0ea224 */ /* 0x000fe200078e0a0e */
[----:B------:R-:W-:Y:S01]  /*44e0*/  ISETP.GE.AND P2, PT, R24, RZ, PT ;  /* 0x000000ff1800720c */ /* 0x000fe20003f46270 */
[----:B------:R-:W-:Y:S01]  /*44f0*/  @!P6 IMAD.IADD R17, R17, 0x1, -R0 ;  /* 0x000000011111e824 */ /* 0x000fe200078e0a00 */
[----:B------:R-:W-:Y:S01]  /*4500*/  ISETP.GT.U32.AND P6, PT, R0, R20, PT ;  /* 0x000000140000720c */ /* 0x000fe20003fc4070 */
[----:B------:R-:W-:Y:S01]  /*4510*/  IMAD.HI.U32 R5, R2, R23, RZ ;  /* 0x0000001702057227 */ /* 0x000fe200078e00ff */
[----:B------:R-:W-:-:S02]  /*4520*/  ISETP.GE.AND P4, PT, R26, RZ, PT ;  /* 0x000000ff1a00720c */ /* 0x000fc40003f86270 */
[----:B------:R-:W-:Y:S01]  /*4530*/  @!P5 IADD3 R17, PT, PT, -R17, RZ, RZ ;  /* 0x000000ff1111d210 */ /* 0x000fe20007ffe1ff */
[----:B------:R-:W-:Y:S01]  /*4540*/  @!P0 IMAD.IADD R18, R18, 0x1, -R0 ;  /* 0x0000000112128824 */ /* 0x000fe200078e0a00 */
[----:B------:R-:W-:Y:S01]  /*4550*/  ISETP.GT.U32.AND P5, PT, R0, R19, PT ;  /* 0x000000130000720c */ /* 0x000fe20003fa4070 */
[----:B------:R-:W-:Y:S01]  /*4560*/  IMAD.HI.U32 R21, R2, R25, RZ ;  /* 0x0000001902157227 */ /* 0x000fe200078e00ff */
[----:B------:R-:W-:-:S03]  /*4570*/  ISETP.GE.AND P0, PT, R22, RZ, PT ;  /* 0x000000ff1600720c */ /* 0x000fc60003f06270 */
[----:B------:R-:W-:Y:S02]  /*4580*/  IMAD.MOV R22, RZ, RZ, -R5 ;  /* 0x000000ffff167224 */ /* 0x000fe400078e0a05 */
[----:B------:R-:W-:Y:S02]  /*4590*/  IMAD.MOV R24, RZ, RZ, -R21 ;  /* 0x000000ffff187224 */ /* 0x000fe400078e0a15 */
[----:B------:R-:W-:Y:S02]  /*45a0*/  IMAD R21, R0, R22, R23 ;  /* 0x0000001600157224 */ /* 0x000fe400078e0217 */
[----:B------:R-:W-:Y:S02]  /*45b0*/  @!P6 IMAD.IADD R20, R20, 0x1, -R0 ;  /* 0x000000011414e824 */ /* 0x000fe400078e0a00 */
[C---:B------:R-:W-:Y:S02]  /*45c0*/  IMAD R22, R0.reuse, R24, R25 ;  /* 0x0000001800167224 */ /* 0x040fe400078e0219 */
[----:B------:R-:W-:Y:S01]  /*45d0*/  @!P2 IMAD.MOV R18, RZ, RZ, -R18 ;  /* 0x000000ffff12a224 */ /* 0x000fe200078e0a12 */
[----:B------:R-:W-:Y:S01]  /*45e0*/  ISETP.GT.U32.AND P6, PT, R0, R20, PT ;  /* 0x000000140000720c */ /* 0x000fe20003fc4070 */
[----:B------:R-:W-:Y:S01]  /*45f0*/  IMAD.HI.U32 R5, R2, R27, RZ ;  /* 0x0000001b02057227 */ /* 0x000fe200078e00ff */
[----:B------:R-:W-:-:S03]  /*4600*/  ISETP.GT.U32.AND P2, PT, R0, R21, PT ;  /* 0x000000150000720c */ /* 0x000fc60003f44070 */
[--C-:B------:R-:W-:Y:S01]  /*4610*/  @!P5 IMAD.IADD R19, R19, 0x1, -R0.reuse ;  /* 0x000000011313d824 */ /* 0x100fe200078e0a00 */
[C---:B------:R-:W-:Y:S01]  /*4620*/  ISETP.GT.U32.AND P5, PT, R0.reuse, R22, PT ;  /* 0x000000160000720c */ /* 0x040fe20003fa4070 */
[----:B------:R-:W-:Y:S02]  /*4630*/  IMAD.MOV R5, RZ, RZ, -R5 ;  /* 0x000000ffff057224 */ /* 0x000fe400078e0a05 */
[C---:B------:R-:W-:Y:S02]  /*4640*/  VIADD R30, R3.reuse, 0x4b ;  /* 0x0000004b031e7836 */ /* 0x040fe40000000000 */
[----:B------:R-:W-:Y:S02]  /*4650*/  IMAD R23, R0, R5, R27 ;  /* 0x0000000500177224 */ /* 0x000fe400078e021b */
[----:B------:R-:W-:Y:S01]  /*4660*/  VIADD R32, R3, 0x4c ;  /* 0x0000004c03207836 */ /* 0x000fe20000000000 */
[----:B------:R-:W-:Y:S01]  /*4670*/  IABS R25, R30 ;  /* 0x0000001e00197213 */ /* 0x000fe20000000000 */
[--C-:B------:R-:W-:Y:S01]  /*4680*/  @!P6 IMAD.IADD R20, R20, 0x1, -R0.reuse ;  /* 0x000000011414e824 */ /* 0x100fe200078e0a00 */
[----:B------:R-:W-:Y:S01]  /*4690*/  @!P2 IADD3 R21, PT, PT, R21, -R0, RZ ;  /* 0x800000001515a210 */ /* 0x000fe20007ffe0ff */
[----:B------:R-:W-:Y:S01]  /*46a0*/  VIADD R34, R3, 0x4e ;  /* 0x0000004e03227836 */ /* 0x000fe20000000000 */
[----:B------:R-:W-:Y:S01]  /*46b0*/  ISETP.GT.U32.AND P6, PT, R0, R23, PT ;  /* 0x000000170000720c */ /* 0x000fe20003fc4070 */
[----:B------:R-:W-:Y:S01]  /*46c0*/  @!P5 IMAD.IADD R22, R22, 0x1, -R0 ;  /* 0x000000011616d824 */ /* 0x000fe200078e0a00 */
[----:B------:R-:W-:Y:S01]  /*46d0*/  IABS R27, R32 ;  /* 0x00000020001b7213 */ /* 0x000fe20000000000 */
[----:B------:R-:W-:Y:S01]  /*46e0*/  IMAD.HI.U32 R5, R2, R25, RZ ;  /* 0x0000001902057227 */ /* 0x000fe200078e00ff */
[----:B------:R-:W-:-:S02]  /*46f0*/  ISETP.GT.U32.AND P5, PT, R0, R21, PT ;  /* 0x000000150000720c */ /* 0x000fc40003fa4070 */
[----:B------:R-:W-:Y:S01]  /*4700*/  IABS R31, R34 ;  /* 0x00000022001f7213 */ /* 0x000fe20000000000 */
[----:B------:R-:W-:Y:S01]  /*4710*/  IMAD.HI.U32 R24, R2, R27, RZ ;  /* 0x0000001b02187227 */ /* 0x000fe200078e00ff */
[----:B------:R-:W-:-:S03]  /*4720*/  ISETP.GE.AND P2, PT, R28, RZ, PT ;  /* 0x000000ff1c00720c */ /* 0x000fc60003f46270 */
[----:B------:R-:W-:Y:S02]  /*4730*/  IMAD.MOV R5, RZ, RZ, -R5 ;  /* 0x000000ffff057224 */ /* 0x000fe400078e0a05 */
[----:B------:R-:W-:Y:S02]  /*4740*/  IMAD.MOV R26, RZ, RZ, -R24 ;  /* 0x000000ffff1a7224 */ /* 0x000fe400078e0a18 */
[C---:B------:R-:W-:Y:S02]  /*4750*/  IMAD R24, R0.reuse, R5, R25 ;  /* 0x0000000500187224 */ /* 0x040fe400078e0219 */
[--C-:B------:R-:W-:Y:S01]  /*4760*/  @!P6 IMAD.IADD R23, R23, 0x1, -R0.reuse ;  /* 0x000000011717e824 */ /* 0x100fe200078e0a00 */
[C---:B------:R-:W-:Y:S01]  /*4770*/  ISETP.GT.U32.AND P6, PT, R0.reuse, R22, PT ;  /* 0x000000160000720c */ /* 0x040fe20003fc4070 */
[----:B------:R-:W-:Y:S01]  /*4780*/  @!P5 IMAD.IADD R21, R21, 0x1, -R0 ;  /* 0x000000011515d824 */ /* 0x000fe200078e0a00 */
[----:B------:R-:W-:Y:S01]  /*4790*/  ISETP.GT.U32.AND P5, PT, R0, R24, PT ;  /* 0x000000180000720c */ /* 0x000fe20003fa4070 */
[----:B------:R-:W-:-:S02]  /*47a0*/  VIADD R33, R3, 0x4d ;  /* 0x0000004d03217836 */ /* 0x000fc40000000000 */
[----:B------:R-:W-:Y:S02]  /*47b0*/  IMAD R25, R0, R26, R27 ;  /* 0x0000001a00197224 */ /* 0x000fe400078e021b */
[----:B------:R-:W-:Y:S01]  /*47c0*/  IMAD.HI.U32 R26, R2, R31, RZ ;  /* 0x0000001f021a7227 */ /* 0x000fe200078e00ff */
[----:B------:R-:W-:-:S03]  /*47d0*/  IABS R29, R33 ;  /* 0x00000021001d7213 */ /* 0x000fc60000000000 */
[----:B------:R-:W-:Y:S02]  /*47e0*/  IMAD.MOV R27, RZ, RZ, -R26 ;  /* 0x000000ffff1b7224 */ /* 0x000fe400078e0a1a */
[----:B------:R-:W-:Y:S01]  /*47f0*/  @!P6 IMAD.IADD R22, R22, 0x1, -R0 ;  /* 0x000000011616e824 */ /* 0x000fe200078e0a00 */
[C---:B------:R-:W-:Y:S01]  /*4800*/  ISETP.GT.U32.AND P6, PT, R0.reuse, R25, PT ;  /* 0x000000190000720c */ /* 0x040fe20003fc4070 */
[----:B------:R-:W-:Y:S01]  /*4810*/  @!P1 IMAD.MOV R19, RZ, RZ, -R19 ;  /* 0x000000ffff139224 */ /* 0x000fe200078e0a13 */
[----:B------:R-:W-:Y:S01]  /*4820*/  ISETP.GT.U32.AND P1, PT, R0, R23, PT ;  /* 0x000000170000720c */ /* 0x000fe20003f24070 */
[----:B------:R-:W-:Y:S01]  /*4830*/  @!P3 IMAD.MOV R20, RZ, RZ, -R20 ;  /* 0x000000ffff14b224 */ /* 0x000fe200078e0a14 */
[----:B------:R-:W-:Y:S01]  /*4840*/  ISETP.GE.AND P3, PT, R30, RZ, PT ;  /* 0x000000ff1e00720c */ /* 0x000fe20003f66270 */
[----:B------:R-:W-:Y:S01]  /*4850*/  @!P5 IMAD.IADD R24, R24, 0x1, -R0 ;  /* 0x000000011818d824 */ /* 0x000fe200078e0a00 */
[----:B------:R-:W-:Y:S01]  /*4860*/  IADD3 R30, PT, PT, R3, 0x4f, RZ ;  /* 0x0000004f031e7810 */ /* 0x000fe20007ffe0ff */
[----:B------:R-:W-:-:S02]  /*4870*/  IMAD R27, R0, R27, R31 ;  /* 0x0000001b001b7224 */ /* 0x000fc400078e021f */
[----:B------:R-:W-:Y:S01]  /*4880*/  IMAD.HI.U32 R5, R2, R29, RZ ;  /* 0x0000001d02057227 */ /* 0x000fe200078e00ff */
[----:B------:R-:W-:-:S03]  /*4890*/  IABS R28, R30 ;  /* 0x0000001e001c7213 */ /* 0x000fc60000000000 */
[----:B------:R-:W-:Y:S01]  /*48a0*/  @!P0 IMAD.MOV R21, RZ, RZ, -R21 ;  /* 0x000000ffff158224 */ /* 0x000fe200078e0a15 */
[C---:B------:R-:W-:Y:S01]  /*48b0*/  ISETP.GT.U32.AND P0, PT, R0.reuse, R24, PT ;  /* 0x000000180000720c */ /* 0x040fe20003f04070 */
[----:B------:R-:W-:Y:S01]  /*48c0*/  @!P4 IMAD.MOV R22, RZ, RZ, -R22 ;  /* 0x000000ffff16c224 */ /* 0x000fe200078e0a16 */
[----:B------:R-:W-:Y:S01]  /*48d0*/  ISETP.GT.U32.AND P4, PT, R0, R27, PT ;  /* 0x0000001b0000720c */ /* 0x000fe20003f84070 */
[----:B------:R-:W-:Y:S01]  /*48e0*/  IMAD.MOV R5, RZ, RZ, -R5 ;  /* 0x000000ffff057224 */ /* 0x000fe200078e0a05 */
[----:B------:R-:W-:Y:S01]  /*48f0*/  @!P6 IADD3 R25, PT, PT, R25, -R0, RZ ;  /* 0x800000001919e210 */ /* 0x000fe20007ffe0ff */
[----:B------:R-:W-:Y:S01]  /*4900*/  @!P1 IMAD.IADD R23, R23, 0x1, -R0 ;  /* 0x0000000117179824 */ /* 0x000fe200078e0a00 */
[----:B------:R-:W-:Y:S01]  /*4910*/  ISETP.GE.AND P1, PT, R32, RZ, PT ;  /* 0x000000ff2000720c */ /* 0x000fe20003f26270 */
[C---:B------:R-:W-:Y:S01]  /*4920*/  IMAD R26, R0.reuse, R5, R29 ;  /* 0x00000005001a7224 */ /* 0x040fe200078e021d */
[----:B------:R-:W-:Y:S01]  /*4930*/  ISETP.GT.U32.AND P6, PT, R0, R25, PT ;  /* 0x000000190000720c */ /* 0x000fe20003fc4070 */
[----:B------:R-:W-:-:S02]  /*4940*/  IMAD.MOV.U32 R29, RZ, RZ, R28 ;  /* 0x000000ffff1d7224 */ /* 0x000fc400078e001c */
[----:B------:R-:W-:Y:S01]  /*4950*/  VIADD R32, R3, 0x50 ;  /* 0x0000005003207836 */ /* 0x000fe20000000000 */
[----:B------:R-:W-:Y:S01]  /*4960*/  ISETP.GT.U32.AND P5, PT, R0, R26, PT ;  /* 0x0000001a0000720c */ /* 0x000fe20003fa4070 */
[----:B------:R-:W-:Y:S02]  /*4970*/  IMAD.HI.U32 R5, R2, R29, RZ ;  /* 0x0000001d02057227 */ /* 0x000fe400078e00ff */
[----:B------:R-:W-:Y:S02]  /*4980*/  @!P4 IADD3 R27, PT, PT, R27, -R0, RZ ;  /* 0x800000001b1bc210 */ /* 0x000fe40007ffe0ff */
[----:B------:R-:W-:Y:S01]  /*4990*/  @!P0 IMAD.IADD R24, R24, 0x1, -R0 ;  /* 0x0000000118188824 */ /* 0x000fe200078e0a00 */
[----:B------:R-:W-:Y:S01]  /*49a0*/  IABS R31, R32 ;  /* 0x00000020001f7213 */ /* 0x000fe20000000000 */
[----:B------:R-:W-:Y:S01]  /*49b0*/  IMAD.MOV R5, RZ, RZ, -R5 ;  /* 0x000000ffff057224 */ /* 0x000fe200078e0a05 */
[----:B------:R-:W-:Y:S01]  /*49c0*/  ISETP.GE.AND P0, PT, R34, RZ, PT ;  /* 0x000000ff2200720c */ /* 0x000fe20003f06270 */
[----:B------:R-:W-:Y:S01]  /*49d0*/  @!P3 IMAD.MOV R24, RZ, RZ, -R24 ;  /* 0x000000ffff18b224 */ /* 0x000fe200078e0a18 */
[C---:B------:R-:W-:Y:S01]  /*49e0*/  ISETP.GT.U32.AND P3, PT, R0.reuse, R27, PT ;  /* 0x0000001b0000720c */ /* 0x040fe20003f64070 */
[----:B------:R-:W-:Y:S01]  /*49f0*/  IMAD R28, R0, R5, R29 ;  /* 0x00000005001c7224 */ /* 0x000fe200078e021d */
[----:B------:R-:W-:Y:S01]  /*4a00*/  ISETP.GE.AND P4, PT, R30, RZ, PT ;  /* 0x000000ff1e00720c */ /* 0x000fe20003f86270 */
[----:B------:R-:W-:-:S04]  /*4a10*/  IMAD.HI.U32 R5, R2, R31, RZ ;  /* 0x0000001f02057227 */ /* 0x000fc800078e00ff */
[--C-:B------:R-:W-:Y:S01]  /*4a20*/  @!P6 IMAD.IADD R25, R25, 0x1, -R0.reuse ;  /* 0x000000011919e824 */ /* 0x100fe200078e0a00 */
[----:B------:R-:W-:Y:S01]  /*4a30*/  ISETP.GT.U32.AND P6, PT, R0, R28, PT ;  /* 0x0000001c0000720c */ /* 0x000fe20003fc4070 */
[----:B------:R-:W-:Y:S02]  /*4a40*/  IMAD.MOV R5, RZ, RZ, -R5 ;  /* 0x000000ffff057224 */ /* 0x000fe400078e0a05 */
[--C-:B------:R-:W-:Y:S02]  /*4a50*/  @!P5 IMAD.IADD R26, R26, 0x1, -R0.reuse ;  /* 0x000000011a1ad824 */ /* 0x100fe400078e0a00 */
[C---:B------:R-:W-:Y:S02]  /*4a60*/  IMAD R29, R0.reuse, R5, R31 ;  /* 0x00000005001d7224 */ /* 0x040fe400078e021f */
[--C-:B------:R-:W-:Y:S01]  /*4a70*/  @!P3 IMAD.IADD R27, R27, 0x1, -R0.reuse ;  /* 0x000000011b1bb824 */ /* 0x100fe200078e0a00 */
[C---:B------:R-:W-:Y:S01]  /*4a80*/  ISETP.GT.U32.AND P5, PT, R0.reuse, R26, PT ;  /* 0x0000001a0000720c */ /* 0x040fe20003fa4070 */
[----:B------:R-:W-:Y:S01]  /*4a90*/  @!P2 IMAD.MOV R23, RZ, RZ, -R23 ;  /* 0x000000ffff17a224 */ /* 0x000fe200078e0a17 */
[----:B------:R-:W-:Y:S01]  /*4aa0*/  ISETP.GT.U32.AND P3, PT, R0, R29, PT ;  /* 0x0000001d0000720c */ /* 0x000fe20003f64070 */
[----:B------:R-:W-:Y:S01]  /*4ab0*/  VIADD R5, R3, 0x51 ;  /* 0x0000005103057836 */ /* 0x000fe20000000000 */
[----:B------:R-:W-:Y:S01]  /*4ac0*/  ISETP.GE.AND P2, PT, R33, RZ, PT ;  /* 0x000000ff2100720c */ /* 0x000fe20003f46270 */
[----:B------:R-:W-:-:S02]  /*4ad0*/  @!P6 IMAD.IADD R28, R28, 0x1, -R0 ;  /* 0x000000011c1ce824 */ /* 0x000fc400078e0a00 */
[C---:B------:R-:W-:Y:S01]  /*4ae0*/  VIADD R30, R3.reuse, 0x52 ;  /* 0x00000052031e7836 */ /* 0x040fe20000000000 */
[----:B------:R-:W-:Y:S01]  /*4af0*/  IABS R33, R5 ;  /* 0x0000000500217213 */ /* 0x000fe20000000000 */
[----:B------:R-:W-:Y:S01]  /*4b00*/  VIADD R31, R3, 0x53 ;  /* 0x00000053031f7836 */ /* 0x000fe20000000000 */
[----:B------:R-:W-:Y:S01]  /*4b10*/  ISETP.GT.U32.AND P6, PT, R0, R28, PT ;  /* 0x0000001c0000720c */ /* 0x000fe20003fc4070 */
[----:B------:R-:W-:Y:S01]  /*4b20*/  @!P1 IMAD.MOV R25, RZ, RZ, -R25 ;  /* 0x000000ffff199224 */ /* 0x000fe200078e0a19 */
[----:B------:R-:W-:Y:S01]  /*4b30*/  ISETP.GE.AND P1, PT, R5, RZ, PT ;  /* 0x000000ff0500720c */ /* 0x000fe20003f26270 */
[--C-:B------:R-:W-:Y:S01]  /*4b40*/  @!P5 IMAD.IADD R26, R26, 0x1, -R0.reuse ;  /* 0x000000011a1ad824 */ /* 0x100fe200078e0a00 */
[----:B------:R-:W-:Y:S01]  /*4b50*/  IABS R35, R30 ;  /* 0x0000001e00237213 */ /* 0x000fe20000000000 */
[----:B------:R-:W-:Y:S01]  /*4b60*/  @!P3 IMAD.IADD R29, R29, 0x1, -R0 ;  /* 0x000000011d1db824 */ /* 0x000fe200078e0a00 */
[----:B------:R-:W-:Y:S01]  /*4b70*/  IABS R37, R31 ;  /* 0x0000001f00257213 */ /* 0x000fe20000000000 */
[----:B------:R-:W-:Y:S01]  /*4b80*/  IMAD.HI.U32 R5, R2, R33, RZ ;  /* 0x0000002102057227 */ /* 0x000fe200078e00ff */
[----:B------:R-:W-:-:S02]  /*4b90*/  ISETP.GE.AND P5, PT, R32, RZ, PT ;  /* 0x000000ff2000720c */ /* 0x000fc40003fa6270 */
[----:B------:R-:W-:Y:S01]  /*4ba0*/  ISETP.GT.U32.AND P3, PT, R0, R29, PT ;  /* 0x0000001d0000720c */ /* 0x000fe20003f64070 */
[----:B------:R-:W-:Y:S01]  /*4bb0*/  @!P2 IMAD.MOV R26, RZ, RZ, -R26 ;  /* 0x000000ffff1aa224 */ /* 0x000fe200078e0a1a */
[----:B------:R-:W-:Y:S01]  /*4bc0*/  ISETP.GE.AND P2, PT, R30, RZ, PT ;  /* 0x000000ff1e00720c */ /* 0x000fe20003f46270 */
[----:B------:R-:W-:Y:S01]  /*4bd0*/  IMAD.MOV R30, RZ, RZ, -R5 ;  /* 0x000000ffff1e7224 */ /* 0x000fe200078e0a05 */
[----:B------:R-:W-:Y:S01]  /*4be0*/  IADD3 R32, PT, PT, R3, 0x54, RZ ;  /* 0x0000005403207810 */ /* 0x000fe20007ffe0ff */
[----:B------:R-:W-:-:S03]  /*4bf0*/  IMAD.HI.U32 R5, R2, R35, RZ ;  /* 0x0000002302057227 */ /* 0x000fc600078e00ff */
[----:B------:R-:W-:Y:S01]  /*4c00*/  IABS R39, R32 ;  /* 0x0000002000277213 */ /* 0x000fe20000000000 */
[----:B------:R-:W-:Y:S01]  /*4c10*/  @!P0 IMAD.MOV R27, RZ, RZ, -R27 ;  /* 0x000000ffff1b8224 */ /* 0x000fe200078e0a1b */
[----:B------:R-:W-:Y:S01]  /*4c20*/  ISETP.GE.AND P0, PT, R31, RZ, PT ;  /* 0x000000ff1f00720c */ /* 0x000fe20003f06270 */
[----:B------:R-:W-:Y:S01]  /*4c30*/  @!P6 IMAD.IADD R28, R28, 0x1, -R0 ;  /* 0x000000011c1ce824 */ /* 0x000fe200078e0a00 */
[----:B------:R-:W-:Y:S01]  /*4c40*/  ISETP.GE.AND P6, PT, R32, RZ, PT ;  /* 0x000000ff2000720c */ /* 0x000fe20003fc6270 */
[----:B------:R-:W-:Y:S01]  /*4c50*/  IMAD.HI.U32 R31, R2, R37, RZ ;  /* 0x00000025021f7227 */ /* 0x000fe200078e00ff */
[----:B------:R-:W-:-:S03]  /*4c60*/  IADD3 R32, PT, PT, -R5, RZ, RZ ;  /* 0x000000ff05207210 */ /* 0x000fc60007ffe1ff */
[C---:B------:R-:W-:Y:S02]  /*4c70*/  IMAD R30, R0.reuse, R30, R33 ;  /* 0x0000001e001e7224 */ /* 0x040fe400078e0221 */
[----:B------:R-:W-:Y:S02]  /*4c80*/  IMAD.MOV R33, RZ, RZ, -R31 ;  /* 0x000000ffff217224 */ /* 0x000fe400078e0a1f */
[C---:B------:R-:W-:Y:S02]  /*4c90*/  IMAD R31, R0.reuse, R32, R35 ;  /* 0x00000020001f7224 */ /* 0x040fe400078e0223 */
[----:B------:R-:W-:Y:S01]  /*4ca0*/  @!P4 IMAD.MOV R28, RZ, RZ, -R28 ;  /* 0x000000ffff1cc224 */ /* 0x000fe200078e0a1c */
[C---:B------:R-:W-:Y:S01]  /*4cb0*/  ISETP.GT.U32.AND P4, PT, R0.reuse, R30, PT ;  /* 0x0000001e0000720c */ /* 0x040fe20003f84070 */
[----:B------:R-:W-:Y:S01]  /*4cc0*/  @!P3 IMAD.IADD R29, R29, 0x1, -R0 ;  /* 0x000000011d1db824 */ /* 0x000fe200078e0a00 */
[C---:B------:R-:W-:Y:S01]  /*4cd0*/  ISETP.GT.U32.AND P3, PT, R0.reuse, R31, PT ;  /* 0x0000001f0000720c */ /* 0x040fe20003f64070 */
[----:B------:R-:W-:-:S02]  /*4ce0*/  IMAD R32, R0, R33, R37 ;  /* 0x0000002100207224 */ /* 0x000fc400078e0225 */
[----:B------:R-:W-:Y:S02]  /*4cf0*/  @!P5 IMAD.MOV R29, RZ, RZ, -R29 ;  /* 0x000000ffff1dd224 */ /* 0x000fe400078e0a1d */
[----:B------:R-:W-:Y:S01]  /*4d00*/  VIADD R40, R3, 0x55 ;  /* 0x0000005503287836 */ /* 0x000fe20000000000 */
[----:B------:R-:W-:Y:S01]  /*4d10*/  ISETP.GT.U32.AND P5, PT, R0, R32, PT ;  /* 0x000000200000720c */ /* 0x000fe20003fa4070 */
[----:B------:R-:W-:-:S03]  /*4d20*/  IMAD.HI.U32 R5, R2, R39, RZ ;  /* 0x0000002702057227 */ /* 0x000fc600078e00ff */
[----:B------:R-:W-:Y:S01]  /*4d30*/  IABS R35, R40 ;  /* 0x0000002800237213 */ /* 0x000fe20000000000 */
[----:B------:R-:W-:Y:S01]  /*4d40*/  VIADD R42, R3, 0x56 ;  /* 0x00000056032a7836 */ /* 0x000fe20000000000 */
[----:B------:R-:W-:Y:S01]  /*4d50*/  @!P4 IADD3 R30, PT, PT, R30, -R0, RZ ;  /* 0x800000001e1ec210 */ /* 0x000fe20007ffe0ff */
[----:B------:R-:W-:Y:S02]  /*4d60*/  IMAD.MOV R5, RZ, RZ, -R5 ;  /* 0x000000ffff057224 */ /* 0x000fe400078e0a05 */
[--C-:B------:R-:W-:Y:S01]  /*4d70*/  @!P3 IMAD.IADD R31, R31, 0x1, -R0.reuse ;  /* 0x000000011f1fb824 */ /* 0x100fe200078e0a00 */
[C---:B------:R-:W-:Y:S01]  /*4d80*/  ISETP.GT.U32.AND P4, PT, R0.reuse, R30, PT ;  /* 0x0000001e0000720c */ /* 0x040fe20003f84070 */
[----:B------:R-:W-:Y:S01]  /*4d90*/  IMAD R33, R0, R5, R39 ;  /* 0x0000000500217224 */ /* 0x000fe200078e0227 */
[----:B------:R-:W-:Y:S01]  /*4da0*/  IABS R37, R42 ;  /* 0x0000002a00257213 */ /* 0x000fe20000000000 */
[----:B------:R-:W-:Y:S01]  /*4db0*/  @!P5 IMAD.IADD R32, R32, 0x1, -R0 ;  /* 0x000000012020d824 */ /* 0x000fe200078e0a00 */
[----:B------:R-:W-:Y:S01]  /*4dc0*/  ISETP.GT.U32.AND P3, PT, R0, R31, PT ;  /* 0x0000001f0000720c */ /* 0x000fe20003f64070 */
[----:B------:R-:W-:-:S03]  /*4dd0*/  IMAD.HI.U32 R5, R2, R35, RZ ;  /* 0x0000002302057227 */ /* 0x000fc600078e00ff */
[----:B------:R-:W-:Y:S01]  /*4de0*/  ISETP.GT.U32.AND P5, PT, R0, R32, PT ;  /* 0x000000200000720c */ /* 0x000fe20003fa4070 */
[----:B------:R-:W-:-:S04]  /*4df0*/  IMAD.HI.U32 R34, R2, R37, RZ ;  /* 0x0000002502227227 */ /* 0x000fc800078e00ff */
[----:B------:R-:W-:Y:S02]  /*4e00*/  IMAD.MOV R5, RZ, RZ, -R5 ;  /* 0x000000ffff057224 */ /* 0x000fe400078e0a05 */
[----:B------:R-:W-:Y:S02]  /*4e10*/  IMAD.MOV R36, RZ, RZ, -R34 ;  /* 0x000000ffff247224 */ /* 0x000fe400078e0a22 */
[----:B------:R-:W-:Y:S01]  /*4e20*/  @!P4 IMAD.IADD R30, R30, 0x1, -R0 ;  /* 0x000000011e1ec824 */ /* 0x000fe200078e0a00 */
[C---:B------:R-:W-:Y:S01]  /*4e30*/  ISETP.GT.U32.AND P4, PT, R0.reuse, R33, PT ;  /* 0x000000210000720c */ /* 0x040fe20003f84070 */
[C---:B------:R-:W-:Y:S02]  /*4e40*/  IMAD R34, R0.reuse, R5, R35 ;  /* 0x0000000500227224 */ /* 0x040fe400078e0223 */
[----:B------:R-:W-:Y:S02]  /*4e50*/  IMAD R35, R0, R36, R37 ;  /* 0x0000002400237224 */ /* 0x000fe400078e0225 */
[----:B------:R-:W-:-:S02]  /*4e60*/  VIADD R43, R3, 0x57 ;  /* 0x00000057032b7836 */ /* 0x000fc40000000000 */
[--C-:B------:R-:W-:Y:S01]  /*4e70*/  @!P5 IMAD.IADD R32, R32, 0x1, -R0.reuse ;  /* 0x000000012020d824 */ /* 0x100fe200078e0a00 */
[C---:B------:R-:W-:Y:S01]  /*4e80*/  ISETP.GT.U32.AND P5, PT, R0.reuse, R35, PT ;  /* 0x000000230000720c */ /* 0x040fe20003fa4070 */
[----:B------:R-:W-:Y:S01]  /*4e90*/  VIADD R44, R3, 0x58 ;  /* 0x00000058032c7836 */ /* 0x000fe20000000000 */
[----:B------:R-:W-:Y:S01]  /*4ea0*/  IABS R38, R43 ;  /* 0x0000002b00267213 */ /* 0x000fe20000000000 */
[--C-:B------:R-:W-:Y:S01]  /*4eb0*/  @!P3 IMAD.IADD R31, R31, 0x1, -R0.reuse ;  /* 0x000000011f1fb824 */ /* 0x100fe200078e0a00 */
[C---:B------:R-:W-:Y:S01]  /*4ec0*/  ISETP.GT.U32.AND P3, PT, R0.reuse, R34, PT ;  /* 0x000000220000720c */ /* 0x040fe20003f64070 */
[----:B------:R-:W-:Y:S01]  /*4ed0*/  @!P4 IMAD.IADD R33, R33, 0x1, -R0 ;  /* 0x000000012121c824 */ /* 0x000fe200078e0a00 */
[----:B------:R-:W-:Y:S01]  /*4ee0*/  MOV R37, R38 ;  /* 0x0000002600257202 */ /* 0x000fe20000000f00 */
[----:B------:R-:W-:Y:S01]  /*4ef0*/  VIADD R45, R3, 0x59 ;  /* 0x00000059032d7836 */ /* 0x000fe20000000000 */
[----:B------:R-:W-:Y:S01]  /*4f00*/  IABS R39, R44 ;  /* 0x0000002c00277213 */ /* 0x000fe20000000000 */
[----:B------:R-:W-:Y:S01]  /*4f10*/  @!P1 IMAD.MOV R30, RZ, RZ, -R30 ;  /* 0x000000ffff1e9224 */ /* 0x000fe200078e0a1e */
[----:B------:R-:W-:Y:S01]  /*4f20*/  ISETP.GT.U32.AND P1, PT, R0, R33, PT ;  /* 0x000000210000720c */ /* 0x000fe20003f24070 */
[----:B------:R-:W-:Y:S01]  /*4f30*/  IMAD.HI.U32 R5, R2, R37, RZ ;  /* 0x0000002502057227 */ /* 0x000fe200078e00ff */
[----:B------:R-:W-:-:S02]  /*4f40*/  IABS R41, R45 ;  /* 0x0000002d00297213 */ /* 0x000fc40000000000 */
[----:B------:R-:W-:Y:S01]  /*4f50*/  ISETP.GE.AND P4, PT, R40, RZ, PT ;  /* 0x000000ff2800720c */ /* 0x000fe20003f86270 */
[----:B------:R-:W-:Y:S02]  /*4f60*/  IMAD.HI.U32 R36, R2, R39, RZ ;  /* 0x0000002702247227 */ /* 0x000fe400078e00ff */
[----:B------:R-:W-:Y:S02]  /*4f70*/  @!P3 IADD3 R34, PT, PT, R34, -R0, RZ ;  /* 0x800000002222b210 */ /* 0x000fe40007ffe0ff */
[----:B------:R-:W-:Y:S01]  /*4f80*/  @!P5 IMAD.IADD R35, R35, 0x1, -R0 ;  /* 0x000000012323d824 */ /* 0x000fe200078e0a00 */
[----:B------:R-:W-:Y:S01]  /*4f90*/  ISETP.GE.AND P3, PT, R42, RZ, PT ;  /* 0x000000ff2a00720c */ /* 0x000fe20003f66270 */
[----:B------:R-:W-:Y:S02]  /*4fa0*/  IMAD.MOV R5, RZ, RZ, -R5 ;  /* 0x000000ffff057224 */ /* 0x000fe400078e0a05 */
[----:B------:R-:W-:Y:S01]  /*4fb0*/  IMAD.MOV R38, RZ, RZ, -R36 ;  /* 0x000000ffff267224 */ /* 0x000fe200078e0a24 */
[C---:B------:R-:W-:Y:S01]  /*4fc0*/  ISETP.GT.U32.AND P5, PT, R0.reuse, R35, PT ;  /* 0x000000230000720c */ /* 0x040fe20003fa4070 */
[----:B------:R-:W-:-:S02]  /*4fd0*/  IMAD R36, R0, R5, R37 ;  /* 0x0000000500247224 */ /* 0x000fc400078e0225 */
[----:B------:R-:W-:-:S04]  /*4fe0*/  IMAD.HI.U32 R5, R2, R41, RZ ;  /* 0x0000002902057227 */ /* 0x000fc800078e00ff */
[----:B------:R-:W-:Y:S02]  /*4ff0*/  IMAD.MOV R5, RZ, RZ, -R5 ;  /* 0x000000ffff057224 */ /* 0x000fe400078e0a05 */
[----:B------:R-:W-:Y:S01]  /*5000*/  @!P2 IMAD.MOV R31, RZ, RZ, -R31 ;  /* 0x000000ffff1fa224 */ /* 0x000fe200078e0a1f */
[C---:B------:R-:W-:Y:S01]  /*5010*/  ISETP.GT.U32.AND P2, PT, R0.reuse, R34, PT ;  /* 0x000000220000720c */ /* 0x040fe20003f44070 */
[C---:B------:R-:W-:Y:S02]  /*5020*/  IMAD R37, R0.reuse, R38, R39 ;  /* 0x0000002600257224 */ /* 0x040fe400078e0227 */
[--C-:B------:R-:W-:Y:S01]  /*5030*/  @!P1 IMAD.IADD R33, R33, 0x1, -R0.reuse ;  /* 0x0000000121219824 */ /* 0x100fe200078e0a00 */
[C---:B------:R-:W-:Y:S01]  /*5040*/  ISETP.GT.U32.AND P1, PT, R0.reuse, R36, PT ;  /* 0x000000240000720c */ /* 0x040fe20003f24070 */
[C---:B------:R-:W-:Y:S02]  /*5050*/  IMAD R38, R0.reuse, R5, R41 ;  /* 0x0000000500267224 */ /* 0x040fe400078e0229 */
[----:B------:R-:W-:Y:S01]  /*5060*/  @!P6 IMAD.MOV R33, RZ, RZ, -R33 ;  /* 0x000000ffff21e224 */ /* 0x000fe200078e0a21 */
[C---:B------:R-:W-:Y:S01]  /*5070*/  ISETP.GT.U32.AND P6, PT, R0.reuse, R37, PT ;  /* 0x000000250000720c */ /* 0x040fe20003fc4070 */
[----:B------:R-:W-:Y:S01]  /*5080*/  @!P5 IMAD.IADD R35, R35, 0x1, -R0 ;  /* 0x000000012323d824 */ /* 0x000fe200078e0a00 */
[----:B------:R-:W-:Y:S01]  /*5090*/  ISETP.GT.U32.AND P5, PT, R0, R38, PT ;  /* 0x000000260000720c */ /* 0x000fe20003fa4070 */
[----:B------:R-:W-:-:S02]  /*50a0*/  VIADD R42, R3, 0x5a ;  /* 0x0000005a032a7836 */ /* 0x000fc40000000000 */
[----:B------:R-:W-:Y:S01]  /*50b0*/  @!P2 IADD3 R34, PT, PT, R34, -R0, RZ ;  /* 0x800000002222a210 */ /* 0x000fe20007ffe0ff */
[C---:B------:R-:W-:Y:S01]  /*50c0*/  VIADD R46, R3.reuse, 0x5c ;  /* 0x0000005c032e7836 */ /* 0x040fe20000000000 */
[----:B------:R-:W-:Y:S01]  /*50d0*/  ISETP.GE.AND P2, PT, R44, RZ, PT ;  /* 0x000000ff2c00720c */ /* 0x000fe20003f46270 */
[C---:B------:R-:W-:Y:S01]  /*50e0*/  VIADD R44, R3.reuse, 0x5b ;  /* 0x0000005b032c7836 */ /* 0x040fe20000000000 */
[----:B------:R-:W-:Y:S01]  /*50f0*/  IABS R39, R42 ;  /* 0x0000002a00277213 */ /* 0x000fe20000000000 */
[--C-:B------:R-:W-:Y:S01]  /*5100*/  @!P1 IMAD.IADD R36, R36, 0x1, -R0.reuse ;  /* 0x0000000124249824 */ /* 0x100fe200078e0a00 */
[----:B------:R-:W-:Y:S01]  /*5110*/  @!P4 IADD3 R34, PT, PT, -R34, RZ, RZ ;  /* 0x000000ff2222c210 */ /* 0x000fe20007ffe1ff */
[----:B------:R-:W-:Y:S01]  /*5120*/  VIADD R48, R3, 0x5d ;  /* 0x0000005d03307836 */ /* 0x000fe20000000000 */
[----:B------:R-:W-:Y:S01]  /*5130*/  IABS R41, R44 ;  /* 0x0000002c00297213 */ /* 0x000fe20000000000 */
[--C-:B------:R-:W-:Y:S01]  /*5140*/  @!P6 IMAD.IADD R37, R37, 0x1, -R0.reuse ;  /* 0x000000012525e824 */ /* 0x100fe200078e0a00 */
[----:B------:R-:W-:Y:S01]  /*5150*/  ISETP.GT.U32.AND P6, PT, R0, R36, PT ;  /* 0x000000240000720c */ /* 0x000fe20003fc4070 */
[----:B------:R-:W-:Y:S01]  /*5160*/  @!P5 IMAD.IADD R38, R38, 0x1, -R0 ;  /* 0x000000012626d824 */ /* 0x000fe200078e0a00 */
[----:B------:R-:W-:Y:S01]  /*5170*/  ISETP.GE.AND P1, PT, R45, RZ, PT ;  /* 0x000000ff2d00720c */ /* 0x000fe20003f26270 */
[----:B------:R-:W-:Y:S01]  /*5180*/  IMAD.HI.U32 R5, R2, R39, RZ ;  /* 0x0000002702057227 */ /* 0x000fe200078e00ff */
[----:B------:R-:W-:-:S02]  /*5190*/  ISETP.GT.U32.AND P5, PT, R0, R37, PT ;  /* 0x000000250000720c */ /* 0x000fc40003fa4070 */
[----:B------:R-:W-:Y:S01]  /*51a0*/  ISETP.GT.U32.AND P4, PT, R0, R38, PT ;  /* 0x000000260000720c */ /* 0x000fe20003f84070 */
[----:B------:R-:W-:Y:S01]  /*51b0*/  IMAD.MOV R40, RZ, RZ, -R5 ;  /* 0x000000ffff287224 */ /* 0x000fe200078e0a05 */
[----:B------:R-:W-:Y:S01]  /*51c0*/  IABS R45, R48 ;  /* 0x00000030002d7213 */ /* 0x000fe20000000000 */
[----:B------:R-:W-:-:S04]  /*51d0*/  IMAD.HI.U32 R5, R2, R41, RZ ;  /* 0x0000002902057227 */ /* 0x000fc800078e00ff */
[----:B------:R-:W-:Y:S02]  /*51e0*/  IMAD R39, R0, R40, R39 ;  /* 0x0000002800277224 */ /* 0x000fe400078e0227 */
[----:B------:R-:W-:Y:S02]  /*51f0*/  IMAD.MOV R5, RZ, RZ, -R5 ;  /* 0x000000ffff057224 */ /* 0x000fe400078e0a05 */
[----:B------:R-:W-:Y:S01]  /*5200*/  @!P0 IMAD.MOV R32, RZ, RZ, -R32 ;  /* 0x000000ffff208224 */ /* 0x000fe200078e0a20 */
[----:B------:R-:W-:Y:S01]  /*5210*/  ISETP.GE.AND P0, PT, R43, RZ, PT ;  /* 0x000000ff2b00720c */ /* 0x000fe20003f06270 */
[--C-:B------:R-:W-:Y:S01]  /*5220*/  @!P6 IMAD.IADD R36, R36, 0x1, -R0.reuse ;  /* 0x000000012424e824 */ /* 0x100fe200078e0a00 */
[----:B------:R-:W-:Y:S01]  /*5230*/  IABS R43, R46 ;  /* 0x0000002e002b7213 */ /* 0x000fe20000000000 */
[C---:B------:R-:W-:Y:S01]  /*5240*/  IMAD R40, R0.reuse, R5, R41 ;  /* 0x0000000500287224 */ /* 0x040fe200078e0229 */
[----:B------:R-:W-:Y:S01]  /*5250*/  ISETP.GT.U32.AND P6, PT, R0, R39, PT ;  /* 0x000000270000720c */ /* 0x000fe20003fc4070 */
[----:B------:R-:W-:-:S02]  /*5260*/  @!P4 IMAD.IADD R38, R38, 0x1, -R0 ;  /* 0x000000012626c824 */ /* 0x000fc400078e0a00 */
[----:B------:R-:W-:Y:S01]  /*5270*/  IMAD.HI.U32 R5, R2, R43, RZ ;  /* 0x0000002b02057227 */ /* 0x000fe200078e00ff */
[----:B------:R-:W-:Y:S02]  /*5280*/  ISETP.GT.U32.AND P4, PT, R0, R40, PT ;  /* 0x000000280000720c */ /* 0x000fe40003f84070 */
[----:B------:R-:W-:Y:S01]  /*5290*/  @!P1 IADD3 R38, PT, PT, -R38, RZ, RZ ;  /* 0x000000ff26269210 */ /* 0x000fe20007ffe1ff */
[----:B------:R-:W-:Y:S01]  /*52a0*/  IMAD.HI.U32 R41, R2, R45, RZ ;  /* 0x0000002d02297227 */ /* 0x000fe200078e00ff */
[----:B------:R-:W-:-:S03]  /*52b0*/  ISETP.GE.AND P1, PT, R46, RZ, PT ;  /* 0x000000ff2e00720c */ /* 0x000fc60003f26270 */
[----:B------:R-:W-:Y:S02]  /*52c0*/  VIADD R49, R3, 0x5e ;  /* 0x0000005e03317836 */ /* 0x000fe40000000000 */
[----:B------:R-:W-:Y:S02]  /*52d0*/  IMAD.MOV R5, RZ, RZ, -R5 ;  /* 0x000000ffff057224 */ /* 0x000fe400078e0a05 */
[--C-:B------:R-:W-:Y:S01]  /*52e0*/  @!P5 IMAD.IADD R37, R37, 0x1, -R0.reuse ;  /* 0x000000012525d824 */ /* 0x100fe200078e0a00 */
[----:B------:R-:W-:Y:S01]  /*52f0*/  ISETP.GE.AND P5, PT, R42, RZ, PT ;  /* 0x000000ff2a00720c */ /* 0x000fe20003fa6270 */
[--C-:B------:R-:W-:Y:S01]  /*5300*/  @!P6 IMAD.IADD R39, R39, 0x1, -R0.reuse ;  /* 0x000000012727e824 */ /* 0x100fe200078e0a00 */
[----:B------:R-:W-:Y:S01]  /*5310*/  IADD3 R42, PT, PT, -R41, RZ, RZ ;  /* 0x000000ff292a7210 */ /* 0x000fe20007ffe1ff */
[----:B------:R-:W-:Y:S01]  /*5320*/  IMAD R41, R0, R5, R43 ;  /* 0x0000000500297224 */ /* 0x000fe200078e022b */
[----:B------:R-:W-:Y:S01]  /*5330*/  IABS R5, R49 ;  /* 0x0000003100057213 */ /* 0x000fe20000000000 */
[----:B------:R-:W-:Y:S01]  /*5340*/  VIADD R50, R3, 0x5f ;  /* 0x0000005f03327836 */ /* 0x000fe20000000000 */
[----:B------:R-:W-:Y:S01]  /*5350*/  ISETP.GE.AND P6, PT, R44, RZ, PT ;  /* 0x000000ff2c00720c */ /* 0x000fe20003fc6270 */
[----:B------:R-:W-:Y:S01]  /*5360*/  @!P3 IMAD.MOV R35, RZ, RZ, -R35 ;  /* 0x000000ffff23b224 */ /* 0x000fe200078e0a23 */
[C---:B------:R-:W-:Y:S01]  /*5370*/  ISETP.GT.U32.AND P3, PT, R0.reuse, R39, PT ;  /* 0x000000270000720c */ /* 0x040fe20003f64070 */
[----:B------:R-:W-:Y:S01]  /*5380*/  IMAD R42, R0, R42, R45 ;  /* 0x0000002a002a7224 */ /* 0x000fe200078e022d */
[----:B------:R-:W-:Y:S01]  /*5390*/  IABS R47, R50 ;  /* 0x00000032002f7213 */ /* 0x000fe20000000000 */
[----:B------:R-:W-:-:S02]  /*53a0*/  @!P4 IMAD.IADD R40, R40, 0x1, -R0 ;  /* 0x000000012828c824 */ /* 0x000fc400078e0a00 */
[----:B------:R-:W-:Y:S02]  /*53b0*/  IMAD.MOV.U32 R45, RZ, RZ, R5 ;  /* 0x000000ffff2d7224 */ /* 0x000fe400078e0005 */
[----:B------:R-:W-:Y:S01]  /*53c0*/  @!P2 IMAD.MOV R37, RZ, RZ, -R37 ;  /* 0x000000ffff25a224 */ /* 0x000fe200078e0a25 */
[----:B------:R-:W-:Y:S01]  /*53d0*/  ISETP.GT.U32.AND P4, PT, R0, R40, PT ;  /* 0x000000280000720c */ /* 0x000fe20003f84070 */
[----:B------:R-:W-:Y:S01]  /*53e0*/  IMAD.HI.U32 R5, R2, R45, RZ ;  /* 0x0000002d02057227 */ /* 0x000fe200078e00ff */
[----:B------:R-:W-:-:S03]  /*53f0*/  ISETP.GT.U32.AND P2, PT, R0, R42, PT ;  /* 0x0000002a0000720c */ /* 0x000fc60003f44070 */
[----:B------:R-:W-:-:S04]  /*5400*/  IMAD.HI.U32 R43, R2, R47, RZ ;  /* 0x0000002f022b7227 */ /* 0x000fc800078e00ff */
[----:B------:R-:W-:Y:S02]  /*5410*/  IMAD.MOV R5, RZ, RZ, -R5 ;  /* 0x000000ffff057224 */ /* 0x000fe400078e0a05 */
[----:B------:R-:W-:Y:S02]  /*5420*/  IMAD.MOV R44, RZ, RZ, -R43 ;  /* 0x000000ffff2c7224 */ /* 0x000fe400078e0a2b */
[--C-:B------:R-:W-:Y:S01]  /*5430*/  @!P3 IMAD.IADD R39, R39, 0x1, -R0.reuse ;  /* 0x000000012727b824 */ /* 0x100fe200078e0a00 */
[----:B------:R-:W-:Y:S01]  /*5440*/  ISETP.GE.AND P3, PT, R48, RZ, PT ;  /* 0x000000ff3000720c */ /* 0x000fe20003f66270 */
[----:B------:R-:W-:Y:S02]  /*5450*/  IMAD R43, R0, R5, R45 ;  /* 0x00000005002b7224 */ /* 0x000fe400078e022d */
[----:B------:R-:W-:Y:S02]  /*5460*/  @!P5 IMAD.MOV R39, RZ, RZ, -R39 ;  /* 0x000000ffff27d224 */ /* 0x000fe400078e0a27 */
[--C-:B------:R-:W-:Y:S01]  /*5470*/  @!P4 IMAD.IADD R40, R40, 0x1, -R0.reuse ;  /* 0x000000012828c824 */ /* 0x100fe200078e0a00 */
[C---:B------:R-:W-:Y:S01]  /*5480*/  ISETP.GT.U32.AND P5, PT, R0.reuse, R43, PT ;  /* 0x0000002b0000720c */ /* 0x040fe20003fa4070 */
[----:B------:R-:W-:Y:S01]  /*5490*/  IMAD R44, R0, R44, R47 ;  /* 0x0000002c002c7224 */ /* 0x000fe200078e022f */
[----:B------:R-:W-:Y:S01]  /*54a0*/  ISETP.GE.AND P4, PT, R49, RZ, PT ;  /* 0x000000ff3100720c */ /* 0x000fe20003f86270 */
[----:B------:R-:W-:Y:S01]  /*54b0*/  @!P2 IMAD.IADD R42, R42, 0x1, -R0 ;  /* 0x000000012a2aa824 */ /* 0x000fe200078e0a00 */
[----:B------:R-:W-:Y:S01]  /*54c0*/  IABS R49, R51 ;  /* 0x0000003300317213 */ /* 0x000fe20000000000 */
[----:B------:R-:W-:Y:S01]  /*54d0*/  @!P6 IMAD.MOV R40, RZ, RZ, -R40 ;  /* 0x000000ffff28e224 */ /* 0x000fe200078e0a28 */
[C---:B------:R-:W-:Y:S01]  /*54e0*/  ISETP.GT.U32.AND P6, PT, R0.reuse, R44, PT ;  /* 0x0000002c0000720c */ /* 0x040fe20003fc4070 */
[C---:B------:R-:W-:Y:S01]  /*54f0*/  VIADD R45, R3.reuse, 0x60 ;  /* 0x00000060032d7836 */ /* 0x040fe20000000000 */
[C---:B------:R-:W-:Y:S01]  /*5500*/  ISETP.GT.U32.AND P2, PT, R0.reuse, R42, PT ;  /* 0x0000002a0000720c */ /* 0x040fe20003f44070 */
[----:B------:R-:W-:Y:S01]  /*5510*/  @!P0 IMAD.MOV R36, RZ, RZ, -R36 ;  /* 0x000000ffff248224 */ /* 0x000fe200078e0a24 */
[----:B------:R-:W-:Y:S01]  /*5520*/  ISETP.GT.U32.AND P0, PT, R0, R41, PT ;  /* 0x000000290000720c */ /* 0x000fe20003f04070 */
[----:B------:R-:W-:Y:S01]  /*5530*/  VIADD R52, R3, 0x62 ;  /* 0x0000006203347836 */ /* 0x000fe20000000000 */
[----:B------:R-:W-:Y:S01]  /*5540*/  IABS R47, R45 ;  /* 0x0000002d002f7213 */ /* 0x000fe20000000000 */
[----:B------:R-:W-:-:S02]  /*5550*/  @!P5 IMAD.IADD R43, R43, 0x1, -R0 ;  /* 0x000000012b2bd824 */ /* 0x000fc400078e0a00 */
[----:B------:R-:W-:Y:S01]  /*5560*/  VIADD R54, R3, 0x63 ;  /* 0x0000006303367836 */ /* 0x000fe20000000000 */
[----:B------:R-:W-:Y:S01]  /*5570*/  IABS R48, R52 ;  /* 0x0000003400307213 */ /* 0x000fe20000000000 */
[----:B------:R-:W-:Y:S01]  /*5580*/  IMAD.HI.U32 R5, R2, R47, RZ ;  /* 0x0000002f02057227 */ /* 0x000fe200078e00ff */
[----:B------:R-:W-:Y:S02]  /*5590*/  ISETP.GT.U32.AND P5, PT, R0, R43, PT ;  /* 0x0000002b0000720c */ /* 0x000fe40003fa4070 */
[----:B------:R-:W-:Y:S01]  /*55a0*/  @!P6 IADD3 R44, PT, PT, R44, -R0, RZ ;  /* 0x800000002c2ce210 */ /* 0x000fe20007ffe0ff */
[----:B------:R-:W-:Y:S01]  /*55b0*/  @!P2 IMAD.IADD R42, R42, 0x1, -R0 ;  /* 0x000000012a2aa824 */ /* 0x000fe200078e0a00 */
[----:B------:R-:W-:Y:S01]  /*55c0*/  ISETP.GE.AND P2, PT, R45, RZ, PT ;  /* 0x000000ff2d00720c */ /* 0x000fe20003f46270 */
[----:B------:R-:W-:Y:S01]  /*55d0*/  IMAD.HI.U32 R45, R2, R49, RZ ;  /* 0x00000031022d7227 */ /* 0x000fe200078e00ff */
[----:B------:R-:W-:-:S03]  /*55e0*/  ISETP.GT.U32.AND P6, PT, R0, R44, PT ;  /* 0x0000002c0000720c */ /* 0x000fc60003fc4070 */
[----:B------:R-:W-:Y:S02]  /*55f0*/  IMAD.MOV R5, RZ, RZ, -R5 ;  /* 0x000000ffff057224 */ /* 0x000fe400078e0a05 */
[--C-:B------:R-:W-:Y:S02]  /*5600*/  @!P0 IMAD.IADD R41, R41, 0x1, -R0.reuse ;  /* 0x0000000129298824 */ /* 0x100fe400078e0a00 */
[----:B------:R-:W-:Y:S02]  /*5610*/  IMAD.MOV R46, RZ, RZ, -R45 ;  /* 0x000000ffff2e7224 */ /* 0x000fe400078e0a2d */
[C---:B------:R-:W-:Y:S01]  /*5620*/  IMAD R45, R0.reuse, R5, R47 ;  /* 0x00000005002d7224 */ /* 0x040fe200078e022f */
[C---:B------:R-:W-:Y:S01]  /*5630*/  ISETP.GT.U32.AND P0, PT, R0.reuse, R41, PT ;  /* 0x000000290000720c */ /* 0x040fe20003f04070 */
[C---:B------:R-:W-:Y:S01]  /*5640*/  IMAD R46, R0.reuse, R46, R49 ;  /* 0x0000002e002e7224 */ /* 0x040fe200078e0231 */
[----:B------:R-:W-:Y:S01]  /*5650*/  IABS R49, R54 ;  /* 0x0000003600317213 */ /* 0x000fe20000000000 */
[----:B------:R-:W-:Y:S01]  /*5660*/  @!P5 IMAD.IADD R43, R43, 0x1, -R0 ;  /* 0x000000012b2bd824 */ /* 0x000fe200078e0a00 */
[----:B------:R-:W-:Y:S01]  /*5670*/  ISETP.GT.U32.AND P5, PT, R0, R45, PT ;  /* 0x0000002d0000720c */ /* 0x000fe20003fa4070 */
[----:B------:R-:W-:-:S02]  /*5680*/  IMAD.MOV.U32 R47, RZ, RZ, R48 ;  /* 0x000000ffff2f7224 */ /* 0x000fc400078e0030 */
[----:B------:R-:W-:Y:S01]  /*5690*/  @!P6 IMAD.IADD R44, R44, 0x1, -R0 ;  /* 0x000000012c2ce824 */ /* 0x000fe200078e0a00 */
[----:B------:R-:W-:Y:S01]  /*56a0*/  ISETP.GT.U32.AND P6, PT, R0, R46, PT ;  /* 0x0000002e0000720c */ /* 0x000fe20003fc4070 */
[----:B------:R-:W-:-:S04]  /*56b0*/  IMAD.HI.U32 R5, R2, R47, RZ ;  /* 0x0000002f02057227 */ /* 0x000fc800078e00ff */
[--C-:B------:R-:W-:Y:S01]  /*56c0*/  @!P0 IMAD.IADD R41, R41, 0x1, -R0.reuse ;  /* 0x0000000129298824 */ /* 0x100fe200078e0a00 */
[----:B------:R-:W-:Y:S01]  /*56d0*/  IADD3 R5, PT, PT, -R5, RZ, RZ ;  /* 0x000000ff05057210 */ /* 0x000fe20007ffe1ff */
[----:B------:R-:W-:Y:S01]  /*56e0*/  VIADD R55, R3, 0x64 ;  /* 0x0000006403377836 */ /* 0x000fe20000000000 */
[----:B------:R-:W-:Y:S01]  /*56f0*/  ISETP.GE.AND P0, PT, R50, RZ, PT ;  /* 0x000000ff3200720c */ /* 0x000fe20003f06270 */
[--C-:B------:R-:W-:Y:S02]  /*5700*/  @!P5 IMAD.IADD R45, R45, 0x1, -R0.reuse ;  /* 0x000000012d2dd824 */ /* 0x100fe400078e0a00 */
[----:B------:R-:W-:Y:S01]  /*5710*/  @!P1 IMAD.MOV R41, RZ, RZ, -R41 ;  /* 0x000000ffff299224 */ /* 0x000fe200078e0a29 */
[----:B------:R-:W-:Y:S01]  /*5720*/  ISETP.GE.AND P1, PT, R51, RZ, PT ;  /* 0x000000ff3300720c */ /* 0x000fe20003f26270 */
[----:B------:R-:W-:Y:S01]  /*5730*/  IMAD R47, R0, R5, R47 ;  /* 0x00000005002f7224 */ /* 0x000fe200078e022f */
[----:B------:R-:W-:Y:S01]  /*5740*/  IABS R51, R55 ;  /* 0x0000003700337213 */ /* 0x000fe20000000000 */
[----:B------:R-:W-:Y:S01]  /*5750*/  @!P6 IMAD.IADD R46, R46, 0x1, -R0 ;  /* 0x000000012e2ee824 */ /* 0x000fe200078e0a00 */
[----:B------:R-:W-:Y:S01]  /*5760*/  ISETP.GT.U32.AND P6, PT, R0, R45, PT ;  /* 0x0000002d0000720c */ /* 0x000fe20003fc4070 */
[----:B------:R-:W-:Y:S01]  /*5770*/  IMAD.HI.U32 R5, R2, R49, RZ ;  /* 0x0000003102057227 */ /* 0x000fe200078e00ff */
[----:B------:R-:W-:-:S03]  /*5780*/  ISETP.GT.U32.AND P5, PT, R0, R47, PT ;  /* 0x0000002f0000720c */ /* 0x000fc60003fa4070 */
[----:B------:R-:W-:-:S04]  /*5790*/  IMAD.HI.U32 R48, R2, R51, RZ ;  /* 0x0000003302307227 */ /* 0x000fc800078e00ff */
[C---:B------:R-:W-:Y:S02]  /*57a0*/  VIADD R58, R3.reuse, 0x66 ;  /* 0x00000066033a7836 */ /* 0x040fe40000000000 */
[----:B------:R-:W-:Y:S02]  /*57b0*/  IMAD.MOV R5, RZ, RZ, -R5 ;  /* 0x000000ffff057224 */ /* 0x000fe400078e0a05 */
[----:B------:R-:W-:Y:S02]  /*57c0*/  VIADD R56, R3, 0x65 ;  /* 0x0000006503387836 */ /* 0x000fe40000000000 */
[----:B------:R-:W-:Y:S02]  /*57d0*/  IMAD.MOV R50, RZ, RZ, -R48 ;  /* 0x000000ffff327224 */ /* 0x000fe400078e0a30 */
[C---:B------:R-:W-:Y:S01]  /*57e0*/  IMAD R48, R0.reuse, R5, R49 ;  /* 0x0000000500307224 */ /* 0x040fe200078e0231 */
[----:B------:R-:W-:Y:S01]  /*57f0*/  IABS R5, R58 ;  /* 0x0000003a00057213 */ /* 0x000fe20000000000 */
[C---:B------:R-:W-:Y:S01]  /*5800*/  IMAD R49, R0.reuse, R50, R51 ;  /* 0x0000003200317224 */ /* 0x040fe200078e0233 */
[----:B------:R-:W-:Y:S01]  /*5810*/  IABS R53, R56 ;  /* 0x0000003800357213 */ /* 0x000fe20000000000 */
[----:B------:R-:W-:Y:S01]  /*5820*/  @!P6 IMAD.IADD R45, R45, 0x1, -R0 ;  /* 0x000000012d2de824 */ /* 0x000fe200078e0a00 */
[----:B------:R-:W-:Y:S01]  /*5830*/  MOV R51, R5 ;  /* 0x0000000500337202 */ /* 0x000fe20000000f00 */
[----:B------:R-:W-:Y:S01]  /*5840*/  @!P3 IMAD.MOV R42, RZ, RZ, -R42 ;  /* 0x000000ffff2ab224 */ /* 0x000fe200078e0a2a */
[----:B------:R-:W-:Y:S01]  /*5850*/  ISETP.GT.U32.AND P6, PT, R0, R48, PT ;  /* 0x000000300000720c */ /* 0x000fe20003fc4070 */
[----:B------:R-:W-:Y:S01]  /*5860*/  IMAD.HI.U32 R5, R2, R53, RZ ;  /* 0x0000003502057227 */ /* 0x000fe200078e00ff */
[----:B------:R-:W-:-:S03]  /*5870*/  ISETP.GE.AND P3, PT, R52, RZ, PT ;  /* 0x000000ff3400720c */ /* 0x000fc60003f66270 */
[----:B------:R-:W-:-:S04]  /*5880*/  IMAD.HI.U32 R50, R2, R51, RZ ;  /* 0x0000003302327227 */ /* 0x000fc800078e00ff */
[----:B------:R-:W-:Y:S02]  /*5890*/  IMAD.MOV R5, RZ, RZ, -R5 ;  /* 0x000000ffff057224 */ /* 0x000fe400078e0a05 */
[----:B------:R-:W-:Y:S01]  /*58a0*/  @!P4 IMAD.MOV R43, RZ, RZ, -R43 ;  /* 0x000000ffff2bc224 */ /* 0x000fe200078e0a2b */
[C---:B------:R-:W-:Y:S01]  /*58b0*/  ISETP.GT.U32.AND P4, PT, R0.reuse, R46, PT ;  /* 0x0000002e0000720c */ /* 0x040fe20003f84070 */
[----:B------:R-:W-:Y:S02]  /*58c0*/  IMAD.MOV R52, RZ, RZ, -R50 ;  /* 0x000000ffff347224 */ /* 0x000fe400078e0a32 */
[----:B------:R-:W-:Y:S02]  /*58d0*/  IMAD R50, R0, R5, R53 ;  /* 0x0000000500327224 */ /* 0x000fe400078e0235 */
[--C-:B------:R-:W-:Y:S02]  /*58e0*/  @!P6 IMAD.IADD R48, R48, 0x1, -R0.reuse ;  /* 0x000000013030e824 */ /* 0x100fe400078e0a00 */
[----:B------:R-:W-:Y:S01]  /*58f0*/  VIADD R60, R3, 0x67 ;  /* 0x00000067033c7836 */ /* 0x000fe20000000000 */
[C---:B------:R-:W-:Y:S01]  /*5900*/  ISETP.GT.U32.AND P6, PT, R0.reuse, R50, PT ;  /* 0x000000320000720c */ /* 0x040fe20003fc4070 */
[----:B------:R-:W-:Y:S01]  /*5910*/  @!P2 IMAD.MOV R45, RZ, RZ, -R45 ;  /* 0x000000ffff2da224 */ /* 0x000fe200078e0a2d */
[C---:B------:R-:W-:Y:S01]  /*5920*/  ISETP.GT.U32.AND P2, PT, R0.reuse, R49, PT ;  /* 0x000000310000720c */ /* 0x040fe20003f44070 */
[----:B------:R-:W-:Y:S01]  /*5930*/  IMAD R51, R0, R52, R51 ;  /* 0x0000003400337224 */ /* 0x000fe200078e0233 */
[----:B------:R-:W-:Y:S01]  /*5940*/  IABS R53, R60 ;  /* 0x0000003c00357213 */ /* 0x000fe20000000000 */
[----:B------:R-:W-:Y:S01]  /*5950*/  @!P5 IMAD.IADD R47, R47, 0x1, -R0 ;  /* 0x000000012f2fd824 */ /* 0x000fe200078e0a00 */
[----:B------:R-:W-:Y:S01]  /*5960*/  @!P4 IADD3 R46, PT, PT, R46, -R0, RZ ;  /* 0x800000002e2ec210 */ /* 0x000fe20007ffe0ff */
[----:B------:R-:W-:Y:S01]  /*5970*/  VIADD R61, R3, 0x68 ;  /* 0x00000068033d7836 */ /* 0x000fe20000000000 */
[----:B------:R-:W-:Y:S01]  /*5980*/  ISETP.GE.AND P4, PT, R55, RZ, PT ;  /* 0x000000ff3700720c */ /* 0x000fe20003f86270 */
[----:B------:R-:W-:Y:S01]  /*5990*/  IMAD.HI.U32 R5, R2, R53, RZ ;  /* 0x0000003502057227 */ /* 0x000fe200078e00ff */
[----:B------:R-:W-:-:S02]  /*59a0*/  ISETP.GT.U32.AND P5, PT, R0, R47, PT ;  /* 0x0000002f0000720c */ /* 0x000fc40003fa4070 */
[----:B------:R-:W-:Y:S01]  /*59b0*/  IABS R55, R61 ;  /* 0x0000003d00377213 */ /* 0x000fe20000000000 */
[----:B------:R-:W-:Y:S01]  /*59c0*/  @!P1 IMAD.MOV R46, RZ, RZ, -R46 ;  /* 0x000000ffff2e9224 */ /* 0x000fe200078e0a2e */
[----:B------:R-:W-:Y:S01]  /*59d0*/  ISETP.GT.U32.AND P1, PT, R0, R48, PT ;  /* 0x000000300000720c */ /* 0x000fe20003f24070 */
[--C-:B------:R-:W-:Y:S02]  /*59e0*/  @!P6 IMAD.IADD R50, R50, 0x1, -R0.reuse ;  /* 0x000000013232e824 */ /* 0x100fe400078e0a00 */
[----:B------:R-:W-:Y:S02]  /*59f0*/  IMAD.MOV R5, RZ, RZ, -R5 ;  /* 0x000000ffff057224 */ /* 0x000fe400078e0a05 */
[----:B------:R-:W-:Y:S01]  /*5a00*/  @!P2 IMAD.IADD R49, R49, 0x1, -R0 ;  /* 0x000000013131a824 */ /* 0x000fe200078e0a00 */
[C---:B------:R-:W-:Y:S01]  /*5a10*/  ISETP.GT.U32.AND P6, PT, R0.reuse, R50, PT ;  /* 0x000000320000720c */ /* 0x040fe20003fc4070 */
[C---:B------:R-:W-:Y:S02]  /*5a20*/  IMAD R52, R0.reuse, R5, R53 ;  /* 0x0000000500347224 */ /* 0x040fe400078e0235 */
[----:B------:R-:W-:Y:S01]  /*5a30*/  VIADD R62, R3, 0x69 ;  /* 0x00000069033e7836 */ /* 0x000fe20000000000 */
[----:B------:R-:W-:Y:S01]  /*5a40*/  ISETP.GT.U32.AND P2, PT, R0, R49, PT ;  /* 0x000000310000720c */ /* 0x000fe20003f44070 */
[----:B------:R-:W-:Y:S01]  /*5a50*/  @!P0 IMAD.MOV R44, RZ, RZ, -R44 ;  /* 0x000000ffff2c8224 */ /* 0x000fe200078e0a2c */
[----:B------:R-:W-:Y:S01]  /*5a60*/  ISETP.GE.AND P0, PT, R54, RZ, PT ;  /* 0x000000ff3600720c */ /* 0x000fe20003f06270 */
[----:B------:R-:W-:Y:S01]  /*5a70*/  @!P1 IMAD.IADD R48, R48, 0x1, -R0 ;  /* 0x0000000130309824 */ /* 0x000fe200078e0a00 */
[----:B------:R-:W-:Y:S01]  /*5a80*/  ISETP.GT.U32.AND P1, PT, R0, R51, PT ;  /* 0x000000330000720c */ /* 0x000fe20003f24070 */
[----:B------:R-:W-:Y:S01]  /*5a90*/  IMAD.HI.U32 R54, R2, R59, RZ ;  /* 0x0000003b02367227 */ /* 0x000fe200078e00ff */
[----:B------:R-:W-:-:S03]  /*5aa0*/  IABS R57, R62 ;  /* 0x0000003e00397213 */ /* 0x000fc60000000000 */
[----:B------:R-:W-:Y:S01]  /*5ab0*/  @!P6 IMAD.IADD R50, R50, 0x1, -R0 ;  /* 0x000000013232e824 */ /* 0x000fe200078e0a00 */
[----:B------:R-:W-:Y:S01]  /*5ac0*/  ISETP.GT.U32.AND P6, PT, R0, R52, PT ;  /* 0x000000340000720c */ /* 0x000fe20003fc4070 */
[----:B------:R-:W-:-:S04]  /*5ad0*/  IMAD.HI.U32 R5, R2, R55, RZ ;  /* 0x0000003702057227 */ /* 0x000fc800078e00ff */
[--C-:B------:R-:W-:Y:S01]  /*5ae0*/  @!P2 IMAD.IADD R49, R49, 0x1, -R0.reuse ;  /* 0x000000013131a824 */ /* 0x100fe200078e0a00 */
[----:B------:R-:W-:Y:S01]  /*5af0*/  ISETP.GE.AND P2, PT, R58, RZ, PT ;  /* 0x000000ff3a00720c */ /* 0x000fe20003f46270 */
[----:B------:R-:W-:Y:S01]  /*5b00*/  @!P1 IMAD.IADD R51, R51, 0x1, -R0 ;  /* 0x0000000133339824 */ /* 0x000fe200078e0a00 */
[----:B------:R-:W-:Y:S01]  /*5b10*/  IADD3 R58, PT, PT, -R54, RZ, RZ ;  /* 0x000000ff363a7210 */ /* 0x000fe20007ffe1ff */
[----:B------:R-:W-:Y:S01]  /*5b20*/  IMAD.HI.U32 R53, R2, R57, RZ ;  /* 0x0000003902357227 */ /* 0x000fe200078e00ff */
[----:B------:R-:W-:-:S03]  /*5b30*/  ISETP.GE.AND P1, PT, R60, RZ, PT ;  /* 0x000000ff3c00720c */ /* 0x000fc60003f26270 */
[--C-:B------:R-:W-:Y:S01]  /*5b40*/  @!P6 IMAD.IADD R52, R52, 0x1, -R0.reuse ;  /* 0x000000013434e824 */ /* 0x100fe200078e0a00 */
[----:B------:R-:W-:Y:S01]  /*5b50*/  ISETP.GT.U32.AND P6, PT, R0, R51, PT ;  /* 0x000000330000720c */ /* 0x000fe20003fc4070 */
[----:B------:R-:W-:Y:S02]  /*5b60*/  IMAD.MOV R5, RZ, RZ, -R5 ;  /* 0x000000ffff057224 */ /* 0x000fe400078e0a05 */
[----:B------:R-:W-:Y:S01]  /*5b70*/  @!P5 IMAD.IADD R47, R47, 0x1, -R0 ;  /* 0x000000012f2fd824 */ /* 0x000fe200078e0a00 */
[----:B------:R-:W-:Y:S01]  /*5b80*/  ISETP.GE.AND P5, PT, R56, RZ, PT ;  /* 0x000000ff3800720c */ /* 0x000fe20003fa6270 */
[----:B------:R-:W-:Y:S02]  /*5b90*/  IMAD.MOV R56, RZ, RZ, -R53 ;  /* 0x000000ffff387224 */ /* 0x000fe400078e0a35 */
[C---:B------:R-:W-:Y:S02]  /*5ba0*/  IMAD R53, R0.reuse, R5, R55 ;  /* 0x0000000500357224 */ /* 0x040fe400078e0237 */
[----:B------:R-:W-:-:S02]  /*5bb0*/  IMAD R55, R0, R58, R59 ;  /* 0x0000003a00377224 */ /* 0x000fc400078e023b */
[----:B------:R-:W-:Y:S02]  /*5bc0*/  VIADD R60, R3, 0x6b ;  /* 0x0000006b033c7836 */ /* 0x000fe40000000000 */
[C---:B------:R-:W-:Y:S02]  /*5bd0*/  IMAD R54, R0.reuse, R56, R57 ;  /* 0x0000003800367224 */ /* 0x040fe400078e0239 */
[----:B------:R-:W-:Y:S01]  /*5be0*/  @!P3 IMAD.MOV R47, RZ, RZ, -R47 ;  /* 0x000000ffff2fb224 */ /* 0x000fe200078e0a2f */
[C---:B------:R-:W-:Y:S01]  /*5bf0*/  ISETP.GT.U32.AND P3, PT, R0.reuse, R53, PT ;  /* 0x000000350000720c */ /* 0x040fe20003f64070 */
[----:B------:R-:W-:Y:S01]  /*5c00*/  @!P6 IMAD.IADD R51, R51, 0x1, -R0 ;  /* 0x000000013333e824 */ /* 0x000fe200078e0a00 */
[C---:B------:R-:W-:Y:S01]  /*5c10*/  ISETP.GT.U32.AND P6, PT, R0.reuse, R55, PT ;  /* 0x000000370000720c */ /* 0x040fe20003fc4070 */
[----:B------:R-:W-:Y:S01]  /*5c20*/  @!P0 IMAD.MOV R48, RZ, RZ, -R48 ;  /* 0x000000ffff308224 */ /* 0x000fe200078e0a30 */
[----:B------:R-:W-:Y:S01]  /*5c30*/  IABS R57, R60 ;  /* 0x0000003c00397213 */ /* 0x000fe20000000000 */
[----:B------:R-:W-:Y:S01]  /*5c40*/  @!P4 IMAD.MOV R49, RZ, RZ, -R49 ;  /* 0x000000ffff31c224 */ /* 0x000fe200078e0a31 */
[C---:B------:R-:W-:Y:S01]  /*5c50*/  ISETP.GT.U32.AND P0, PT, R0.reuse, R52, PT ;  /* 0x000000340000720c */ /* 0x040fe20003f04070 */
[----:B------:R-:W-:Y:S01]  /*5c60*/  VIADD R58, R3, 0x6c ;  /* 0x0000006c033a7836 */ /* 0x000fe20000000000 */
[----:B------:R-:W-:Y:S01]  /*5c70*/  ISETP.GT.U32.AND P4, PT, R0, R54, PT ;  /* 0x000000360000720c */ /* 0x000fe20003f84070 */
[----:B------:R-:W-:Y:S01]  /*5c80*/  IMAD.HI.U32 R5, R2, R57, RZ ;  /* 0x0000003902057227 */ /* 0x000fe200078e00ff */
[----:B------:R-:W-:-:S02]  /*5c90*/  @!P2 IADD3 R51, PT, PT, -R51, RZ, RZ ;  /* 0x000000ff3333a210 */ /* 0x000fc40007ffe1ff */
[----:B------:R-:W-:Y:S01]  /*5ca0*/  IABS R59, R58 ;  /* 0x0000003a003b7213 */ /* 0x000fe20000000000 */
[----:B------:R-:W-:Y:S01]  /*5cb0*/  IMAD.MOV R56, RZ, RZ, -R5 ;  /* 0x000000ffff387224 */ /* 0x000fe200078e0a05 */
[----:B------:R-:W-:Y:S01]  /*5cc0*/  @!P5 IADD3 R50, PT, PT, -R50, RZ, RZ ;  /* 0x000000ff3232d210 */ /* 0x000fe20007ffe1ff */
[--C-:B------:R-:W-:Y:S01]  /*5cd0*/  @!P3 IMAD.IADD R53, R53, 0x1, -R0.reuse ;  /* 0x000000013535b824 */ /* 0x100fe200078e0a00 */
[----:B------:R-:W-:Y:S01]  /*5ce0*/  ISETP.GE.AND P5, PT, R61, RZ, PT ;  /* 0x000000ff3d00720c */ /* 0x000fe20003fa6270 */
[--C-:B------:R-:W-:Y:S01]  /*5cf0*/  @!P6 IMAD.IADD R55, R55, 0x1, -R0.reuse ;  /* 0x000000013737e824 */ /* 0x100fe200078e0a00 */
[----:B------:R-:W-:Y:S01]  /*5d00*/  ISETP.GE.AND P3, PT, R63, RZ, PT ;  /* 0x000000ff3f00720c */ /* 0x000fe20003f66270 */
[--C-:B------:R-:W-:Y:S01]  /*5d10*/  @!P0 IMAD.IADD R52, R52, 0x1, -R0.reuse ;  /* 0x0000000134348824 */ /* 0x100fe200078e0a00 */
[----:B------:R-:W-:Y:S01]  /*5d20*/  ISETP.GE.AND P0, PT, R62, RZ, PT ;  /* 0x000000ff3e00720c */ /* 0x000fe20003f06270 */
[C---:B------:R-:W-:Y:S01]  /*5d30*/  IMAD R56, R0.reuse, R56, R57 ;  /* 0x0000003800387224 */ /* 0x040fe200078e0239 */
[----:B------:R-:W-:Y:S01]  /*5d40*/  ISETP.GT.U32.AND P2, PT, R0, R55, PT ;  /* 0x000000370000720c */ /* 0x000fe20003f44070 */
[----:B------:R-:W-:Y:S01]  /*5d50*/  @!P4 IMAD.IADD R54, R54, 0x1, -R0 ;  /* 0x000000013636c824 */ /* 0x000fe200078e0a00 */
[----:B------:R-:W-:Y:S01]  /*5d60*/  ISETP.GT.U32.AND P4, PT, R0, R53, PT ;  /* 0x000000350000720c */ /* 0x000fe20003f84070 */
[----:B------:R-:W-:-:S03]  /*5d70*/  IMAD.HI.U32 R5, R2, R59, RZ ;  /* 0x0000003b02057227 */ /* 0x000fc600078e00ff */
[C---:B------:R-:W-:Y:S01]  /*5d80*/  ISETP.GT.U32.AND P6, PT, R0.reuse, R54, PT ;  /* 0x000000360000720c */ /* 0x040fe20003fc4070 */
[----:B------:R-:W-:Y:S01]  /*5d90*/  @!P1 IMAD.MOV R52, RZ, RZ, -R52 ;  /* 0x000000ffff349224 */ /* 0x000fe200078e0a34 */
[C---:B------:R-:W-:Y:S01]  /*5da0*/  ISETP.GT.U32.AND P1, PT, R0.reuse, R56, PT ;  /* 0x000000380000720c */ /* 0x040fe20003f24070 */
[----:B------:R-:W-:Y:S02]  /*5db0*/  IMAD.MOV R5, RZ, RZ, -R5 ;  /* 0x000000ffff057224 */ /* 0x000fe400078e0a05 */
[C---:B------:R-:W-:Y:S02]  /*5dc0*/  VIADD R62, R3.reuse, 0x6d ;  /* 0x0000006d033e7836 */ /* 0x040fe40000000000 */
[----:B------:R-:W-:Y:S02]  /*5dd0*/  VIADD R64, R3, 0x6e ;  /* 0x0000006e03407836 */ /* 0x000fe40000000000 */
[----:B------:R-:W-:Y:S01]  /*5de0*/  IMAD R57, R0, R5, R59 ;  /* 0x0000000500397224 */ /* 0x000fe200078e023b */
[----:B------:R-:W-:Y:S01]  /*5df0*/  IABS R59, R62 ;  /* 0x0000003e003b7213 */ /* 0x000fe20000000000 */
[--C-:B------:R-:W-:Y:S01]  /*5e00*/  @!P4 IMAD.IADD R53, R53, 0x1, -R0.reuse ;  /* 0x000000013535c824 */ /* 0x100fe200078e0a00 */
[----:B------:R-:W-:Y:S01]  /*5e10*/  IABS R61, R64 ;  /* 0x00000040003d7213 */ /* 0x000fe20000000000 */
[----:B------:R-:W-:Y:S01]  /*5e20*/  @!P2 IMAD.IADD R55, R55, 0x1, -R0 ;  /* 0x000000013737a824 */ /* 0x000fe200078e0a00 */
[----:B------:R-:W-:Y:S01]  /*5e30*/  ISETP.GE.AND P2, PT, R58, RZ, PT ;  /* 0x000000ff3a00720c */ /* 0x000fe20003f46270 */
[----:B------:R-:W-:Y:S01]  /*5e40*/  IMAD.HI.U32 R5, R2, R59, RZ ;  /* 0x0000003b02057227 */ /* 0x000fe200078e00ff */
[----:B------:R-:W-:-:S02]  /*5e50*/  @!P1 IADD3 R56, PT, PT, R56, -R0, RZ ;  /* 0x8000000038389210 */ /* 0x000fc40007ffe0ff */
[----:B------:R-:W-:Y:S01]  /*5e60*/  ISETP.GE.AND P4, PT, R60, RZ, PT ;  /* 0x000000ff3c00720c */ /* 0x000fe20003f86270 */
[----:B------:R-:W-:Y:S01]  /*5e70*/  VIADD R65, R3, 0x6f ;  /* 0x0000006f03417836 */ /* 0x000fe20000000000 */
[----:B------:R-:W-:Y:S01]  /*5e80*/  ISETP.GE.AND P1, PT, R62, RZ, PT ;  /* 0x000000ff3e00720c */ /* 0x000fe20003f26270 */
[----:B------:R-:W-:Y:S01]  /*5e90*/  @!P6 IMAD.IADD R54, R54, 0x1, -R0 ;  /* 0x000000013636e824 */ /* 0x000fe200078e0a00 */
[----:B------:R-:W-:Y:S01]  /*5ea0*/  ISETP.GT.U32.AND P6, PT, R0, R57, PT ;  /* 0x000000390000720c */ /* 0x000fe20003fc4070 */
[----:B------:R-:W-:Y:S01]  /*5eb0*/  IMAD.HI.U32 R58, R2, R61, RZ ;  /* 0x0000003d023a7227 */ /* 0x000fe200078e00ff */
[----:B------:R-:W-:-:S03]  /*5ec0*/  IABS R63, R65 ;  /* 0x00000041003f7213 */ /* 0x000fc60000000000 */
[----:B------:R-:W-:Y:S02]  /*5ed0*/  IMAD.MOV R5, RZ, RZ, -R5 ;  /* 0x000000ffff057224 */ /* 0x000fe400078e0a05 */
[----:B------:R-:W-:Y:S01]  /*5ee0*/  @!P5 IMAD.MOV R53, RZ, RZ, -R53 ;  /* 0x000000ffff35d224 */ /* 0x000fe200078e0a35 */
[C---:B------:R-:W-:Y:S01]  /*5ef0*/  ISETP.GT.U32.AND P5, PT, R0.reuse, R56, PT ;  /* 0x000000380000720c */ /* 0x040fe20003fa4070 */
[----:B------:R-:W-:Y:S02]  /*5f00*/  IMAD.MOV R60, RZ, RZ, -R58 ;  /* 0x000000ffff3c7224 */ /* 0x000fe400078e0a3a */
[----:B------:R-:W-:Y:S02]  /*5f10*/  IMAD R58, R0, R5, R59 ;  /* 0x00000005003a7224 */ /* 0x000fe400078e023b */
[----:B------:R-:W-:-:S04]  /*5f20*/  IMAD.HI.U32 R5, R2, R63, RZ ;  /* 0x0000003f02057227 */ /* 0x000fc800078e00ff */
[----:B------:R-:W-:Y:S01]  /*5f30*/  @!P0 IMAD.MOV R54, RZ, RZ, -R54 ;  /* 0x000000ffff368224 */ /* 0x000fe200078e0a36 */
[----:B------:R-:W-:Y:S01]  /*5f40*/  ISETP.GT.U32.AND P0, PT, R0, R58, PT ;  /* 0x0000003a0000720c */ /* 0x000fe20003f04070 */
[----:B------:R-:W-:Y:S02]  /*5f50*/  IMAD.MOV R5, RZ, RZ, -R5 ;  /* 0x000000ffff057224 */ /* 0x000fe400078e0a05 */
[--C-:B------:R-:W-:Y:S01]  /*5f60*/  @!P6 IMAD.IADD R57, R57, 0x1, -R0.reuse ;  /* 0x000000013939e824 */ /* 0x100fe200078e0a00 */
[----:B------:R-:W-:Y:S01]  /*5f70*/  @!P5 IADD3 R56, PT, PT, R56, -R0, RZ ;  /* 0x800000003838d210 */ /* 0x000fe20007ffe0ff */
[C---:B------:R-:W-:Y:S02]  /*5f80*/  IMAD R59, R0.reuse, R60, R61 ;  /* 0x0000003c003b7224 */ /* 0x040fe400078e023d */
[C---:B------:R-:W-:Y:S01]  /*5f90*/  IMAD R60, R0.reuse, R5, R63 ;  /* 0x00000005003c7224 */ /* 0x040fe200078e023f */
[----:B------:R-:W-:Y:S01]  /*5fa0*/  ISETP.GT.U32.AND P6, PT, R0, R57, PT ;  /* 0x000000390000720c */ /* 0x000fe20003fc4070 */
[----:B------:R-:W-:Y:S01]  /*5fb0*/  @!P3 IMAD.MOV R55, RZ, RZ, -R55 ;  /* 0x000000ffff37b224 */ /* 0x000fe200078e0a37 */
[----:B------:R-:W-:Y:S01]  /*5fc0*/  @!P4 IADD3 R56, PT, PT, -R56, RZ, RZ ;  /* 0x000000ff3838c210 */ /* 0x000fe20007ffe1ff */
[C---:B------:R-:W-:Y:S01]  /*5fd0*/  VIADD R68, R3.reuse, 0x72 ;  /* 0x0000007203447836 */ /* 0x040fe20000000000 */
[----:B------:R-:W-:Y:S01]  /*5fe0*/  ISETP.GT.U32.AND P4, PT, R0, R60, PT ;  /* 0x0000003c0000720c */ /* 0x000fe20003f84070 */
[--C-:B------:R-:W-:Y:S01]  /*5ff0*/  @!P0 IMAD.IADD R58, R58, 0x1, -R0.reuse ;  /* 0x000000013a3a8824 */ /* 0x100fe200078e0a00 */
[----:B------:R-:W-:Y:S01]  /*6000*/  ISETP.GE.AND P3, PT, R64, RZ, PT ;  /* 0x000000ff4000720c */ /* 0x000fe20003f66270 */
[C---:B------:R-:W-:Y:S01]  /*6010*/  VIADD R64, R3.reuse, 0x71 ;  /* 0x0000007103407836 */ /* 0x040fe20000000000 */
[C---:B------:R-:W-:Y:S01]  /*6020*/  ISETP.GT.U32.AND P5, PT, R0.reuse, R59, PT ;  /* 0x0000003b0000720c */ /* 0x040fe20003fa4070 */
[C---:B------:R-:W-:Y:S01]  /*6030*/  VIADD R61, R3.reuse, 0x70 ;  /* 0x00000070033d7836 */ /* 0x040fe20000000000 */
[----:B------:R-:W-:Y:S01]  /*6040*/  ISETP.GT.U32.AND P0, PT, R0, R58, PT ;  /* 0x0000003a0000720c */ /* 0x000fe20003f04070 */
[----:B------:R-:W-:Y:S01]  /*6050*/  VIADD R74, R3, 0x74 ;  /* 0x00000074034a7836 */ /* 0x000fe20000000000 */
[----:B------:R-:W-:Y:S01]  /*6060*/  IABS R67, R68 ;  /* 0x0000004400437213 */ /* 0x000fe20000000000 */
[----:B------:R-:W-:Y:S01]  /*6070*/  @!P6 IMAD.IADD R57, R57, 0x1, -R0 ;  /* 0x000000013939e824 */ /* 0x000fe200078e0a00 */
[----:B------:R-:W-:Y:S01]  /*6080*/  ISETP.GE.AND P6, PT, R65, RZ, PT ;  /* 0x000000ff4100720c */ /* 0x000fe20003fc6270 */
[----:B------:R-:W-:Y:S01]  /*6090*/  VIADD R76, R3, 0x75 ;  /* 0x00000075034c7836 */ /* 0x000fe20000000000 */
[----:B------:R-:W-:Y:S01]  /*60a0*/  IABS R65, R64 ;  /* 0x0000004000417213 */ /* 0x000fe20000000000 */
[----:B------:R-:W-:Y:S01]  /*60b0*/  @!P2 IMAD.MOV R57, RZ, RZ, -R57 ;  /* 0x000000ffff39a224 */ /* 0x000fe200078e0a39 */
[----:B------:R-:W-:Y:S01]  /*60c0*/  @!P4 IADD3 R60, PT, PT, R60, -R0, RZ ;  /* 0x800000003c3cc210 */ /* 0x000fe20007ffe0ff */
[----:B------:R-:W-:Y:S01]  /*60d0*/  IMAD.HI.U32 R62, R2, R67, RZ ;  /* 0x00000043023e7227 */ /* 0x000fe200078e00ff */
[----:B------:R-:W-:-:S02]  /*60e0*/  IABS R63, R61 ;  /* 0x0000003d003f7213 */ /* 0x000fc40000000000 */
[----:B------:R-:W-:Y:S01]  /*60f0*/  ISETP.GE.AND P2, PT, R61, RZ, PT ;  /* 0x000000ff3d00720c */ /* 0x000fe20003f46270 */
[----:B------:R-:W-:Y:S01]  /*6100*/  IMAD.HI.U32 R61, R2, R65, RZ ;  /* 0x00000041023d7227 */ /* 0x000fe200078e00ff */
[----:B------:R-:W-:Y:S02]  /*6110*/  ISETP.GT.U32.AND P4, PT, R0, R60, PT ;  /* 0x0000003c0000720c */ /* 0x000fe40003f84070 */
[----:B------:R-:W-:Y:S01]  /*6120*/  IABS R69, R74 ;  /* 0x0000004a00457213 */ /* 0x000fe20000000000 */
[----:B------:R-:W-:Y:S01]  /*6130*/  @!P0 IMAD.IADD R58, R58, 0x1, -R0 ;  /* 0x000000013a3a8824 */ /* 0x000fe200078e0a00 */
[----:B------:R-:W-:Y:S01]  /*6140*/  ISETP.GE.AND P0, PT, R64, RZ, PT ;  /* 0x000000ff4000720c */ /* 0x000fe20003f06270 */
[----:B------:R-:W-:Y:S01]  /*6150*/  IMAD.MOV R64, RZ, RZ, -R61 ;  /* 0x000000ffff407224 */ /* 0x000fe200078e0a3d */
[----:B------:R-:W-:Y:S01]  /*6160*/  IABS R71, R76 ;  /* 0x0000004c00477213 */ /* 0x000fe20000000000 */
[----:B------:R-:W-:Y:S02]  /*6170*/  IMAD.MOV R66, RZ, RZ, -R62 ;  /* 0x000000ffff427224 */ /* 0x000fe400078e0a3e */
[----:B------:R-:W-:-:S02]  /*6180*/  @!P5 IMAD.IADD R59, R59, 0x1, -R0 ;  /* 0x000000013b3bd824 */ /* 0x000fc400078e0a00 */
[----:B------:R-:W-:Y:S02]  /*6190*/  IMAD.HI.U32 R5, R2, R63, RZ ;  /* 0x0000003f02057227 */ /* 0x000fe400078e00ff */
[----:B------:R-:W-:Y:S02]  /*61a0*/  @!P4 IADD3 R60, PT, PT, R60, -R0, RZ ;  /* 0x800000003c3cc210 */ /* 0x000fe40007ffe0ff */
[C---:B------:R-:W-:Y:S01]  /*61b0*/  IMAD R62, R0.reuse, R64, R65 ;  /* 0x00000040003e7224 */ /* 0x040fe200078e0241 */
[----:B------:R-:W-:Y:S01]  /*61c0*/  ISETP.GT.U32.AND P5, PT, R0, R59, PT ;  /* 0x0000003b0000720c */ /* 0x000fe20003fa4070 */
[----:B------:R-:W-:Y:S01]  /*61d0*/  IMAD.MOV R5, RZ, RZ, -R5 ;  /* 0x000000ffff057224 */ /* 0x000fe200078e0a05 */
[----:B------:R-:W-:Y:S01]  /*61e0*/  @!P6 IADD3 R60, PT, PT, -R60, RZ, RZ ;  /* 0x000000ff3c3ce210 */ /* 0x000fe20007ffe1ff */
[----:B------:R-:W-:Y:S01]  /*61f0*/  @!P1 IMAD.MOV R58, RZ, RZ, -R58 ;  /* 0x000000ffff3a9224 */ /* 0x000fe200078e0a3a */
[C---:B------:R-:W-:Y:S01]  /*6200*/  ISETP.GT.U32.AND P4, PT, R0.reuse, R62, PT ;  /* 0x0000003e0000720c */ /* 0x040fe20003f84070 */
[----:B------:R-:W-:-:S02]  /*6210*/  IMAD R61, R0, R5, R63 ;  /* 0x00000005003d7224 */ /* 0x000fc400078e023f */
[----:B------:R-:W-:Y:S02]  /*6220*/  VIADD R5, R3, 0x73 ;  /* 0x0000007303057836 */ /* 0x000fe40000000000 */
[C---:B------:R-:W-:Y:S01]  /*6230*/  IMAD R63, R0.reuse, R66, R67 ;  /* 0x00000042003f7224 */ /* 0x040fe200078e0243 */
[----:B------:R-:W-:Y:S01]  /*6240*/  ISETP.GT.U32.AND P1, PT, R0, R61, PT ;  /* 0x0000003d0000720c */ /* 0x000fe20003f24070 */
[----:B------:R-:W-:Y:S01]  /*6250*/  IMAD.HI.U32 R64, R2, R69, RZ ;  /* 0x0000004502407227 */ /* 0x000fe200078e00ff */
[----:B------:R-:W-:Y:S02]  /*6260*/  IABS R67, R5 ;  /* 0x0000000500437213 */ /* 0x000fe40000000000 */
[----:B------:R-:W-:Y:S01]  /*6270*/  ISETP.GT.U32.AND P6, PT, R0, R63, PT ;  /* 0x0000003f0000720c */ /* 0x000fe20003fc4070 */
[--C-:B------:R-:W-:Y:S01]  /*6280*/  @!P5 IMAD.IADD R59, R59, 0x1, -R0.reuse ;  /* 0x000000013b3bd824 */ /* 0x100fe200078e0a00 */
[----:B------:R-:W-:Y:S01]  /*6290*/  ISETP.GE.AND P5, PT, R68, RZ, PT ;  /* 0x000000ff4400720c */ /* 0x000fe20003fa6270 */
[----:B------:R-:W-:-:S02]  /*62a0*/  @!P4 IMAD.IADD R62, R62, 0x1, -R0 ;  /* 0x000000013e3ec824 */ /* 0x000fc400078e0a00 */
[----:B------:R-:W-:Y:S01]  /*62b0*/  @!P3 IMAD.MOV R59, RZ, RZ, -R59 ;  /* 0x000000ffff3bb224 */ /* 0x000fe200078e0a3b */
[----:B------:R-:W-:Y:S01]  /*62c0*/  ISETP.GE.AND P3, PT, R5, RZ, PT ;  /* 0x000000ff0500720c */ /* 0x000fe20003f66270 */
[----:B------:R-:W-:Y:S01]  /*62d0*/  IMAD.HI.U32 R5, R2, R67, RZ ;  /* 0x0000004302057227 */ /* 0x000fe200078e00ff */
[----:B------:R-:W-:-:S03]  /*62e0*/  ISETP.GT.U32.AND P4, PT, R0, R62, PT ;  /* 0x0000003e0000720c */ /* 0x000fc60003f84070 */
[----:B------:R-:W-:Y:S02]  /*62f0*/  @!P1 IMAD.IADD R61, R61, 0x1, -R0 ;  /* 0x000000013d3d9824 */ /* 0x000fe400078e0a00 */
[----:B------:R-:W-:Y:S01]  /*6300*/  IMAD.HI.U32 R65, R2, R71, RZ ;  /* 0x0000004702417227 */ /* 0x000fe200078e00ff */
[----:B------:R-:W-:Y:S02]  /*6310*/  @!P6 IADD3 R63, PT, PT, R63, -R0, RZ ;  /* 0x800000003f3fe210 */ /* 0x000fe40007ffe0ff */
[----:B------:R-:W-:Y:S01]  /*6320*/  ISETP.GT.U32.AND P1, PT, R0, R61, PT ;  /* 0x0000003d0000720c */ /* 0x000fe20003f24070 */
[----:B------:R-:W-:Y:S02]  /*6330*/  IMAD.MOV R5, RZ, RZ, -R5 ;  /* 0x000000ffff057224 */ /* 0x000fe400078e0a05 */
[----:B------:R-:W-:Y:S02]  /*6340*/  IMAD.MOV R68, RZ, RZ, -R64 ;  /* 0x000000ffff447224 */ /* 0x000fe400078e0a40 */
[----:B------:R-:W-:-:S02]  /*6350*/  IMAD.MOV R70, RZ, RZ, -R65 ;  /* 0x000000ffff467224 */ /* 0x000fc400078e0a41 */
[C---:B------:R-:W-:Y:S02]  /*6360*/  IMAD R64, R0.reuse, R5, R67 ;  /* 0x0000000500407224 */ /* 0x040fe400078e0243 */
[----:B------:R-:W-:Y:S02]  /*6370*/  IMAD R65, R0, R68, R69 ;  /* 0x0000004400417224 */ /* 0x000fe400078e0245 */
[----:B------:R-:W-:Y:S02]  /*6380*/  VIADD R77, R3, 0x76 ;  /* 0x00000076034d7836 */ /* 0x000fe40000000000 */
[--C-:B------:R-:W-:Y:S01]  /*6390*/  @!P4 IMAD.IADD R62, R62, 0x1, -R0.reuse ;  /* 0x000000013e3ec824 */ /* 0x100fe200078e0a00 */
[C---:B------:R-:W-:Y:S01]  /*63a0*/  ISETP.GT.U32.AND P4, PT, R0.reuse, R64, PT ;  /* 0x000000400000720c */ /* 0x040fe20003f84070 */
[----:B------:R-:W-:Y:S01]  /*63b0*/  @!P1 IMAD.IADD R61, R61, 0x1, -R0 ;  /* 0x000000013d3d9824 */ /* 0x000fe200078e0a00 */
[----:B------:R-:W-:Y:S01]  /*63c0*/  ISETP.GT.U32.AND P6, PT, R0, R65, PT ;  /* 0x000000410000720c */ /* 0x000fe20003fc4070 */
[C---:B------:R-:W-:Y:S01]  /*63d0*/  VIADD R78, R3.reuse, 0x78 ;  /* 0x00000078034e7836 */ /* 0x040fe20000000000 */
[----:B------:R-:W-:Y:S01]  /*63e0*/  IABS R73, R77 ;  /* 0x0000004d00497213 */ /* 0x000fe20000000000 */
[----:B------:R-:W-:Y:S01]  /*63f0*/  @!P2 IMAD.MOV R61, RZ, RZ, -R61 ;  /* 0x000000ffff3da224 */ /* 0x000fe200078e0a3d */
[----:B------:R-:W-:Y:S01]  /*6400*/  ISETP.GE.AND P1, PT, R74, RZ, PT ;  /* 0x000000ff4a00720c */ /* 0x000fe20003f26270 */
[----:B------:R-:W-:-:S02]  /*6410*/  VIADD R74, R3, 0x77 ;  /* 0x00000077034a7836 */ /* 0x000fc40000000000 */
[----:B------:R-:W-:-:S03]  /*6420*/  IMAD.HI.U32 R66, R2, R73, RZ ;  /* 0x0000004902427227 */ /* 0x000fc600078e00ff */
[----:B------:R-:W-:Y:S01]  /*6430*/  IABS R69, R74 ;  /* 0x0000004a00457213 */ /* 0x000fe20000000000 */
[----:B------:R-:W-:Y:S02]  /*6440*/  IMAD.MOV R72, RZ, RZ, -R66 ;  /* 0x000000ffff487224 */ /* 0x000fe400078e0a42 */
[--C-:B------:R-:W-:Y:S01]  /*6450*/  @!P4 IMAD.IADD R64, R64, 0x1, -R0.reuse ;  /* 0x000000014040c824 */ /* 0x100fe200078e0a00 */
[C---:B------:R-:W-:Y:S01]  /*6460*/  ISETP.GT.U32.AND P4, PT, R0.reuse, R63, PT ;  /* 0x0000003f0000720c */ /* 0x040fe20003f84070 */
[C---:B------:R-:W-:Y:S01]  /*6470*/  IMAD R66, R0.reuse, R70, R71 ;  /* 0x0000004600427224 */ /* 0x040fe200078e0247 */
[----:B------:R-:W-:Y:S01]  /*6480*/  IABS R71, R78 ;  /* 0x0000004e00477213 */ /* 0x000fe20000000000 */
[----:B------:R-:W-:Y:S01]  /*6490*/  @!P6 IMAD.IADD R65, R65, 0x1, -R0 ;  /* 0x000000014141e824 */ /* 0x000fe200078e0a00 */
[----:B------:R-:W-:Y:S01]  /*64a0*/  ISETP.GT.U32.AND P2, PT, R0, R64, PT ;  /* 0x000000400000720c */ /* 0x000fe20003f44070 */
[----:B------:R-:W-:-:S03]  /*64b0*/  IMAD.HI.U32 R5, R2, R69, RZ ;  /* 0x0000004502057227 */ /* 0x000fc600078e00ff */
[----:B------:R-:W-:Y:S01]  /*64c0*/  ISETP.GT.U32.AND P6, PT, R0, R65, PT ;  /* 0x000000410000720c */ /* 0x000fe20003fc4070 */
[----:B------:R-:W-:-:S04]  /*64d0*/  IMAD.HI.U32 R68, R2, R71, RZ ;  /* 0x0000004702447227 */ /* 0x000fc800078e00ff */
[C---:B------:R-:W-:Y:S01]  /*64e0*/  IMAD R67, R0.reuse, R72, R73 ;  /* 0x0000004800437224 */ /* 0x040fe200078e0249 */
[----:B------:R-:W-:Y:S01]  /*64f0*/  @!P4 IADD3 R63, PT, PT, R63, -R0, RZ ;  /* 0x800000003f3fc210 */ /* 0x000fe20007ffe0ff */
[----:B------:R-:W-:Y:S02]  /*6500*/  IMAD.MOV R5, RZ, RZ, -R5 ;  /* 0x000000ffff057224 */ /* 0x000fe400078e0a05 */
[----:B------:R-:W-:Y:S01]  /*6510*/  IMAD.MOV R72, RZ, RZ, -R68 ;  /* 0x000000ffff487224 */ /* 0x000fe200078e0a44 */
[C---:B------:R-:W-:Y:S01]  /*6520*/  ISETP.GT.U32.AND P4, PT, R0.reuse, R67, PT ;  /* 0x000000430000720c */ /* 0x040fe20003f84070 */
[----:B------:R-:W-:Y:S01]  /*6530*/  @!P0 IMAD.MOV R62, RZ, RZ, -R62 ;  /* 0x000000ffff3e8224 */ /* 0x000fe200078e0a3e */
[C---:B------:R-:W-:Y:S01]  /*6540*/  ISETP.GT.U32.AND P0, PT, R0.reuse, R66, PT ;  /* 0x000000420000720c */ /* 0x040fe20003f04070 */
[C---:B------:R-:W-:Y:S02]  /*6550*/  IMAD R68, R0.reuse, R5, R69 ;  /* 0x0000000500447224 */ /* 0x040fe400078e0245 */
[----:B------:R-:W-:-:S02]  /*6560*/  IMAD R69, R0, R72, R71 ;  /* 0x0000004800457224 */ /* 0x000fc400078e0247 */
[--C-:B------:R-:W-:Y:S01]  /*6570*/  @!P2 IMAD.IADD R64, R64, 0x1, -R0.reuse ;  /* 0x000000014040a824 */ /* 0x100fe200078e0a00 */
[C---:B------:R-:W-:Y:S01]  /*6580*/  ISETP.GT.U32.AND P2, PT, R0.reuse, R68, PT ;  /* 0x000000440000720c */ /* 0x040fe20003f44070 */
[--C-:B------:R-:W-:Y:S01]  /*6590*/  @!P6 IMAD.IADD R65, R65, 0x1, -R0.reuse ;  /* 0x000000014141e824 */ /* 0x100fe200078e0a00 */
[----:B------:R-:W-:Y:S01]  /*65a0*/  ISETP.GT.U32.AND P6, PT, R0, R69, PT ;  /* 0x000000450000720c */ /* 0x000fe20003fc4070 */
[C---:B------:R-:W-:Y:S02]  /*65b0*/  VIADD R79, R3.reuse, 0x79 ;  /* 0x00000079034f7836 */ /* 0x040fe40000000000 */
[----:B------:R-:W-:Y:S02]  /*65c0*/  VIADD R80, R3, 0x7a ;  /* 0x0000007a03507836 */ /* 0x000fe40000000000 */
[--C-:B------:R-:W-:Y:S01]  /*65d0*/  @!P0 IMAD.IADD R66, R66, 0x1, -R0.reuse ;  /* 0x0000000142428824 */ /* 0x100fe200078e0a00 */
[----:B------:R-:W-:Y:S01]  /*65e0*/  IABS R73, R79 ;  /* 0x0000004f00497213 */ /* 0x000fe20000000000 */
[----:B------:R-:W-:Y:S01]  /*65f0*/  @!P4 IMAD.IADD R67, R67, 0x1, -R0 ;  /* 0x000000014343c824 */ /* 0x000fe200078e0a00 */
[----:B------:R-:W-:Y:S01]  /*6600*/  IABS R75, R80 ;  /* 0x00000050004b7213 */ /* 0x000fe20000000000 */
[----:B------:R-:W-:Y:S01]  /*6610*/  @!P5 IMAD.MOV R63, RZ, RZ, -R63 ;  /* 0x000000ffff3fd224 */ /* 0x000fe200078e0a3f */
[----:B------:R-:W-:Y:S01]  /*6620*/  ISETP.GE.AND P0, PT, R76, RZ, PT ;  /* 0x000000ff4c00720c */ /* 0x000fe20003f06270 */
[----:B------:R-:W-:Y:S01]  /*6630*/  IMAD.HI.U32 R5, R2, R73, RZ ;  /* 0x0000004902057227 */ /* 0x000fe200078e00ff */
[----:B------:R-:W-:-:S02]  /*6640*/  IADD3 R76, PT, PT, R3, 0x7b, RZ ;  /* 0x0000007b034c7810 */ /* 0x000fc40007ffe0ff */
[----:B------:R-:W-:Y:S01]  /*6650*/  ISETP.GE.AND P4, PT, R77, RZ, PT ;  /* 0x000000ff4d00720c */ /* 0x000fe20003f86270 */
[--C-:B------:R-:W-:Y:S01]  /*6660*/  @!P2 IMAD.IADD R68, R68, 0x1, -R0.reuse ;  /* 0x000000014444a824 */ /* 0x100fe200078e0a00 */
[C---:B------:R-:W-:Y:S01]  /*6670*/  ISETP.GT.U32.AND P2, PT, R0.reuse, R66, PT ;  /* 0x000000420000720c */ /* 0x040fe20003f44070 */
[----:B------:R-:W-:Y:S01]  /*6680*/  @!P6 IMAD.IADD R69, R69, 0x1, -R0 ;  /* 0x000000014545e824 */ /* 0x000fe200078e0a00 */
[----:B------:R-:W-:Y:S01]  /*6690*/  ISETP.GT.U32.AND P6, PT, R0, R67, PT ;  /* 0x000000430000720c */ /* 0x000fe20003fc4070 */
[----:B------:R-:W-:Y:S01]  /*66a0*/  IMAD.HI.U32 R70, R2, R75, RZ ;  /* 0x0000004b02467227 */ /* 0x000fe200078e00ff */
[----:B------:R-:W-:-:S03]  /*66b0*/  ISETP.GT.U32.AND P5, PT, R0, R68, PT ;  /* 0x000000440000720c */ /* 0x000fc60003fa4070 */
[----:B------:R-:W-:Y:S02]  /*66c0*/  IMAD.MOV R5, RZ, RZ, -R5 ;  /* 0x000000ffff057224 */ /* 0x000fe400078e0a05 */
[----:B------:R-:W-:Y:S02]  /*66d0*/  IMAD.MOV R71, RZ, RZ, -R70 ;  /* 0x000000ffff477224 */ /* 0x000fe400078e0a46 */
[----:B------:R-:W-:Y:S01]  /*66e0*/  IMAD R70, R0, R5, R73 ;  /* 0x0000000500467224 */ /* 0x000fe200078e0249 */
[----:B------:R-:W-:Y:S01]  /*66f0*/  IABS R73, R76 ;  /* 0x0000004c00497213 */ /* 0x000fe20000000000 */
[----:B------:R-:W-:Y:S01]  /*6700*/  VIADD R77, R3, 0x7c ;  /* 0x0000007c034d7836 */ /* 0x000fe20000000000 */
[----:B------:R-:W-:Y:S01]  /*6710*/  @!P2 IADD3 R66, PT, PT, R66, -R0, RZ ;  /* 0x800000004242a210 */ /* 0x000fe20007ffe0ff */
[----:B------:R-:W-:Y:S01]  /*6720*/  IMAD R71, R0, R71, R75 ;  /* 0x0000004700477224 */ /* 0x000fe200078e024b */
[----:B------:R-:W-:Y:S01]  /*6730*/  ISETP.GE.AND P2, PT, R74, RZ, PT ;  /* 0x000000ff4a00720c */ /* 0x000fe20003f46270 */
[----:B------:R-:W-:Y:S01]  /*6740*/  @!P1 IMAD.MOV R65, RZ, RZ, -R65 ;  /* 0x000000ffff419224 */ /* 0x000fe200078e0a41 */
[C---:B------:R-:W-:Y:S01]  /*6750*/  ISETP.GT.U32.AND P1, PT, R0.reuse, R70, PT ;  /* 0x000000460000720c */ /* 0x040fe20003f24070 */
[----:B------:R-:W-:Y:S01]  /*6760*/  @!P3 IMAD.MOV R64, RZ, RZ, -R64 ;  /* 0x000000ffff40b224 */ /* 0x000fe200078e0a40 */
[----:B------:R-:W-:Y:S01]  /*6770*/  IABS R75, R77 ;  /* 0x0000004d004b7213 */ /* 0x000fe20000000000 */
[----:B------:R-:W-:Y:S01]  /*6780*/  @!P6 IMAD.IADD R67, R67, 0x1, -R0 ;  /* 0x000000014343e824 */ /* 0x000fe200078e0a00 */
[----:B------:R-:W-:Y:S01]  /*6790*/  ISETP.GT.U32.AND P3, PT, R0, R69, PT ;  /* 0x000000450000720c */ /* 0x000fe20003f64070 */
[----:B------:R-:W-:Y:S01]  /*67a0*/  IMAD.HI.U32 R5, R2, R73, RZ ;  /* 0x0000004902057227 */ /* 0x000fe200078e00ff */
[----:B------:R-:W-:-:S03]  /*67b0*/  ISETP.GT.U32.AND P6, PT, R0, R71, PT ;  /* 0x000000470000720c */ /* 0x000fc60003fc4070 */
[----:B------:R-:W-:Y:S01]  /*67c0*/  @!P5 IMAD.IADD R68, R68, 0x1, -R0 ;  /* 0x000000014444d824 */ /* 0x000fe200078e0a00 */
[----:B------:R-:W-:Y:S01]  /*67d0*/  ISETP.GE.AND P5, PT, R78, RZ, PT ;  /* 0x000000ff4e00720c */ /* 0x000fe20003fa6270 */
[----:B------:R-:W-:-:S04]  /*67e0*/  IMAD.HI.U32 R72, R2, R75, RZ ;  /* 0x0000004b02487227 */ /* 0x000fc800078e00ff */
[----:B------:R-:W-:Y:S02]  /*67f0*/  IMAD.MOV R5, RZ, RZ, -R5 ;  /* 0x000000ffff057224 */ /* 0x000fe400078e0a05 */
[----:B------:R-:W-:Y:S02]  /*6800*/  IMAD.MOV R74, RZ, RZ, -R72 ;  /* 0x000000ffff4a7224 */ /* 0x000fe400078e0a48 */
[----:B------:R-:W-:Y:S01]  /*6810*/  IMAD R72, R0, R5, R73 ;  /* 0x0000000500487224 */ /* 0x000fe200078e0249 */
[----:B------:R-:W-:Y:S01]  /*6820*/  @!P6 IADD3 R71, PT, PT, R71, -R0, RZ ;  /* 0x800000004747e210 */ /* 0x000fe20007ffe0ff */
[--C-:B------:R-:W-:Y:S01]  /*6830*/  @!P1 IMAD.IADD R70, R70, 0x1, -R0.reuse ;  /* 0x0000000146469824 */ /* 0x100fe200078e0a00 */
[----:B------:R-:W-:Y:S01]  /*6840*/  ISETP.GE.AND P1, PT, R80, RZ, PT ;  /* 0x000000ff5000720c */ /* 0x000fe20003f26270 */
[----:B------:R-:W-:Y:S01]  /*6850*/  @!P3 IMAD.IADD R69, R69, 0x1, -R0 ;  /* 0x000000014545b824 */ /* 0x000fe200078e0a00 */
[----:B------:R-:W-:Y:S01]  /*6860*/  ISETP.GE.AND P3, PT, R79, RZ, PT ;  /* 0x000000ff4f00720c */ /* 0x000fe20003f66270 */
[----:B------:R-:W-:Y:S01]  /*6870*/  IMAD R73, R0, R74, R75 ;  /* 0x0000004a00497224 */ /* 0x000fe200078e024b */
[----:B------:R-:W-:Y:S01]  /*6880*/  ISETP.GE.AND P6, PT, R76, RZ, PT ;  /* 0x000000ff4c00720c */ /* 0x000fe20003fc6270 */
[----:B------:R-:W-:Y:S01]  /*6890*/  @!P2 IMAD.MOV R68, RZ, RZ, -R68 ;  /* 0x000000ffff44a224 */ /* 0x000fe200078e0a44 */
[C---:B------:R-:W-:Y:S01]  /*68a0*/  ISETP.GT.U32.AND P2, PT, R0.reuse, R72, PT ;  /* 0x000000480000720c */ /* 0x040fe20003f44070 */
[----:B------:R-:W-:Y:S01]  /*68b0*/  @!P0 IMAD.MOV R66, RZ, RZ, -R66 ;  /* 0x000000ffff428224 */ /* 0x000fe200078e0a42 */
[C---:B------:R-:W-:Y:S01]  /*68c0*/  ISETP.GT.U32.AND P0, PT, R0.reuse, R70, PT ;  /* 0x000000460000720c */ /* 0x040fe20003f04070 */
[----:B------:R-:W-:Y:S01]  /*68d0*/  @!P4 IMAD.MOV R67, RZ, RZ, -R67 ;  /* 0x000000ffff43c224 */ /* 0x000fe200078e0a43 */
[C---:B------:R-:W-:Y:S01]  /*68e0*/  ISETP.GT.U32.AND P4, PT, R0.reuse, R71, PT ;  /* 0x000000470000720c */ /* 0x040fe20003f84070 */
[----:B------:R-:W-:Y:S01]  /*68f0*/  @!P5 IMAD.MOV R69, RZ, RZ, -R69 ;  /* 0x000000ffff45d224 */ /* 0x000fe200078e0a45 */
[----:B------:R-:W-:Y:S01]  /*6900*/  ISETP.GT.U32.AND P5, PT, R0, R73, PT ;  /* 0x000000490000720c */ /* 0x000fe20003fa4070 */
[----:B------:R-:W-:-:S02]  /*6910*/  VIADD R5, R3, 0x7d ;  /* 0x0000007d03057836 */ /* 0x000fc40000000000 */
[C---:B------:R-:W-:Y:S02]  /*6920*/  VIADD R74, R3.reuse, 0x7e ;  /* 0x0000007e034a7836 */ /* 0x040fe40000000000 */
[C---:B------:R-:W-:Y:S01]  /*6930*/  VIADD R78, R3.reuse, 0x7f ;  /* 0x0000007f034e7836 */ /* 0x040fe20000000000 */
[----:B------:R-:W-:Y:S01]  /*6940*/  IABS R75, R5 ;  /* 0x00000005004b7213 */ /* 0x000fe20000000000 */
[--C-:B------:R-:W-:Y:S01]  /*6950*/  @!P2 IMAD.IADD R72, R72, 0x1, -R0.reuse ;  /* 0x000000014848a824 */ /* 0x100fe200078e0a00 */
[----:B------:R-:W-:Y:S01]  /*6960*/  ISETP.GE.AND P2, PT, R74, RZ, PT ;  /* 0x000000ff4a00720c */ /* 0x000fe20003f46270 */
[----:B------:R-:W-:Y:S01]  /*6970*/  VIADD R84, R3, 0x83 ;  /* 0x0000008303547836 */ /* 0x000fe20000000000 */
[----:B------:R-:W-:Y:S01]  /*6980*/  @!P0 IADD3 R70, PT, PT, R70, -R0, RZ ;  /* 0x8000000046468210 */ /* 0x000fe20007ffe0ff */
[--C-:B------:R-:W-:Y:S01]  /*6990*/  @!P4 IMAD.IADD R71, R71, 0x1, -R0.reuse ;  /* 0x000000014747c824 */ /* 0x100fe200078e0a00 */
[----:B------:R-:W-:Y:S01]  /*69a0*/  ISETP.GE.AND P0, PT, R77, RZ, PT ;  /* 0x000000ff4d00720c */ /* 0x000fe20003f06270 */
[----:B------:R-:W-:Y:S01]  /*69b0*/  @!P5 IMAD.IADD R73, R73, 0x1, -R0 ;  /* 0x000000014949d824 */ /* 0x000fe200078e0a00 */
[----:B------:R-:W-:Y:S01]  /*69c0*/  IABS R77, R74 ;  /* 0x0000004a004d7213 */ /* 0x000fe20000000000 */
[----:B------:R-:W-:Y:S01]  /*69d0*/  @!P3 IMAD.MOV R70, RZ, RZ, -R70 ;  /* 0x000000ffff46b224 */ /* 0x000fe200078e0a46 */
[----:B------:R-:W-:Y:S01]  /*69e0*/  ISETP.GE.AND P4, PT, R5, RZ, PT ;  /* 0x000000ff0500720c */ /* 0x000fe20003f86270 */
[----:B------:R-:W-:Y:S01]  /*69f0*/  IMAD.HI.U32 R5, R2, R75, RZ ;  /* 0x0000004b02057227 */ /* 0x000fe200078e00ff */
[----:B------:R-:W-:-:S02]  /*6a00*/  ISETP.GT.U32.AND P5, PT, R0, R72, PT ;  /* 0x000000480000720c */ /* 0x000fc40003fa4070 */
[----:B------:R-:W-:Y:S01]  /*6a10*/  ISETP.GT.U32.AND P3, PT, R0, R73, PT ;  /* 0x000000490000720c */ /* 0x000fe20003f64070 */
[----:B------:R-:W-:Y:S01]  /*6a20*/  IMAD.HI.U32 R74, R2, R77, RZ ;  /* 0x0000004d024a7227 */ /* 0x000fe200078e00ff */
[----:B------:R-:W-:-:S03]  /*6a30*/  IABS R85, R84 ;  /* 0x0000005400557213 */ /* 0x000fc60000000000 */
[----:B------:R-:W-:Y:S01]  /*6a40*/  IMAD.MOV R5, RZ, RZ, -R5 ;  /* 0x000000ffff057224 */ /* 0x000fe200078e0a05 */
[----:B------:R-:W-:Y:S01]  /*6a50*/  IADD3 R76, PT, PT, -R74, RZ, RZ ;  /* 0x000000ff4a4c7210 */ /* 0x000fe20007ffe1ff */
[----:B------:R-:W-:Y:S01]  /*6a60*/  @!P1 IMAD.MOV R71, RZ, RZ, -R71 ;  /* 0x000000ffff479224 */ /* 0x000fe200078e0a47 */
[----:B------:R-:W-:Y:S01]  /*6a70*/  ISETP.GE.AND P1, PT, R78, RZ, PT ;  /* 0x000000ff4e00720c */ /* 0x000fe20003f26270 */
[----:B------:R-:W-:Y:S01]  /*6a80*/  IMAD R74, R0, R5, R75 ;  /* 0x00000005004a7224 */ /* 0x000fe200078e024b */
[----:B------:R-:W-:Y:S01]  /*6a90*/  IABS R78, R78 ;  /* 0x0000004e004e7213 */ /* 0x000fe20000000000 */
[----:B------:R-:W-:Y:S02]  /*6aa0*/  @!P5 IMAD.IADD R72, R72, 0x1, -R0 ;  /* 0x000000014848d824 */ /* 0x000fe400078e0a00 */
[C---:B------:R-:W-:Y:S01]  /*6ab0*/  IMAD R75, R0.reuse, R76, R77 ;  /* 0x0000004c004b7224 */ /* 0x040fe200078e024d */
[----:B------:R-:W-:Y:S01]  /*6ac0*/  ISETP.GT.U32.AND P5, PT, R0, R74, PT ;  /* 0x0000004a0000720c */ /* 0x000fe20003fa4070 */
[----:B------:R-:W-:-:S02]  /*6ad0*/  VIADD R5, R3, 0x80 ;  /* 0x0000008003057836 */ /* 0x000fc40000000000 */
[----:B------:R-:W-:Y:S01]  /*6ae0*/  @!P6 IMAD.MOV R72, RZ, RZ, -R72 ;  /* 0x000000ffff48e224 */ /* 0x000fe200078e0a48 */
[----:B------:R-:W-:Y:S01]  /*6af0*/  ISETP.GT.U32.AND P6, PT, R0, R75, PT ;  /* 0x0000004b0000720c */ /* 0x000fe20003fc4070 */
[----:B------:R-:W-:Y:S01]  /*6b00*/  IMAD.MOV.U32 R77, RZ, RZ, R78 ;  /* 0x000000ffff4d7224 */ /* 0x000fe200078e004e */
[----:B------:R-:W-:Y:S01]  /*6b10*/  IABS R79, R5 ;  /* 0x00000005004f7213 */ /* 0x000fe20000000000 */
[----:B------:R-:W-:Y:S01]  /*6b20*/  @!P3 IMAD.IADD R73, R73, 0x1, -R0 ;  /* 0x000000014949b824 */ /* 0x000fe200078e0a00 */
[----:B------:R-:W-:Y:S01]  /*6b30*/  ISETP.GE.AND P3, PT, R5, RZ, PT ;  /* 0x000000ff0500720c */ /* 0x000fe20003f66270 */
[----:B------:R-:W-:-:S04]  /*6b40*/  IMAD.HI.U32 R5, R2, R77, RZ ;  /* 0x0000004d02057227 */ /* 0x000fc800078e00ff */
[----:B------:R-:W-:Y:S02]  /*6b50*/  @!P5 IMAD.IADD R74, R74, 0x1, -R0 ;  /* 0x000000014a4ad824 */ /* 0x000fe400078e0a00 */
[----:B------:R-:W-:Y:S02]  /*6b60*/  VIADD R78, R3, 0x81 ;  /* 0x00000081034e7836 */ /* 0x000fe40000000000 */
[----:B------:R-:W-:Y:S01]  /*6b70*/  IMAD.MOV R76, RZ, RZ, -R5 ;  /* 0x000000ffff4c7224 */ /* 0x000fe200078e0a05 */
[----:B------:R-:W-:Y:S01]  /*6b80*/  ISETP.GT.U32.AND P5, PT, R0, R74, PT ;  /* 0x0000004a0000720c */ /* 0x000fe20003fa4070 */
[----:B------:R-:W-:Y:S01]  /*6b90*/  IMAD.HI.U32 R5, R2, R79, RZ ;  /* 0x0000004f02057227 */ /* 0x000fe200078e00ff */
[----:B------:R-:W-:Y:S02]  /*6ba0*/  IABS R81, R78 ;  /* 0x0000004e00517213 */ /* 0x000fe40000000000 */
[----:B------:R-:W-:Y:S01]  /*6bb0*/  @!P6 IADD3 R75, PT, PT, R75, -R0, RZ ;  /* 0x800000004b4be210 */ /* 0x000fe20007ffe0ff */
[----:B------:R-:W-:-:S02]  /*6bc0*/  IMAD.MOV R5, RZ, RZ, -R5 ;  /* 0x000000ffff057224 */ /* 0x000fc400078e0a05 */
[C---:B------:R-:W-:Y:S01]  /*6bd0*/  IMAD R76, R0.reuse, R76, R77 ;  /* 0x0000004c004c7224 */ /* 0x040fe200078e024d */
[C---:B------:R-:W-:Y:S01]  /*6be0*/  ISETP.GT.U32.AND P6, PT, R0.reuse, R75, PT ;  /* 0x0000004b0000720c */ /* 0x040fe20003fc4070 */
[----:B------:R-:W-:Y:S02]  /*6bf0*/  IMAD R77, R0, R5, R79 ;  /* 0x00000005004d7224 */ /* 0x000fe400078e024f */
[----:B------:R-:W-:-:S04]  /*6c00*/  IMAD.HI.U32 R5, R2, R81, RZ ;  /* 0x0000005102057227 */ /* 0x000fc800078e00ff */
[----:B------:R-:W-:Y:S01]  /*6c10*/  @!P0 IMAD.MOV R73, RZ, RZ, -R73 ;  /* 0x000000ffff498224 */ /* 0x000fe200078e0a49 */
[----:B------:R-:W-:Y:S01]  /*6c20*/  ISETP.GE.AND P0, PT, R78, RZ, PT ;  /* 0x000000ff4e00720c */ /* 0x000fe20003f06270 */
[----:B------:R-:W-:Y:S01]  /*6c30*/  @!P5 IMAD.IADD R74, R74, 0x1, -R0 ;  /* 0x000000014a4ad824 */ /* 0x000fe200078e0a00 */
[----:B------:R-:W-:Y:S01]  /*6c40*/  ISETP.GT.U32.AND P5, PT, R0, R76, PT ;  /* 0x0000004c0000720c */ /* 0x000fe20003fa4070 */
[----:B------:R-:W-:-:S04]  /*6c50*/  IMAD.HI.U32 R78, R2, R83, RZ ;  /* 0x00000053024e7227 */ /* 0x000fc800078e00ff */
[----:B------:R-:W-:Y:S02]  /*6c60*/  IMAD.MOV R5, RZ, RZ, -R5 ;  /* 0x000000ffff057224 */ /* 0x000fe400078e0a05 */
[----:B------:R-:W-:Y:S02]  /*6c70*/  IMAD.MOV R79, RZ, RZ, -R78 ;  /* 0x000000ffff4f7224 */ /* 0x000fe400078e0a4e */
[C---:B------:R-:W-:Y:S01]  /*6c80*/  IMAD R78, R0.reuse, R5, R81 ;  /* 0x00000005004e7224 */ /* 0x040fe200078e0251 */
[----:B------:R-:W-:Y:S01]  /*6c90*/  IABS R81, R86 ;  /* 0x0000005600517213 */ /* 0x000fe20000000000 */
[C---:B------:R-:W-:Y:S02]  /*6ca0*/  IMAD R79, R0.reuse, R79, R83 ;  /* 0x0000004f004f7224 */ /* 0x040fe400078e0253 */
[--C-:B------:R-:W-:Y:S01]  /*6cb0*/  @!P6 IMAD.IADD R75, R75, 0x1, -R0.reuse ;  /* 0x000000014b4be824 */ /* 0x100fe200078e0a00 */
[----:B------:R-:W-:Y:S01]  /*6cc0*/  ISETP.GT.U32.AND P6, PT, R0, R78, PT ;  /* 0x0000004e0000720c */ /* 0x000fe20003fc4070 */
[----:B------:R-:W-:Y:S01]  /*6cd0*/  @!P5 IMAD.IADD R76, R76, 0x1, -R0 ;  /* 0x000000014c4cd824 */ /* 0x000fe200078e0a00 */
[----:B------:R-:W-:Y:S01]  /*6ce0*/  ISETP.GT.U32.AND P5, PT, R0, R79, PT ;  /* 0x0000004f0000720c */ /* 0x000fe20003fa4070 */
[----:B------:R-:W-:Y:S01]  /*6cf0*/  IMAD.HI.U32 R5, R2, R85, RZ ;  /* 0x0000005502057227 */ /* 0x000fe200078e00ff */
[----:B------:R-:W-:-:S03]  /*6d00*/  @!P2 IADD3 R75, PT, PT, -R75, RZ, RZ ;  /* 0x000000ff4b4ba210 */ /* 0x000fc60007ffe1ff */
[----:B------:R-:W-:Y:S01]  /*6d10*/  @!P4 IMAD.MOV R74, RZ, RZ, -R74 ;  /* 0x000000ffff4ac224 */ /* 0x000fe200078e0a4a */
[----:B------:R-:W-:Y:S01]  /*6d20*/  ISETP.GT.U32.AND P4, PT, R0, R77, PT ;  /* 0x0000004d0000720c */ /* 0x000fe20003f84070 */
[----:B------:R-:W-:Y:S02]  /*6d30*/  IMAD.MOV R5, RZ, RZ, -R5 ;  /* 0x000000ffff057224 */ /* 0x000fe400078e0a05 */
[----:B------:R-:W-:Y:S02]  /*6d40*/  VIADD R88, R3, 0x85 ;  /* 0x0000008503587836 */ /* 0x000fe40000000000 */
[--C-:B------:R-:W-:Y:S02]  /*6d50*/  @!P6 IMAD.IADD R78, R78, 0x1, -R0.reuse ;  /* 0x000000014e4ee824 */ /* 0x100fe400078e0a00 */
[----:B------:R-:W-:Y:S01]  /*6d60*/  @!P5 IMAD.IADD R79, R79, 0x1, -R0 ;  /* 0x000000014f4fd824 */ /* 0x000fe200078e0a00 */
[----:B------:R-:W-:Y:S01]  /*6d70*/  IABS R83, R88 ;  /* 0x0000005800537213 */ /* 0x000fe20000000000 */
[C---:B------:R-:W-:Y:S01]  /*6d80*/  IMAD R80, R0.reuse, R5, R85 ;  /* 0x0000000500507224 */ /* 0x040fe200078e0255 */
[----:B------:R-:W-:Y:S01]  /*6d90*/  ISETP.GT.U32.AND P5, PT, R0, R78, PT ;  /* 0x0000004e0000720c */ /* 0x000fe20003fa4070 */
[----:B------:R-:W-:Y:S01]  /*6da0*/  IMAD.HI.U32 R5, R2, R81, RZ ;  /* 0x0000005102057227 */ /* 0x000fe200078e00ff */
[----:B------:R-:W-:-:S03]  /*6db0*/  ISETP.GT.U32.AND P2, PT, R0, R79, PT ;  /* 0x0000004f0000720c */ /* 0x000fc60003f44070 */
[----:B------:R-:W-:Y:S02]  /*6dc0*/  IMAD.MOV R5, RZ, RZ, -R5 ;  /* 0x000000ffff057224 */ /* 0x000fe400078e0a05 */
[--C-:B------:R-:W-:Y:S01]  /*6dd0*/  @!P4 IMAD.IADD R77, R77, 0x1, -R0.reuse ;  /* 0x000000014d4dc824 */ /* 0x100fe200078e0a00 */
[C---:B------:R-:W-:Y:S01]  /*6de0*/  ISETP.GT.U32.AND P4, PT, R0.reuse, R76, PT ;  /* 0x0000004c0000720c */ /* 0x040fe20003f84070 */
[C---:B------:R-:W-:Y:S02]  /*6df0*/  IMAD R81, R0.reuse, R5, R81 ;  /* 0x0000000500517224 */ /* 0x040fe400078e0251 */
[----:B------:R-:W-:Y:S01]  /*6e00*/  VIADD R89, R3, 0x86 ;  /* 0x0000008603597836 */ /* 0x000fe20000000000 */
[----:B------:R-:W-:Y:S01]  /*6e10*/  ISETP.GT.U32.AND P6, PT, R0, R77, PT ;  /* 0x0000004d0000720c */ /* 0x000fe20003fc4070 */
[----:B------:R-:W-:Y:S01]  /*6e20*/  @!P5 IMAD.IADD R78, R78, 0x1, -R0 ;  /* 0x000000014e4ed824 */ /* 0x000fe200078e0a00 */
[----:B------:R-:W-:Y:S01]  /*6e30*/  ISETP.GT.U32.AND P5, PT, R0, R81, PT ;  /* 0x000000510000720c */ /* 0x000fe20003fa4070 */
[----:B------:R-:W-:Y:S01]  /*6e40*/  IMAD.HI.U32 R5, R2, R83, RZ ;  /* 0x0000005302057227 */ /* 0x000fe200078e00ff */
[----:B------:R-:W-:-:S03]  /*6e50*/  IABS R85, R89 ;  /* 0x0000005900557213 */ /* 0x000fc60000000000 */
[----:B------:R-:W-:Y:S01]  /*6e60*/  VIADD R90, R3, 0x87 ;  /* 0x00000087035a7836 */ /* 0x000fe20000000000 */
[----:B------:R-:W-:Y:S01]  /*6e70*/  IADD3 R5, PT, PT, -R5, RZ, RZ ;  /* 0x000000ff05057210 */ /* 0x000fe20007ffe1ff */
[--C-:B------:R-:W-:Y:S01]  /*6e80*/  @!P2 IMAD.IADD R79, R79, 0x1, -R0.reuse ;  /* 0x000000014f4fa824 */ /* 0x100fe200078e0a00 */
[----:B------:R-:W-:Y:S01]  /*6e90*/  ISETP.GE.AND P2, PT, R84, RZ, PT ;  /* 0x000000ff5400720c */ /* 0x000fe20003f46270 */
[--C-:B------:R-:W-:Y:S01]  /*6ea0*/  @!P4 IMAD.IADD R76, R76, 0x1, -R0.reuse ;  /* 0x000000014c4cc824 */ /* 0x100fe200078e0a00 */
[----:B------:R-:W-:Y:S01]  /*6eb0*/  IABS R87, R90 ;  /* 0x0000005a00577213 */ /* 0x000fe20000000000 */
[--C-:B------:R-:W-:Y:S01]  /*6ec0*/  @!P6 IMAD.IADD R77, R77, 0x1, -R0.reuse ;  /* 0x000000014d4de824 */ /* 0x100fe200078e0a00 */
[----:B------:R-:W-:Y:S01]  /*6ed0*/  ISETP.GE.AND P6, PT, R82, RZ, PT ;  /* 0x000000ff5200720c */ /* 0x000fe20003fc6270 */
[----:B------:R-:W-:Y:S01]  /*6ee0*/  IMAD.HI.U32 R82, R2, R85, RZ ;  /* 0x0000005502527227 */ /* 0x000fe200078e00ff */
[----:B------:R-:W-:Y:S02]  /*6ef0*/  ISETP.GT.U32.AND P4, PT, R0, R80, PT ;  /* 0x000000500000720c */ /* 0x000fe40003f84070 */
[----:B------:R-:W-:Y:S01]  /*6f00*/  @!P3 IADD3 R77, PT, PT, -R77, RZ, RZ ;  /* 0x000000ff4d4db210 */ /* 0x000fe20007ffe1ff */
[----:B------:R-:W-:-:S02]  /*6f10*/  @!P5 IMAD.IADD R81, R81, 0x1, -R0 ;  /* 0x000000015151d824 */ /* 0x000fc400078e0a00 */
[----:B------:R-:W-:Y:S02]  /*6f20*/  IMAD.MOV R84, RZ, RZ, -R82 ;  /* 0x000000ffff547224 */ /* 0x000fe400078e0a52 */
[C---:B------:R-:W-:Y:S01]  /*6f30*/  IMAD R82, R0.reuse, R5, R83 ;  /* 0x0000000500527224 */ /* 0x040fe200078e0253 */
[----:B------:R-:W-:Y:S01]  /*6f40*/  ISETP.GT.U32.AND P5, PT, R0, R81, PT ;  /* 0x000000510000720c */ /* 0x000fe20003fa4070 */
[----:B------:R-:W-:-:S03]  /*6f50*/  IMAD.HI.U32 R5, R2, R87, RZ ;  /* 0x0000005702057227 */ /* 0x000fc600078e00ff */
[C---:B------:R-:W-:Y:S01]  /*6f60*/  ISETP.GT.U32.AND P3, PT, R0.reuse, R82, PT ;  /* 0x000000520000720c */ /* 0x040fe20003f64070 */
[----:B------:R-:W-:Y:S02]  /*6f70*/  IMAD.MOV R5, RZ, RZ, -R5 ;  /* 0x000000ffff057224 */ /* 0x000fe400078e0a05 */
[C---:B------:R-:W-:Y:S02]  /*6f80*/  IMAD R83, R0.reuse, R84, R85 ;  /* 0x0000005400537224 */ /* 0x040fe400078e0255 */
[----:B------:R-:W-:Y:S02]  /*6f90*/  IMAD R84, R0, R5, R87 ;  /* 0x0000000500547224 */ /* 0x000fe400078e0257 */
[--C-:B------:R-:W-:Y:S01]  /*6fa0*/  @!P4 IMAD.IADD R80, R80, 0x1, -R0.reuse ;  /* 0x000000015050c824 */ /* 0x100fe200078e0a00 */
[----:B------:R-:W-:Y:S01]  /*6fb0*/  ISETP.GE.AND P4, PT, R86, RZ, PT ;  /* 0x000000ff5600720c */ /* 0x000fe20003f86270 */
[----:B------:R-:W-:Y:S01]  /*6fc0*/  @!P5 IMAD.IADD R81, R81, 0x1, -R0 ;  /* 0x000000015151d824 */ /* 0x000fe200078e0a00 */
[----:B------:R-:W-:Y:S01]  /*6fd0*/  ISETP.GT.U32.AND P5, PT, R0, R84, PT ;  /* 0x000000540000720c */ /* 0x000fe20003fa4070 */
[----:B------:R-:W-:-:S02]  /*6fe0*/  VIADD R92, R3, 0x88 ;  /* 0x00000088035c7836 */ /* 0x000fc40000000000 */
[----:B------:R-:W-:Y:S01]  /*6ff0*/  @!P1 IMAD.MOV R76, RZ, RZ, -R76 ;  /* 0x000000ffff4c9224 */ /* 0x000fe200078e0a4c */
[C---:B------:R-:W-:Y:S01]  /*7000*/  ISETP.GT.U32.AND P1, PT, R0.reuse, R80, PT ;  /* 0x000000500000720c */ /* 0x040fe20003f24070 */
[----:B------:R-:W-:Y:S01]  /*7010*/  @!P6 IMAD.MOV R79, RZ, RZ, -R79 ;  /* 0x000000ffff4fe224 */ /* 0x000fe200078e0a4f */
[----:B------:R-:W-:Y:S01]  /*7020*/  ISETP.GT.U32.AND P6, PT, R0, R83, PT ;  /* 0x000000530000720c */ /* 0x000fe20003fc4070 */
[C---:B------:R-:W-:Y:S01]  /*7030*/  VIADD R94, R3.reuse, 0x89 ;  /* 0x00000089035e7836 */ /* 0x040fe20000000000 */
[----:B------:R-:W-:Y:S01]  /*7040*/  IABS R85, R92 ;  /* 0x0000005c00557213 */ /* 0x000fe20000000000 */
[--C-:B------:R-:W-:Y:S01]  /*7050*/  @!P3 IMAD.IADD R82, R82, 0x1, -R0.reuse ;  /* 0x000000015252b824 */ /* 0x100fe200078e0a00 */
[----:B------:R-:W-:Y:S01]  /*7060*/  ISETP.GE.AND P3, PT, R90, RZ, PT ;  /* 0x000000ff5a00720c */ /* 0x000fe20003f66270 */
[C---:B------:R-:W-:Y:S01]  /*7070*/  VIADD R95, R3.reuse, 0x8b ;  /* 0x0000008b035f7836 */ /* 0x040fe20000000000 */
[----:B------:R-:W-:Y:S01]  /*7080*/  IABS R87, R94 ;  /* 0x0000005e00577213 */ /* 0x000fe20000000000 */
[----:B------:R-:W-:Y:S01]  /*7090*/  @!P5 IMAD.IADD R84, R84, 0x1, -R0 ;  /* 0x000000015454d824 */ /* 0x000fe200078e0a00 */
[----:B------:R-:W-:Y:S01]  /*70a0*/  IADD3 R90, PT, PT, R3, 0x8a, RZ ;  /* 0x0000008a035a7810 */ /* 0x000fe20007ffe0ff */
[----:B------:R-:W-:Y:S01]  /*70b0*/  IMAD.HI.U32 R5, R2, R85, RZ ;  /* 0x0000005502057227 */ /* 0x000fe200078e00ff */
[----:B------:R-:W-:-:S02]  /*70c0*/  IABS R91, R95 ;  /* 0x0000005f005b7213 */ /* 0x000fc40000000000 */
[----:B------:R-:W-:Y:S01]  /*70d0*/  ISETP.GT.U32.AND P5, PT, R0, R84, PT ;  /* 0x000000540000720c */ /* 0x000fe20003fa4070 */
[----:B------:R-:W-:Y:S02]  /*70e0*/  IMAD.MOV R86, RZ, RZ, -R5 ;  /* 0x000000ffff567224 */ /* 0x000fe400078e0a05 */
[----:B------:R-:W-:-:S04]  /*70f0*/  IMAD.HI.U32 R5, R2, R87, RZ ;  /* 0x0000005702057227 */ /* 0x000fc800078e00ff */
[--C-:B------:R-:W-:Y:S01]  /*7100*/  @!P1 IMAD.IADD R80, R80, 0x1, -R0.reuse ;  /* 0x0000000150509824 */ /* 0x100fe200078e0a00 */
[----:B------:R-:W-:Y:S01]  /*7110*/  ISETP.GE.AND P1, PT, R89, RZ, PT ;  /* 0x000000ff5900720c */ /* 0x000fe20003f26270 */
[----:B------:R-:W-:Y:S01]  /*7120*/  @!P6 IMAD.IADD R83, R83, 0x1, -R0 ;  /* 0x000000015353e824 */ /* 0x000fe200078e0a00 */
[C---:B------:R-:W-:Y:S01]  /*7130*/  ISETP.GT.U32.AND P6, PT, R0.reuse, R82, PT ;  /* 0x000000520000720c */ /* 0x040fe20003fc4070 */
[----:B------:R-:W-:Y:S01]  /*7140*/  IMAD.MOV R5, RZ, RZ, -R5 ;  /* 0x000000ffff057224 */ /* 0x000fe200078e0a05 */
[----:B------:R-:W-:Y:S01]  /*7150*/  IABS R89, R90 ;  /* 0x0000005a00597213 */ /* 0x000fe20000000000 */
[----:B------:R-:W-:Y:S01]  /*7160*/  @!P2 IMAD.MOV R80, RZ, RZ, -R80 ;  /* 0x000000ffff50a224 */ /* 0x000fe200078e0a50 */
[C---:B------:R-:W-:Y:S01]  /*7170*/  ISETP.GT.U32.AND P2, PT, R0.reuse, R83, PT ;  /* 0x000000530000720c */ /* 0x040fe20003f44070 */
[C---:B------:R-:W-:Y:S02]  /*7180*/  IMAD R85, R0.reuse, R86, R85 ;  /* 0x0000005600557224 */ /* 0x040fe400078e0255 */
[----:B------:R-:W-:-:S02]  /*7190*/  IMAD R86, R0, R5, R87 ;  /* 0x0000000500567224 */ /* 0x000fc400078e0257 */
[----:B------:R-:W-:Y:S02]  /*71a0*/  @!P5 IMAD.IADD R84, R84, 0x1, -R0 ;  /* 0x000000015454d824 */ /* 0x000fe400078e0a00 */
[----:B------:R-:W-:Y:S01]  /*71b0*/  IMAD.HI.U32 R5, R2, R89, RZ ;  /* 0x0000005902057227 */ /* 0x000fe200078e00ff */
[----:B------:R-:W-:Y:S02]  /*71c0*/  ISETP.GT.U32.AND P5, PT, R0, R86, PT ;  /* 0x000000560000720c */ /* 0x000fe40003fa4070 */
[----:B------:R-:W-:Y:S01]  /*71d0*/  @!P6 IADD3 R82, PT, PT, R82, -R0, RZ ;  /* 0x800000005252e210 */ /* 0x000fe20007ffe0ff */
[----:B------:R-:W-:Y:S01]  /*71e0*/  IMAD.HI.U32 R87, R2, R91, RZ ;  /* 0x0000005b02577227 */ /* 0x000fe200078e00ff */
[----:B------:R-:W-:-:S03]  /*71f0*/  ISETP.GT.U32.AND P6, PT, R0, R85, PT ;  /* 0x000000550000720c */ /* 0x000fc60003fc4070 */
[--C-:B------:R-:W-:Y:S01]  /*7200*/  @!P2 IMAD.IADD R83, R83, 0x1, -R0.reuse ;  /* 0x000000015353a824 */ /* 0x100fe200078e0a00 */
[----:B------:R-:W-:Y:S01]  /*7210*/  ISETP.GE.AND P2, PT, R92, RZ, PT ;  /* 0x000000ff5c00720c */ /* 0x000fe20003f46270 */
[----:B------:R-:W-:Y:S02]  /*7220*/  VIADD R92, R3, 0x8c ;  /* 0x0000008c035c7836 */ /* 0x000fe40000000000 */
[----:B------:R-:W-:Y:S02]  /*7230*/  IMAD.MOV R5, RZ, RZ, -R5 ;  /* 0x000000ffff057224 */ /* 0x000fe400078e0a05 */
[----:B------:R-:W-:Y:S01]  /*7240*/  @!P5 IMAD.IADD R86, R86, 0x1, -R0 ;  /* 0x000000015656d824 */ /* 0x000fe200078e0a00 */
[----:B------:R-:W-:Y:S01]  /*7250*/  IABS R93, R92 ;  /* 0x0000005c005d7213 */ /* 0x000fe20000000000 */
[----:B------:R-:W-:Y:S01]  /*7260*/  @!P0 IMAD.MOV R78, RZ, RZ, -R78 ;  /* 0x000000ffff4e8224 */ /* 0x000fe200078e0a4e */
[----:B------:R-:W-:Y:S01]  /*7270*/  ISETP.GE.AND P0, PT, R88, RZ, PT ;  /* 0x000000ff5800720c */ /* 0x000fe20003f06270 */
[----:B------:R-:W-:-:S02]  /*7280*/  IMAD.MOV R88, RZ, RZ, -R87 ;  /* 0x000000ffff587224 */ /* 0x000fc400078e0a57 */
[----:B------:R-:W-:Y:S01]  /*7290*/  @!P4 IMAD.MOV R81, RZ, RZ, -R81 ;  /* 0x000000ffff51c224 */ /* 0x000fe200078e0a51 */
[C---:B------:R-:W-:Y:S01]  /*72a0*/  ISETP.GT.U32.AND P4, PT, R0.reuse, R86, PT ;  /* 0x000000560000720c */ /* 0x040fe20003f84070 */
[----:B------:R-:W-:Y:S02]  /*72b0*/  IMAD R87, R0, R5, R89 ;  /* 0x0000000500577224 */ /* 0x000fe400078e0259 */
[----:B------:R-:W-:-:S04]  /*72c0*/  IMAD.HI.U32 R5, R2, R93, RZ ;  /* 0x0000005d02057227 */ /* 0x000fc800078e00ff */
[----:B------:R-:W-:Y:S02]  /*72d0*/  IMAD.MOV R5, RZ, RZ, -R5 ;  /* 0x000000ffff057224 */ /* 0x000fe400078e0a05 */
[--C-:B------:R-:W-:Y:S01]  /*72e0*/  @!P6 IMAD.IADD R85, R85, 0x1, -R0.reuse ;  /* 0x000000015555e824 */ /* 0x100fe200078e0a00 */
[----:B------:R-:W-:Y:S01]  /*72f0*/  ISETP.GE.AND P6, PT, R94, RZ, PT ;  /* 0x000000ff5e00720c */ /* 0x000fe20003fc6270 */
[----:B------:R-:W-:Y:S01]  /*7300*/  IMAD R89, R0, R5, R93 ;  /* 0x0000000500597224 */ /* 0x000fe200078e025d */
[C---:B------:R-:W-:Y:S01]  /*7310*/  IADD3 R94, PT, PT, R3.reuse, 0x8d, RZ ;  /* 0x0000008d035e7810 */ /* 0x040fe20007ffe0ff */
[----:B------:R-:W-:Y:S01]  /*7320*/  @!P4 IMAD.IADD R86, R86, 0x1, -R0 ;  /* 0x000000015656c824 */ /* 0x000fe200078e0a00 */
[C---:B------:R-:W-:Y:S01]  /*7330*/  ISETP.GT.U32.AND P5, PT, R0.reuse, R85, PT ;  /* 0x000000550000720c */ /* 0x040fe20003fa4070 */
[----:B------:R-:W-:Y:S01]  /*7340*/  @!P0 IMAD.MOV R82, RZ, RZ, -R82 ;  /* 0x000000ffff528224 */ /* 0x000fe200078e0a52 */
[C---:B------:R-:W-:Y:S01]  /*7350*/  ISETP.GT.U32.AND P4, PT, R0.reuse, R89, PT ;  /* 0x000000590000720c */ /* 0x040fe20003f84070 */
[C---:B------:R-:W-:Y:S01]  /*7360*/  IMAD R88, R0.reuse, R88, R91 ;  /* 0x0000005800587224 */ /* 0x040fe200078e025b */
[C---:B------:R-:W-:Y:S01]  /*7370*/  ISETP.GT.U32.AND P0, PT, R0.reuse, R87, PT ;  /* 0x000000570000720c */ /* 0x040fe20003f04070 */
[----:B------:R-:W-:Y:S01]  /*7380*/  @!P3 IMAD.MOV R84, RZ, RZ, -R84 ;  /* 0x000000ffff54b224 */ /* 0x000fe200078e0a54 */
[----:B------:R-:W-:Y:S01]  /*7390*/  IABS R91, R94 ;  /* 0x0000005e005b7213 */ /* 0x000fe20000000000 */
[----:B------:R-:W-:Y:S01]  /*73a0*/  VIADD R96, R3, 0x8e ;  /* 0x0000008e03607836 */ /* 0x000fe20000000000 */
[----:B------:R-:W-:Y:S01]  /*73b0*/  ISETP.GT.U32.AND P3, PT, R0, R88, PT ;  /* 0x000000580000720c */ /* 0x000fe20003f64070 */
[----:B------:R-:W-:Y:S01]  /*73c0*/  @!P1 IMAD.MOV R83, RZ, RZ, -R83 ;  /* 0x000000ffff539224 */ /* 0x000fe200078e0a53 */
[----:B------:R-:W-:Y:S01]  /*73d0*/  ISETP.GE.AND P1, PT, R90, RZ, PT ;  /* 0x000000ff5a00720c */ /* 0x000fe20003f26270 */
[----:B------:R-:W-:Y:S01]  /*73e0*/  IMAD.HI.U32 R5, R2, R91, RZ ;  /* 0x0000005b02057227 */ /* 0x000fe200078e00ff */
[----:B------:R-:W-:-:S02]  /*73f0*/  IABS R93, R96 ;  /* 0x00000060005d7213 */ /* 0x000fc40000000000 */
[----:B------:R-:W-:Y:S01]  /*7400*/  @!P5 IADD3 R85, PT, PT, R85, -R0, RZ ;  /* 0x800000005555d210 */ /* 0x000fe20007ffe0ff */
[--C-:B------:R-:W-:Y:S01]  /*7410*/  @!P4 IMAD.IADD R89, R89, 0x1, -R0.reuse ;  /* 0x000000015959c824 */ /* 0x100fe200078e0a00 */
[----:B------:R-:W-:Y:S01]  /*7420*/  ISETP.GE.AND P5, PT, R95, RZ, PT ;  /* 0x000000ff5f00720c */ /* 0x000fe20003fa6270 */
[----:B------:R-:W-:Y:S01]  /*7430*/  IMAD.MOV R5, RZ, RZ, -R5 ;  /* 0x000000ffff057224 */ /* 0x000fe200078e0a05 */
[----:B------:R-:W-:Y:S01]  /*7440*/  @!P2 IADD3 R85, PT, PT, -R85, RZ, RZ ;  /* 0x000000ff5555a210 */ /* 0x000fe20007ffe1ff */
[----:B------:R-:W-:Y:S01]  /*7450*/  @!P0 IMAD.IADD R87, R87, 0x1, -R0 ;  /* 0x0000000157578824 */ /* 0x000fe200078e0a00 */
[C---:B------:R-:W-:Y:S01]  /*7460*/  ISETP.GT.U32.AND P4, PT, R0.reuse, R89, PT ;  /* 0x000000590000720c */ /* 0x040fe20003f84070 */
[----:B------:R-:W-:Y:S01]  /*7470*/  IMAD R90, R0, R5, R91 ;  /* 0x00000005005a7224 */ /* 0x000fe200078e025b */
[----:B------:R-:W-:Y:S01]  /*7480*/  ISETP.GE.AND P0, PT, R92, RZ, PT ;  /* 0x000000ff5c00720c */ /* 0x000fe20003f06270 */
[----:B------:R-:W-:Y:S01]  /*7490*/  IMAD.HI.U32 R5, R2, R93, RZ ;  /* 0x0000005d02057227 */ /* 0x000fe200078e00ff */
[----:B------:R-:W-:-:S03]  /*74a0*/  ISETP.GT.U32.AND P2, PT, R0, R87, PT ;  /* 0x000000570000720c */ /* 0x000fc60003f44070 */
[--C-:B------:R-:W-:Y:S02]  /*74b0*/  @!P3 IMAD.IADD R88, R88, 0x1, -R0.reuse ;  /* 0x000000015858b824 */ /* 0x100fe400078e0a00 */
[----:B------:R-:W-:Y:S02]  /*74c0*/  IMAD.MOV R5, RZ, RZ, -R5 ;  /* 0x000000ffff057224 */ /* 0x000fe400078e0a05 */
[----:B------:R-:W-:Y:S01]  /*74d0*/  VIADD R92, R3, 0x8f ;  /* 0x0000008f035c7836 */ /* 0x000fe20000000000 */
[C---:B------:R-:W-:Y:S01]  /*74e0*/  ISETP.GT.U32.AND P3, PT, R0.reuse, R88, PT ;  /* 0x000000580000720c */ /* 0x040fe20003f64070 */
[C---:B------:R-:W-:Y:S02]  /*74f0*/  IMAD R91, R0.reuse, R5, R93 ;  /* 0x00000005005b7224 */ /* 0x040fe400078e025d */
[--C-:B------:R-:W-:Y:S01]  /*7500*/  @!P4 IMAD.IADD R89, R89, 0x1, -R0.reuse ;  /* 0x000000015959c824 */ /* 0x100fe200078e0a00 */
[----:B------:R-:W-:Y:S01]  /*7510*/  IABS R95, R92 ;  /* 0x0000005c005f7213 */ /* 0x000fe20000000000 */
[----:B------:R-:W-:Y:S01]  /*7520*/  @!P2 IMAD.IADD R87, R87, 0x1, -R0 ;  /* 0x000000015757a824 */ /* 0x000fe200078e0a00 */
[C---:B------:R-:W-:Y:S01]  /*7530*/  ISETP.GT.U32.AND P4, PT, R0.reuse, R91, PT ;  /* 0x0000005b0000720c */ /* 0x040fe20003f84070 */
[----:B------:R-:W-:Y:S01]  /*7540*/  @!P6 IMAD.MOV R86, RZ, RZ, -R86 ;  /* 0x000000ffff56e224 */ /* 0x000fe200078e0a56 */
[----:B------:R-:W-:Y:S01]  /*7550*/  ISETP.GT.U32.AND P2, PT, R0, R90, PT ;  /* 0x0000005a0000720c */ /* 0x000fe20003f44070 */
[----:B------:R-:W-:Y:S01]  /*7560*/  IMAD.HI.U32 R5, R2, R95, RZ ;  /* 0x0000005f02057227 */ /* 0x000fe200078e00ff */
[----:B------:R-:W-:-:S03]  /*7570*/  ISETP.GE.AND P6, PT, R94, RZ, PT ;  /* 0x000000ff5e00720c */ /* 0x000fc60003fc6270 */
[--C-:B------:R-:W-:Y:S01]  /*7580*/  @!P3 IMAD.IADD R88, R88, 0x1, -R0.reuse ;  /* 0x000000015858b824 */ /* 0x100fe200078e0a00 */
[----:B------:R-:W-:Y:S01]  /*7590*/  ISETP.GE.AND P3, PT, R96, RZ, PT ;  /* 0x000000ff6000720c */ /* 0x000fe20003f66270 */
[C---:B------:R-:W-:Y:S01]  /*75a0*/  VIADD R94, R3.reuse, 0x90 ;  /* 0x00000090035e7836 */ /* 0x040fe20000000000 */
[----:B------:R-:W-:Y:S01]  /*75b0*/  IADD3 R96, PT, PT, R3, 0x91, RZ ;  /* 0x0000009103607810 */ /* 0x000fe20007ffe0ff */
[----:B------:R-:W-:Y:S01]  /*75c0*/  IMAD.MOV R5, RZ, RZ, -R5 ;  /* 0x000000ffff057224 */ /* 0x000fe200078e0a05 */
[----:B------:R-:W-:Y:S01]  /*75d0*/  @!P5 IADD3 R88, PT, PT, -R88, RZ, RZ ;  /* 0x000000ff5858d210 */ /* 0x000fe20007ffe1ff */
[--C-:B------:R-:W-:Y:S01]  /*75e0*/  @!P4 IMAD.IADD R91, R91, 0x1, -R0.reuse ;  /* 0x000000015b5bc824 */ /* 0x100fe200078e0a00 */
[----:B------:R-:W-:Y:S01]  /*75f0*/  IABS R93, R96 ;  /* 0x00000060005d7213 */ /* 0x000fe20000000000 */
[----:B------:R-:W-:Y:S01]  /*7600*/  @!P2 IMAD.IADD R90, R90, 0x1, -R0 ;  /* 0x000000015a5aa824 */ /* 0x000fe200078e0a00 */
[----:B------:R-:W-:Y:S01]  /*7610*/  IABS R97, R94 ;  /* 0x0000005e00617213 */ /* 0x000fe20000000000 */
[----:B------:R-:W-:Y:S01]  /*7620*/  @!P1 IMAD.MOV R87, RZ, RZ, -R87 ;  /* 0x000000ffff579224 */ /* 0x000fe200078e0a57 */
[----:B------:R-:W-:Y:S01]  /*7630*/  ISETP.GE.AND P2, PT, R92, RZ, PT ;  /* 0x000000ff5c00720c */ /* 0x000fe20003f46270 */
[C---:B------:R-:W-:Y:S01]  /*7640*/  IMAD R92, R0.reuse, R5, R95 ;  /* 0x00000005005c7224 */ /* 0x040fe200078e025f */
[C---:B------:R-:W-:Y:S01]  /*7650*/  ISETP.GT.U32.AND P4, PT, R0.reuse, R91, PT ;  /* 0x0000005b0000720c */ /* 0x040fe20003f84070 */
[----:B------:R-:W-:Y:S01]  /*7660*/  IMAD.MOV.U32 R95, RZ, RZ, R93 ;  /* 0x000000ffff5f7224 */ /* 0x000fe200078e005d */
[----:B------:R-:W-:Y:S01]  /*7670*/  ISETP.GT.U32.AND P1, PT, R0, R90, PT ;  /* 0x0000005a0000720c */ /* 0x000fe20003f24070 */
[----:B------:R-:W-:Y:S01]  /*7680*/  IMAD.HI.U32 R5, R2, R97, RZ ;  /* 0x0000006102057227 */ /* 0x000fe200078e00ff */
[----:B------:R-:W-:-:S03]  /*7690*/  ISETP.GT.U32.AND P5, PT, R0, R92, PT ;  /* 0x0000005c0000720c */ /* 0x000fc60003fa4070 */
[----:B------:R-:W-:-:S04]  /*76a0*/  IMAD.HI.U32 R93, R2, R95, RZ ;  /* 0x0000005f025d7227 */ /* 0x000fc800078e00ff */
[----:B------:R-:W-:Y:S02]  /*76b0*/  IMAD.MOV R5, RZ, RZ, -R5 ;  /* 0x000000ffff057224 */ /* 0x000fe400078e0a05 */
[----:B------:R-:W-:Y:S01]  /*76c0*/  @!P0 IMAD.MOV R89, RZ, RZ, -R89 ;  /* 0x000000ffff598224 */ /* 0x000fe200078e0a59 */
[----:B------:R-:W-:Y:S01]  /*76d0*/  ISETP.GE.AND P0, PT, R94, RZ, PT ;  /* 0x000000ff5e00720c */ /* 0x000fe20003f06270 */
[----:B------:R-:W-:Y:S01]  /*76e0*/  IMAD.MOV R94, RZ, RZ, -R93 ;  /* 0x000000ffff5e7224 */ /* 0x000fe200078e0a5d */
[----:B------:R-:W-:Y:S01]  /*76f0*/  @!P4 IADD3 R91, PT, PT, R91, -R0, RZ ;  /* 0x800000005b5bc210 */ /* 0x000fe20007ffe0ff */
[----:B------:R-:W-:Y:S02]  /*7700*/  IMAD R93, R0, R5, R97 ;  /* 0x00000005005d7224 */ /* 0x000fe400078e0261 */
[----:B------:R-:W-:Y:S01]  /*7710*/  @!P1 IMAD.IADD R90, R90, 0x1, -R0 ;  /* 0x000000015a5a9824 */ /* 0x000fe200078e0a00 */
[----:B------:R-:W-:Y:S01]  /*7720*/  ISETP.GE.AND P1, PT, R96, RZ, PT ;  /* 0x000000ff6000720c */ /* 0x000fe20003f26270 */
[C---:B------:R-:W-:Y:S01]  /*7730*/  IMAD R94, R0.reuse, R94, R95 ;  /* 0x0000005e005e7224 */ /* 0x040fe200078e025f */
[----:B------:R-:W-:Y:S01]  /*7740*/  ISETP.GT.U32.AND P4, PT, R0, R93, PT ;  /* 0x0000005d0000720c */ /* 0x000fe20003f84070 */
[----:B------:R-:W-:-:S02]  /*7750*/  @!P6 IMAD.MOV R90, RZ, RZ, -R90 ;  /* 0x000000ffff5ae224 */ /* 0x000fc400078e0a5a */
[C---:B------:R-:W-:Y:S01]  /*7760*/  VIADD R96, R3.reuse, 0x92 ;  /* 0x0000009203607836 */ /* 0x040fe20000000000 */
[----:B------:R-:W-:Y:S01]  /*7770*/  ISETP.GT.U32.AND P6, PT, R0, R94, PT ;  /* 0x0000005e0000720c */ /* 0x000fe20003fc4070 */
[C---:B------:R-:W-:Y:S02]  /*7780*/  VIADD R98, R3.reuse, 0x93 ;  /* 0x0000009303627836 */ /* 0x040fe40000000000 */
[----:B------:R-:W-:Y:S01]  /*7790*/  VIADD R100, R3, 0x94 ;  /* 0x0000009403647836 */ /* 0x000fe20000000000 */
[----:B------:R-:W-:Y:S01]  /*77a0*/  IABS R95, R96 ;  /* 0x00000060005f7213 */ /* 0x000fe20000000000 */
[----:B------:R-:W-:Y:S01]  /*77b0*/  @!P3 IMAD.MOV R91, RZ, RZ, -R91 ;  /* 0x000000ffff5bb224 */ /* 0x000fe200078e0a5b */
[----:B------:R-:W-:Y:S01]  /*77c0*/  IABS R99, R98 ;  /* 0x0000006200637213 */ /* 0x000fe20000000000 */
[--C-:B------:R-:W-:Y:S01]  /*77d0*/  @!P5 IMAD.IADD R92, R92, 0x1, -R0.reuse ;  /* 0x000000015c5cd824 */ /* 0x100fe200078e0a00 */
[----:B------:R-:W-:Y:S01]  /*77e0*/  IABS R101, R100 ;  /* 0x0000006400657213 */ /* 0x000fe20000000000 */
[----:B------:R-:W-:Y:S01]  /*77f0*/  @!P4 IMAD.IADD R93, R93, 0x1, -R0 ;  /* 0x000000015d5dc824 */ /* 0x000fe200078e0a00 */
[----:B------:R-:W-:Y:S01]  /*7800*/  ISETP.GE.AND P3, PT, R96, RZ, PT ;  /* 0x000000ff6000720c */ /* 0x000fe20003f66270 */
[----:B------:R-:W-:Y:S01]  /*7810*/  IMAD.HI.U32 R5, R2, R95, RZ ;  /* 0x0000005f02057227 */ /* 0x000fe200078e00ff */
[----:B------:R-:W-:-:S02]  /*7820*/  ISETP.GT.U32.AND P5, PT, R0, R92, PT ;  /* 0x0000005c0000720c */ /* 0x000fc40003fa4070 */
[----:B------:R-:W-:Y:S01]  /*7830*/  ISETP.GT.U32.AND P4, PT, R0, R93, PT ;  /* 0x0000005d0000720c */ /* 0x000fe20003f84070 */
[----:B------:R-:W-:Y:S02]  /*7840*/  @!P6 IMAD.IADD R94, R94, 0x1, -R0 ;  /* 0x000000015e5ee824 */ /* 0x000fe400078e0a00 */
[----:B------:R-:W-:Y:S02]  /*7850*/  IMAD.MOV R97, RZ, RZ, -R5 ;  /* 0x000000ffff617224 */ /* 0x000fe400078e0a05 */
[----:B------:R-:W-:Y:S01]  /*7860*/  IMAD.HI.U32 R5, R2, R99, RZ ;  /* 0x0000006302057227 */ /* 0x000fe200078e00ff */
[----:B------:R-:W-:-:S03]  /*7870*/  ISETP.GT.U32.AND P6, PT, R0, R94, PT ;  /* 0x0000005e0000720c */ /* 0x000fc60003fc4070 */
[----:B------:R-:W-:Y:S02]  /*7880*/  IMAD.HI.U32 R96, R2, R101, RZ ;  /* 0x0000006502607227 */ /* 0x000fe400078e00ff */
[----:B------:R-:W-:Y:S02]  /*7890*/  @!P5 IADD3 R92, PT, PT, R92, -R0, RZ ;  /* 0x800000005c5cd210 */ /* 0x000fe40007ffe0ff */
[----:B------:R-:W-:Y:S01]  /*78a0*/  IMAD.MOV R5, RZ, RZ, -R5 ;  /* 0x000000ffff057224 */ /* 0x000fe200078e0a05 */
[----:B------:R-:W-:Y:S01]  /*78b0*/  ISETP.GE.AND P5, PT, R98, RZ, PT ;  /* 0x000000ff6200720c */ /* 0x000fe20003fa6270 */
[C---:B------:R-:W-:Y:S02]  /*78c0*/  IMAD R95, R0.reuse, R97, R95 ;  /* 0x00000061005f7224 */ /* 0x040fe400078e025f */
[----:B------:R-:W-:Y:S02]  /*78d0*/  IMAD.MOV R97, RZ, RZ, -R96 ;  /* 0x000000ffff617224 */ /* 0x000fe400078e0a60 */
[----:B------:R-:W-:Y:S01]  /*78e0*/  @!P4 IMAD.IADD R93, R93, 0x1, -R0 ;  /* 0x000000015d5dc824 */ /* 0x000fe200078e0a00 */
[C---:B------:R-:W-:Y:S01]  /*78f0*/  ISETP.GT.U32.AND P4, PT, R0.reuse, R95, PT ;  /* 0x0000005f0000720c */ /* 0x040fe20003f84070 */
[----:B------:R-:W-:-:S02]  /*7900*/  IMAD R96, R0, R5, R99 ;  /* 0x0000000500607224 */ /* 0x000fc400078e0263 */
[----:B------:R-:W-:Y:S02]  /*7910*/  @!P0 IMAD.MOV R93, RZ, RZ, -R93 ;  /* 0x000000ffff5d8224 */ /* 0x000fe400078e0a5d */
[----:B------:R-:W-:Y:S01]  /*7920*/  @!P6 IMAD.IADD R94, R94, 0x1, -R0 ;  /* 0x000000015e5ee824 */ /* 0x000fe200078e0a00 */
[C---:B------:R-:W-:Y:S01]  /*7930*/  ISETP.GT.U32.AND P0, PT, R0.reuse, R96, PT ;  /* 0x000000600000720c */ /* 0x040fe20003f04070 */
[----:B------:R-:W-:Y:S01]  /*7940*/  IMAD R97, R0, R97, R101 ;  /* 0x0000006100617224 */ /* 0x000fe200078e0265 */
[----:B------:R-:W-:Y:S01]  /*7950*/  IABS R101, R104 ;  /* 0x0000006800657213 */ /* 0x000fe20000000000 */
[C---:B------:R-:W-:Y:S01]  /*7960*/  VIADD R5, R3.reuse, 0x95 ;  /* 0x0000009503057836 */ /* 0x040fe20000000000 */
[----:B------:R-:W-:Y:S01]  /*7970*/  @!P1 IADD3 R94, PT, PT, -R94, RZ, RZ ;  /* 0x000000ff5e5e9210 */ /* 0x000fe20007ffe1ff */
[----:B------:R-:W-:Y:S01]  /*7980*/  VIADD R108, R3, 0x98 ;  /* 0x00000098036c7836 */ /* 0x000fe20000000000 */
[----:B------:R-:W-:Y:S01]  /*7990*/  ISETP.GT.U32.AND P1, PT, R0, R97, PT ;  /* 0x000000610000720c */ /* 0x000fe20003f24070 */
[----:B------:R-:W-:Y:S01]  /*79a0*/  @!P2 IMAD.MOV R92, RZ, RZ, -R92 ;  /* 0x000000ffff5ca224 */ /* 0x000fe200078e0a5c */
[----:B------:R-:W-:Y:S01]  /*79b0*/  IABS R99, R5 ;  /* 0x0000000500637213 */ /* 0x000fe20000000000 */
[----:B------:R-:W-:Y:S01]  /*79c0*/  IMAD.HI.U32 R98, R2, R101, RZ ;  /* 0x0000006502627227 */ /* 0x000fe200078e00ff */
[----:B------:R-:W-:-:S02]  /*79d0*/  ISETP.GE.AND P6, PT, R5, RZ, PT ;  /* 0x000000ff0500720c */ /* 0x000fc40003fc6270 */
[----:B------:R-:W-:Y:S01]  /*79e0*/  ISETP.GE.AND P2, PT, R100, RZ, PT ;  /* 0x000000ff6400720c */ /* 0x000fe20003f46270 */
[----:B------:R-:W-:Y:S01]  /*79f0*/  @!P0 IMAD.IADD R96, R96, 0x1, -R0 ;  /* 0x0000000160608824 */ /* 0x000fe200078e0a00 */
[----:B------:R-:W-:Y:S01]  /*7a00*/  IABS R105, R108 ;  /* 0x0000006c00697213 */ /* 0x000fe20000000000 */
[----:B------:R-:W-:-:S03]  /*7a10*/  IMAD.HI.U32 R5, R2, R99, RZ ;  /* 0x0000006302057227 */ /* 0x000fc600078e00ff */
[C---:B------:R-:W-:Y:S01]  /*7a20*/  ISETP.GT.U32.AND P0, PT, R0.reuse, R96, PT ;  /* 0x000000600000720c */ /* 0x040fe20003f04070 */
[--C-:B------:R-:W-:Y:S02]  /*7a30*/  @!P1 IMAD.IADD R97, R97, 0x1, -R0.reuse ;  /* 0x0000000161619824 */ /* 0x100fe400078e0a00 */
[----:B------:R-:W-:Y:S02]  /*7a40*/  @!P4 IMAD.IADD R95, R95, 0x1, -R0 ;  /* 0x000000015f5fc824 */ /* 0x000fe400078e0a00 */
[----:B------:R-:W-:Y:S01]  /*7a50*/  IMAD.MOV R100, RZ, RZ, -R5 ;  /* 0x000000ffff647224 */ /* 0x000fe200078e0a05 */
[C---:B------:R-:W-:Y:S01]  /*7a60*/  ISETP.GT.U32.AND P1, PT, R0.reuse, R97, PT ;  /* 0x000000610000720c */ /* 0x040fe20003f24070 */
[----:B------:R-:W-:Y:S01]  /*7a70*/  IMAD.MOV R102, RZ, RZ, -R98 ;  /* 0x000000ffff667224 */ /* 0x000fe200078e0a62 */
[C---:B------:R-:W-:Y:S01]  /*7a80*/  ISETP.GT.U32.AND P4, PT, R0.reuse, R95, PT ;  /* 0x0000005f0000720c */ /* 0x040fe20003f84070 */
[----:B------:R-:W-:Y:S02]  /*7a90*/  IMAD R98, R0, R100, R99 ;  /* 0x0000006400627224 */ /* 0x000fe400078e0263 */
[----:B------:R-:W-:-:S02]  /*7aa0*/  VIADD R106, R3, 0x97 ;  /* 0x00000097036a7836 */ /* 0x000fc40000000000 */
[----:B------:R-:W-:-:S03]  /*7ab0*/  IMAD.HI.U32 R100, R2, R105, RZ ;  /* 0x0000006902647227 */ /* 0x000fc600078e00ff */
[----:B------:R-:W-:Y:S01]  /*7ac0*/  IABS R103, R106 ;  /* 0x0000006a00677213 */ /* 0x000fe20000000000 */
[----:B------:R-:W-:Y:S01]  /*7ad0*/  @!P0 IMAD.IADD R96, R96, 0x1, -R0 ;  /* 0x0000000160608824 */ /* 0x000fe200078e0a00 */
[C---:B------:R-:W-:Y:S01]  /*7ae0*/  ISETP.GT.U32.AND P0, PT, R0.reuse, R98, PT ;  /* 0x000000620000720c */ /* 0x040fe20003f04070 */
[----:B------:R-:W-:Y:S01]  /*7af0*/  IMAD R99, R0, R102, R101 ;  /* 0x0000006600637224 */ /* 0x000fe200078e0265 */
[----:B------:R-:W-:Y:S01]  /*7b00*/  IADD3 R101, PT, PT, -R100, RZ, RZ ;  /* 0x000000ff64657210 */ /* 0x000fe20007ffe1ff */
[----:B------:R-:W-:Y:S01]  /*7b10*/  IMAD.HI.U32 R5, R2, R103, RZ ;  /* 0x0000006702057227 */ /* 0x000fe200078e00ff */
[----:B------:R-:W-:-:S03]  /*7b20*/  @!P1 IADD3 R97, PT, PT, R97, -R0, RZ ;  /* 0x8000000061619210 */ /* 0x000fc60007ffe0ff */
[----:B------:R-:W-:Y:S02]  /*7b30*/  IMAD R101, R0, R101, R105 ;  /* 0x0000006500657224 */ /* 0x000fe400078e0269 */
[--C-:B------:R-:W-:Y:S01]  /*7b40*/  @!P4 IMAD.IADD R95, R95, 0x1, -R0.reuse ;  /* 0x000000015f5fc824 */ /* 0x100fe200078e0a00 */
[----:B------:R-:W-:Y:S01]  /*7b50*/  ISETP.GE.AND P4, PT, R104, RZ, PT ;  /* 0x000000ff6800720c */ /* 0x000fe20003f86270 */
[----:B------:R-:W-:Y:S02]  /*7b60*/  IMAD.MOV R5, RZ, RZ, -R5 ;  /* 0x000000ffff057224 */ /* 0x000fe400078e0a05 */
[----:B------:R-:W-:Y:S02]  /*7b70*/  VIADD R104, R3, 0x99 ;  /* 0x0000009903687836 */ /* 0x000fe40000000000 */
[----:B------:R-:W-:Y:S01]  /*7b80*/  @!P2 IMAD.MOV R97, RZ, RZ, -R97 ;  /* 0x000000ffff61a224 */ /* 0x000fe200078e0a61 */
[----:B------:R-:W-:Y:S01]  /*7b90*/  ISETP.GT.U32.AND P2, PT, R0, R101, PT ;  /* 0x000000650000720c */ /* 0x000fe20003f44070 */
[----:B------:R-:W-:-:S02]  /*7ba0*/  @!P0 IMAD.IADD R98, R98, 0x1, -R0 ;  /* 0x0000000162628824 */ /* 0x000fc400078e0a00 */
[----:B------:R-:W-:Y:S01]  /*7bb0*/  @!P3 IMAD.MOV R95, RZ, RZ, -R95 ;  /* 0x000000ffff5fb224 */ /* 0x000fe200078e0a5f */
[C---:B------:R-:W-:Y:S01]  /*7bc0*/  ISETP.GT.U32.AND P3, PT, R0.reuse, R99, PT ;  /* 0x000000630000720c */ /* 0x040fe20003f64070 */
[C---:B------:R-:W-:Y:S01]  /*7bd0*/  IMAD R100, R0.reuse, R5, R103 ;  /* 0x0000000500647224 */ /* 0x040fe200078e0267 */
[----:B------:R-:W-:Y:S01]  /*7be0*/  IABS R103, R104 ;  /* 0x0000006800677213 */ /* 0x000fe20000000000 */
[----:B------:R-:W-:Y:S01]  /*7bf0*/  @!P5 IMAD.MOV R96, RZ, RZ, -R96 ;  /* 0x000000ffff60d224 */ /* 0x000fe200078e0a60 */
[----:B------:R-:W-:Y:S01]  /*7c00*/  ISETP.GT.U32.AND P0, PT, R0, R98, PT ;  /* 0x000000620000720c */ /* 0x000fe20003f04070 */
[C---:B------:R-:W-:Y:S01]  /*7c10*/  VIADD R109, R3.reuse, 0x9b ;  /* 0x0000009b036d7836 */ /* 0x040fe20000000000 */
[----:B------:R-:W-:Y:S01]  /*7c20*/  ISETP.GE.AND P5, PT, R106, RZ, PT ;  /* 0x000000ff6a00720c */ /* 0x000fe20003fa6270 */
[----:B------:R-:W-:Y:S01]  /*7c30*/  VIADD R106, R3, 0x9a ;  /* 0x0000009a036a7836 */ /* 0x000fe20000000000 */
[----:B------:R-:W-:Y:S01]  /*7c40*/  ISETP.GT.U32.AND P1, PT, R0, R100, PT ;  /* 0x000000640000720c */ /* 0x000fe20003f24070 */
[----:B------:R-:W-:Y:S01]  /*7c50*/  IMAD.HI.U32 R5, R2, R103, RZ ;  /* 0x0000006702057227 */ /* 0x000fe200078e00ff */
[----:B------:R-:W-:-:S02]  /*7c60*/  @!P2 IADD3 R101, PT, PT, R101, -R0, RZ ;  /* 0x800000006565a210 */ /* 0x000fc40007ffe0ff */
[----:B------:R-:W-:Y:S01]  /*7c70*/  IABS R105, R106 ;  /* 0x0000006a00697213 */ /* 0x000fe20000000000 */
[----:B------:R-:W-:Y:S01]  /*7c80*/  IMAD.MOV R5, RZ, RZ, -R5 ;  /* 0x000000ffff057224 */ /* 0x000fe200078e0a05 */
[----:B------:R-:W-:Y:S01]  /*7c90*/  IABS R107, R109 ;  /* 0x0000006d006b7213 */ /* 0x000fe20000000000 */
[----:B------:R-:W-:Y:S01]  /*7ca0*/  @!P3 IMAD.IADD R99, R99, 0x1, -R0 ;  /* 0x000000016363b824 */ /* 0x000fe200078e0a00 */
[C---:B------:R-:W-:Y:S01]  /*7cb0*/  ISETP.GT.U32.AND P2, PT, R0.reuse, R101, PT ;  /* 0x000000650000720c */ /* 0x040fe20003f44070 */
[----:B------:R-:W-:Y:S02]  /*7cc0*/  IMAD R102, R0, R5, R103 ;  /* 0x0000000500667224 */ /* 0x000fe400078e0267 */
[----:B------:R-:W-:Y:S01]  /*7cd0*/  IMAD.HI.U32 R5, R2, R105, RZ ;  /* 0x0000006902057227 */ /* 0x000fe200078e00ff */
[----:B------:R-:W-:-:S03]  /*7ce0*/  ISETP.GT.U32.AND P3, PT, R0, R99, PT ;  /* 0x000000630000720c */ /* 0x000fc60003f64070 */
[----:B------:R-:W-:Y:S01]  /*7cf0*/  @!P0 IMAD.IADD R98, R98, 0x1, -R0 ;  /* 0x0000000162628824 */ /* 0x000fe200078e0a00 */
[----:B------:R-:W-:Y:S01]  /*7d00*/  ISETP.GE.AND P0, PT, R108, RZ, PT ;  /* 0x000000ff6c00720c */ /* 0x000fe20003f06270 */
[----:B------:R-:W-:-:S04]  /*7d10*/  IMAD.HI.U32 R103, R2, R107, RZ ;  /* 0x0000006b02677227 */ /* 0x000fc800078e00ff */
[----:B------:R-:W-:Y:S02]  /*7d20*/  IMAD.MOV R5, RZ, RZ, -R5 ;  /* 0x000000ffff057224 */ /* 0x000fe400078e0a05 */
[----:B------:R-:W-:Y:S01]  /*7d30*/  @!P6 IMAD.MOV R98, RZ, RZ, -R98 ;  /* 0x000000ffff62e224 */ /* 0x000fe200078e0a62 */
[----:B------:R-:W-:Y:S01]  /*7d40*/  ISETP.GE.AND P6, PT, R104, RZ, PT ;  /* 0x000000ff6800720c */ /* 0x000fe20003fc6270 */
[--C-:B------:R-:W-:Y:S02]  /*7d50*/  @!P1 IMAD.IADD R100, R100, 0x1, -R0.reuse ;  /* 0x0000000164649824 */ /* 0x100fe400078e0a00 */
[----:B------:R-:W-:Y:S02]  /*7d60*/  IMAD.MOV R104, RZ, RZ, -R103 ;  /* 0x000000ffff687224 */ /* 0x000fe400078e0a67 */
[C---:B------:R-:W-:Y:S01]  /*7d70*/  IMAD R103, R0.reuse, R5, R105 ;  /* 0x0000000500677224 */ /* 0x040fe200078e0269 */
[C---:B------:R-:W-:Y:S01]  /*7d80*/  ISETP.GT.U32.AND P1, PT, R0.reuse, R100, PT ;  /* 0x000000640000720c */ /* 0x040fe20003f24070 */
[--C-:B------:R-:W-:Y:S01]  /*7d90*/  @!P2 IMAD.IADD R101, R101, 0x1, -R0.reuse ;  /* 0x000000016565a824 */ /* 0x100fe200078e0a00 */
[----:B------:R-:W-:Y:S01]  /*7da0*/  IADD3 R5, PT, PT, R3, 0x9c, RZ ;  /* 0x0000009c03057810 */ /* 0x000fe20007ffe0ff */
[--C-:B------:R-:W-:Y:S01]  /*7db0*/  @!P3 IMAD.IADD R99, R99, 0x1, -R0.reuse ;  /* 0x000000016363b824 */ /* 0x100fe200078e0a00 */
[C---:B------:R-:W-:Y:S01]  /*7dc0*/  ISETP.GT.U32.AND P2, PT, R0.reuse, R103, PT ;  /* 0x000000670000720c */ /* 0x040fe20003f44070 */
[----:B------:R-:W-:Y:S01]  /*7dd0*/  VIADD R105, R3, 0x9d ;  /* 0x0000009d03697836 */ /* 0x000fe20000000000 */
[C---:B------:R-:W-:Y:S01]  /*7de0*/  ISETP.GT.U32.AND P3, PT, R0.reuse, R102, PT ;  /* 0x000000660000720c */ /* 0x040fe20003f64070 */
[----:B------:R-:W-:Y:S01]  /*7df0*/  IMAD R104, R0, R104, R107 ;  /* 0x0000006800687224 */ /* 0x000fe200078e026b */
[----:B------:R-:W-:Y:S01]  /*7e00*/  IABS R107, R5 ;  /* 0x00000005006b7213 */ /* 0x000fe20000000000 */
[----:B------:R-:W-:Y:S01]  /*7e10*/  @!P0 IMAD.MOV R101, RZ, RZ, -R101 ;  /* 0x000000ffff658224 */ /* 0x000fe200078e0a65 */
[----:B------:R-:W-:Y:S01]  /*7e20*/  ISETP.GE.AND P0, PT, R105, RZ, PT ;  /* 0x000000ff6900720c */ /* 0x000fe20003f06270 */
[----:B------:R-:W-:Y:S01]  /*7e30*/  @!P4 IMAD.MOV R99, RZ, RZ, -R99 ;  /* 0x000000ffff63c224 */ /* 0x000fe200078e0a63 */
[----:B------:R-:W-:Y:S01]  /*7e40*/  ISETP.GE.AND P4, PT, R106, RZ, PT ;  /* 0x000000ff6a00720c */ /* 0x000fe20003f86270 */
[----:B------:R-:W-:Y:S01]  /*7e50*/  @!P1 IMAD.IADD R100, R100, 0x1, -R0 ;  /* 0x0000000164649824 */ /* 0x000fe200078e0a00 */
[----:B------:R-:W-:Y:S01]  /*7e60*/  ISETP.GE.AND P1, PT, R109, RZ, PT ;  /* 0x000000ff6d00720c */ /* 0x000fe20003f26270 */
[----:B------:R-:W-:Y:S01]  /*7e70*/  VIADD R110, R3, 0x9e ;  /* 0x0000009e036e7836 */ /* 0x000fe20000000000 */
[----:B------:R-:W-:Y:S01]  /*7e80*/  IABS R109, R105 ;  /* 0x00000069006d7213 */ /* 0x000fe20000000000 */
[----:B------:R-:W-:Y:S01]  /*7e90*/  @!P5 IMAD.MOV R100, RZ, RZ, -R100 ;  /* 0x000000ffff64d224 */ /* 0x000fe200078e0a64 */
[----:B------:R-:W-:Y:S01]  /*7ea0*/  @!P2 IADD3 R103, PT, PT, R103, -R0, RZ ;  /* 0x800000006767a210 */ /* 0x000fe20007ffe0ff */
[----:B------:R-:W-:Y:S01]  /*7eb0*/  @!P3 IMAD.IADD R102, R102, 0x1, -R0 ;  /* 0x000000016666b824 */ /* 0x000fe200078e0a00 */
[----:B------:R-:W-:Y:S01]  /*7ec0*/  ISETP.GE.AND P5, PT, R5, RZ, PT ;  /* 0x000000ff0500720c */ /* 0x000fe20003fa6270 */
[----:B------:R-:W-:Y:S01]  /*7ed0*/  IMAD.HI.U32 R5, R2, R107, RZ ;  /* 0x0000006b02057227 */ /* 0x000fe200078e00ff */
[----:B------:R-:W-:-:S02]  /*7ee0*/  ISETP.GT.U32.AND P2, PT, R0, R103, PT ;  /* 0x000000670000720c */ /* 0x000fc40003f44070 */
[----:B------:R-:W-:Y:S01]  /*7ef0*/  ISETP.GT.U32.AND P3, PT, R0, R102, PT ;  /* 0x000000660000720c */ /* 0x000fe20003f64070 */
[----:B------:R-:W-:Y:S01]  /*7f00*/  IMAD.HI.U32 R105, R2, R109, RZ ;  /* 0x0000006d02697227 */ /* 0x000fe200078e00ff */
[----:B------:R-:W-:-:S03]  /*7f10*/  IABS R111, R110 ;  /* 0x0000006e006f7213 */ /* 0x000fc60000000000 */
[----:B------:R-:W-:Y:S02]  /*7f20*/  IMAD.MOV R5, RZ, RZ, -R5 ;  /* 0x000000ffff057224 */ /* 0x000fe400078e0a05 */
[----:B------:R-:W-:Y:S02]  /*7f30*/  IMAD.MOV R106, RZ, RZ, -R105 ;  /* 0x000000ffff6a7224 */ /* 0x000fe400078e0a69 */
[----:B------:R-:W-:Y:S02]  /*7f40*/  IMAD R105, R0, R5, R107 ;  /* 0x0000000500697224 */ /* 0x000fe400078e026b */
[--C-:B------:R-:W-:Y:S02]  /*7f50*/  @!P2 IMAD.IADD R103, R103, 0x1, -R0.reuse ;  /* 0x000000016767a824 */ /* 0x100fe400078e0a00 */
[----:B------:R-:W-:Y:S01]  /*7f60*/  @!P3 IMAD.IADD R102, R102, 0x1, -R0 ;  /* 0x000000016666b824 */ /* 0x000fe200078e0a00 */
[C---:B------:R-:W-:Y:S01]  /*7f70*/  ISETP.GT.U32.AND P2, PT, R0.reuse, R105, PT ;  /* 0x000000690000720c */ /* 0x040fe20003f44070 */
[C---:B------:R-:W-:Y:S01]  /*7f80*/  IMAD R106, R0.reuse, R106, R109 ;  /* 0x0000006a006a7224 */ /* 0x040fe200078e026d */
[----:B------:R-:W-:Y:S01]  /*7f90*/  ISETP.GT.U32.AND P3, PT, R0, R104, PT ;  /* 0x000000680000720c */ /* 0x000fe20003f64070 */
[----:B------:R-:W-:-:S02]  /*7fa0*/  @!P6 IMAD.MOV R102, RZ, RZ, -R102 ;  /* 0x000000ffff66e224 */ /* 0x000fc400078e0a66 */
[----:B------:R-:W-:Y:S01]  /*7fb0*/  VIADD R112, R3, 0x9f ;  /* 0x0000009f03707836 */ /* 0x000fe20000000000 */
[----:B------:R-:W-:Y:S01]  /*7fc0*/  ISETP.GT.U32.AND P6, PT, R0, R106, PT ;  /* 0x0000006a0000720c */ /* 0x000fe20003fc4070 */
[----:B------:R-:W-:-:S03]  /*7fd0*/  IMAD.HI.U32 R5, R2, R111, RZ ;  /* 0x0000006f02057227 */ /* 0x000fc600078e00ff */
[----:B------:R-:W-:Y:S01]  /*7fe0*/  IABS R113, R112 ;  /* 0x0000007000717213 */ /* 0x000fe20000000000 */
[----:B------:R-:W-:Y:S02]  /*7ff0*/  IMAD.MOV R5, RZ, RZ, -R5 ;  /* 0x000000ffff057224 */ /* 0x000fe400078e0a05 */
[----:B------:R-:W-:Y:S02]  /*8000*/  @!P2 IMAD.IADD R105, R105, 0x1, -R0 ;  /* 0x000000016969a824 */ /* 0x000fe400078e0a00 */
[----:B------:R-:W-:-:S03]  /*8010*/  IMAD.HI.U32 R107, R2, R113, RZ ;  /* 0x00000071026b7227 */ /* 0x000fc600078e00ff */
[----:B------:R-:W-:Y:S01]  /*8020*/  ISETP.GT.U32.AND P2, PT, R0, R105, PT ;  /* 0x000000690000720c */ /* 0x000fe20003f44070 */
[----:B------:R-:W-:Y:S01]  /*8030*/  VIADD R116, R3, 0xa0 ;  /* 0x000000a003747836 */ /* 0x000fe20000000000 */
[----:B------:R-:W-:Y:S01]  /*8040*/  IADD3 R108, PT, PT, -R107, RZ, RZ ;  /* 0x000000ff6b6c7210 */ /* 0x000fe20007ffe1ff */
[--C-:B------:R-:W-:Y:S02]  /*8050*/  @!P6 IMAD.IADD R106, R106, 0x1, -R0.reuse ;  /* 0x000000016a6ae824 */ /* 0x100fe400078e0a00 */
[----:B------:R-:W-:Y:S01]  /*8060*/  @!P3 IMAD.IADD R104, R104, 0x1, -R0 ;  /* 0x000000016868b824 */ /* 0x000fe200078e0a00 */
[----:B------:R-:W-:Y:S01]  /*8070*/  IABS R109, R116 ;  /* 0x00000074006d7213 */ /* 0x000fe20000000000 */
[C---:B------:R-:W-:Y:S01]  /*8080*/  IMAD R107, R0.reuse, R5, R111 ;  /* 0x00000005006b7224 */ /* 0x040fe200078e026f */
[C---:B------:R-:W-:Y:S01]  /*8090*/  ISETP.GT.U32.AND P6, PT, R0.reuse, R106, PT ;  /* 0x0000006a0000720c */ /* 0x040fe20003fc4070 */
[----:B------:R-:W-:Y:S01]  /*80a0*/  VIADD R118, R3, 0xa1 ;  /* 0x000000a103767836 */ /* 0x000fe20000000000 */
[----:B------:R-:W-:Y:S01]  /*80b0*/  ISETP.GT.U32.AND P3, PT, R0, R104, PT ;  /* 0x000000680000720c */ /* 0x000fe20003f64070 */
[----:B------:R-:W-:-:S04]  /*80c0*/  IMAD.HI.U32 R5, R2, R109, RZ ;  /* 0x0000006d02057227 */ /* 0x000fc800078e00ff */
[----:B------:R-:W-:Y:S01]  /*80d0*/  @!P2 IMAD.IADD R105, R105, 0x1, -R0 ;  /* 0x000000016969a824 */ /* 0x000fe200078e0a00 */
[C---:B------:R-:W-:Y:S01]  /*80e0*/  ISETP.GT.U32.AND P2, PT, R0.reuse, R107, PT ;  /* 0x0000006b0000720c */ /* 0x040fe20003f44070 */
[----:B------:R-:W-:Y:S01]  /*80f0*/  IMAD R108, R0, R108, R113 ;  /* 0x0000006c006c7224 */ /* 0x000fe200078e0271 */
[----:B------:R-:W-:Y:S01]  /*8100*/  IABS R113, R118 ;  /* 0x0000007600717213 */ /* 0x000fe20000000000 */
[----:B------:R-:W-:Y:S02]  /*8110*/  IMAD.MOV R111, RZ, RZ, -R5 ;  /* 0x000000ffff6f7224 */ /* 0x000fe400078e0a05 */
[----:B------:R-:W-:Y:S02]  /*8120*/  VIADD R121, R3, 0xa3 ;  /* 0x000000a303797836 */ /* 0x000fe40000000000 */
[----:B------:R-:W-:-:S03]  /*8130*/  IMAD.HI.U32 R5, R2, R113, RZ ;  /* 0x0000007102057227 */ /* 0x000fc600078e00ff */
[----:B------:R-:W-:Y:S01]  /*8140*/  IABS R117, R121 ;  /* 0x0000007900757213 */ /* 0x000fe20000000000 */
[--C-:B------:R-:W-:Y:S01]  /*8150*/  @!P6 IMAD.IADD R106, R106, 0x1, -R0.reuse ;  /* 0x000000016a6ae824 */ /* 0x100fe200078e0a00 */
[C---:B------:R-:W-:Y:S01]  /*8160*/  ISETP.GT.U32.AND P6, PT, R0.reuse, R108, PT ;  /* 0x0000006c0000720c */ /* 0x040fe20003fc4070 */
[----:B------:R-:W-:Y:S02]  /*8170*/  IMAD R109, R0, R111, R109 ;  /* 0x0000006f006d7224 */ /* 0x000fe400078e026d */
[----:B------:R-:W-:Y:S01]  /*8180*/  @!P4 IMAD.MOV R103, RZ, RZ, -R103 ;  /* 0x000000ffff67c224 */ /* 0x000fe200078e0a67 */
[----:B------:R-:W-:Y:S01]  /*8190*/  ISETP.GE.AND P4, PT, R110, RZ, PT ;  /* 0x000000ff6e00720c */ /* 0x000fe20003f86270 */
[--C-:B------:R-:W-:Y:S01]  /*81a0*/  @!P3 IMAD.IADD R104, R104, 0x1, -R0.reuse ;  /* 0x000000016868b824 */ /* 0x100fe200078e0a00 */
[----:B------:R-:W-:Y:S01]  /*81b0*/  ISETP.GE.AND P3, PT, R112, RZ, PT ;  /* 0x000000ff7000720c */ /* 0x000fe20003f66270 */
[----:B------:R-:W-:Y:S01]  /*81c0*/  @!P2 IMAD.IADD R107, R107, 0x1, -R0 ;  /* 0x000000016b6ba824 */ /* 0x000fe200078e0a00 */
[----:B------:R-:W-:Y:S01]  /*81d0*/  IADD3 R112, PT, PT, -R5, RZ, RZ ;  /* 0x000000ff05707210 */ /* 0x000fe20007ffe1ff */
[----:B------:R-:W-:Y:S01]  /*81e0*/  IMAD.HI.U32 R110, R2, R115, RZ ;  /* 0x00000073026e7227 */ /* 0x000fe200078e00ff */
[----:B------:R-:W-:-:S03]  /*81f0*/  ISETP.GT.U32.AND P2, PT, R0, R109, PT ;  /* 0x0000006d0000720c */ /* 0x000fc60003f44070 */
[----:B------:R-:W-:-:S04]  /*8200*/  IMAD.HI.U32 R111, R2, R117, RZ ;  /* 0x00000075026f7227 */ /* 0x000fc800078e00ff */
[----:B------:R-:W-:Y:S02]  /*8210*/  IMAD.MOV R114, RZ, RZ, -R110 ;  /* 0x000000ffff727224 */ /* 0x000fe400078e0a6e */
[C---:B------:R-:W-:Y:S02]  /*8220*/  IMAD R110, R0.reuse, R112, R113 ;  /* 0x00000070006e7224 */ /* 0x040fe400078e0271 */
[----:B------:R-:W-:Y:S02]  /*8230*/  IMAD.MOV R112, RZ, RZ, -R111 ;  /* 0x000000ffff707224 */ /* 0x000fe400078e0a6f */
[----:B------:R-:W-:Y:S02]  /*8240*/  IMAD R111, R0, R114, R115 ;  /* 0x00000072006f7224 */ /* 0x000fe400078e0273 */
[----:B------:R-:W-:Y:S01]  /*8250*/  @!P6 IMAD.IADD R108, R108, 0x1, -R0 ;  /* 0x000000016c6ce824 */ /* 0x000fe200078e0a00 */
[----:B------:R-:W-:Y:S01]  /*8260*/  ISETP.GT.U32.AND P6, PT, R0, R110, PT ;  /* 0x0000006e0000720c */ /* 0x000fe20003fc4070 */
[----:B------:R-:W-:-:S02]  /*8270*/  VIADD R122, R3, 0xa4 ;  /* 0x000000a4037a7836 */ /* 0x000fc40000000000 */
[----:B------:R-:W-:Y:S01]  /*8280*/  @!P2 IMAD.IADD R109, R109, 0x1, -R0 ;  /* 0x000000016d6da824 */ /* 0x000fe200078e0a00 */
[C---:B------:R-:W-:Y:S01]  /*8290*/  ISETP.GT.U32.AND P2, PT, R0.reuse, R107, PT ;  /* 0x0000006b0000720c */ /* 0x040fe20003f44070 */
[----:B------:R-:W-:Y:S01]  /*82a0*/  @!P0 IMAD.MOV R106, RZ, RZ, -R106 ;  /* 0x000000ffff6a8224 */ /* 0x000fe200078e0a6a */
[C---:B------:R-:W-:Y:S01]  /*82b0*/  ISETP.GT.U32.AND P0, PT, R0.reuse, R111, PT ;  /* 0x0000006f0000720c */ /* 0x040fe20003f04070 */
[----:B------:R-:W-:Y:S01]  /*82c0*/  @!P1 IMAD.MOV R104, RZ, RZ, -R104 ;  /* 0x000000ffff689224 */ /* 0x000fe200078e0a68 */
[----:B------:R-:W-:Y:S01]  /*82d0*/  IABS R119, R122 ;  /* 0x0000007a00777213 */ /* 0x000fe20000000000 */
[----:B------:R-:W-:Y:S01]  /*82e0*/  VIADD R123, R3, 0xa5 ;  /* 0x000000a5037b7836 */ /* 0x000fe20000000000 */
[C---:B------:R-:W-:Y:S01]  /*82f0*/  ISETP.GT.U32.AND P1, PT, R0.reuse, R108, PT ;  /* 0x0000006c0000720c */ /* 0x040fe20003f24070 */
[----:B------:R-:W-:Y:S01]  /*8300*/  IMAD R112, R0, R112, R117 ;  /* 0x0000007000707224 */ /* 0x000fe200078e0275 */
[----:B------:R-:W-:Y:S01]  /*8310*/  IABS R117, R124 ;  /* 0x0000007c00757213 */ /* 0x000fe20000000000 */
[----:B------:R-:W-:Y:S01]  /*8320*/  IMAD.HI.U32 R5, R2, R119, RZ ;  /* 0x0000007702057227 */ /* 0x000fe200078e00ff */
[----:B------:R-:W-:-:S03]  /*8330*/  IABS R115, R123 ;  /* 0x0000007b00737213 */ /* 0x000fc60000000000 */
[--C-:B------:R-:W-:Y:S01]  /*8340*/  @!P6 IMAD.IADD R110, R110, 0x1, -R0.reuse ;  /* 0x000000016e6ee824 */ /* 0x100fe200078e0a00 */
[C---:B------:R-:W-:Y:S01]  /*8350*/  ISETP.GT.U32.AND P6, PT, R0.reuse, R109, PT ;  /* 0x0000006d0000720c */ /* 0x040fe20003fc4070 */
[----:B------:R-:W-:Y:S02]  /*8360*/  IMAD.MOV R5, RZ, RZ, -R5 ;  /* 0x000000ffff057224 */ /* 0x000fe400078e0a05 */
[--C-:B------:R-:W-:Y:S01]  /*8370*/  @!P2 IMAD.IADD R107, R107, 0x1, -R0.reuse ;  /* 0x000000016b6ba824 */ /* 0x100fe200078e0a00 */
[----:B------:R-:W-:Y:S01]  /*8380*/  ISETP.GT.U32.AND P2, PT, R0, R112, PT ;  /* 0x000000700000720c */ /* 0x000fe20003f44070 */
[----:B------:R-:W-:Y:S01]  /*8390*/  @!P0 IMAD.IADD R111, R111, 0x1, -R0 ;  /* 0x000000016f6f8824 */ /* 0x000fe200078e0a00 */
[----:B------:R-:W-:Y:S01]  /*83a0*/  @!P1 IADD3 R108, PT, PT, R108, -R0, RZ ;  /* 0x800000006c6c9210 */ /* 0x000fe20007ffe0ff */
[----:B------:R-:W-:Y:S01]  /*83b0*/  IMAD R113, R0, R5, R119 ;  /* 0x0000000500717224 */ /* 0x000fe200078e0277 */
[----:B------:R-:W-:Y:S01]  /*83c0*/  ISETP.GE.AND P1, PT, R116, RZ, PT ;  /* 0x000000ff7400720c */ /* 0x000fe20003f26270 */
[----:B------:R-:W-:Y:S01]  /*83d0*/  @!P5 IMAD.MOV R105, RZ, RZ, -R105 ;  /* 0x000000ffff69d224 */ /* 0x000fe200078e0a69 */
[C---:B------:R-:W-:Y:S01]  /*83e0*/  ISETP.GT.U32.AND P5, PT, R0.reuse, R110, PT ;  /* 0x0000006e0000720c */ /* 0x040fe20003fa4070 */
[----:B------:R-:W-:Y:S01]  /*83f0*/  @!P4 IMAD.MOV R107, RZ, RZ, -R107 ;  /* 0x000000ffff6bc224 */ /* 0x000fe200078e0a6b */
[----:B------:R-:W-:Y:S01]  /*8400*/  ISETP.GT.U32.AND P4, PT, R0, R111, PT ;  /* 0x0000006f0000720c */ /* 0x000fe20003f84070 */
[----:B------:R-:W-:Y:S01]  /*8410*/  IMAD.HI.U32 R5, R2, R115, RZ ;  /* 0x0000007302057227 */ /* 0x000fe200078e00ff */
[----:B------:R-:W-:-:S03]  /*8420*/  ISETP.GE.AND P0, PT, R120, RZ, PT ;  /* 0x000000ff7800720c */ /* 0x000fc60003f06270 */
[----:B------:R-:W-:-:S04]  /*8430*/  IMAD.HI.U32 R114, R2, R117, RZ ;  /* 0x0000007502727227 */ /* 0x000fc800078e00ff */
[----:B------:R-:W-:Y:S02]  /*8440*/  IMAD.MOV R5, RZ, RZ, -R5 ;  /* 0x000000ffff057224 */ /* 0x000fe400078e0a05 */
[----:B------:R-:W-:Y:S01]  /*8450*/  @!P6 IMAD.IADD R109, R109, 0x1, -R0 ;  /* 0x000000016d6de824 */ /* 0x000fe200078e0a00 */
[C---:B------:R-:W-:Y:S01]  /*8460*/  ISETP.GT.U32.AND P6, PT, R0.reuse, R113, PT ;  /* 0x000000710000720c */ /* 0x040fe20003fc4070 */
[----:B------:R-:W-:Y:S01]  /*8470*/  IMAD.MOV R116, RZ, RZ, -R114 ;  /* 0x000000ffff747224 */ /* 0x000fe200078e0a72 */
[----:B------:R-:W-:Y:S01]  /*8480*/  @!P4 IADD3 R111, PT, PT, R111, -R0, RZ ;  /* 0x800000006f6fc210 */ /* 0x000fe20007ffe0ff */
[C---:B------:R-:W-:Y:S02]  /*8490*/  IMAD R114, R0.reuse, R5, R115 ;  /* 0x0000000500727224 */ /* 0x040fe400078e0273 */
[----:B------:R-:W-:Y:S01]  /*84a0*/  IMAD R115, R0, R116, R117 ;  /* 0x0000007400737224 */ /* 0x000fe200078e0275 */
[C---:B------:R-:W-:Y:S01]  /*84b0*/  IADD3 R116, PT, PT, R3.reuse, 0xa7, RZ ;  /* 0x000000a703747810 */ /* 0x040fe20007ffe0ff */
[--C-:B------:R-:W-:Y:S01]  /*84c0*/  @!P5 IMAD.IADD R110, R110, 0x1, -R0.reuse ;  /* 0x000000016e6ed824 */ /* 0x100fe200078e0a00 */
[----:B------:R-:W-:Y:S01]  /*84d0*/  ISETP.GE.AND P5, PT, R118, RZ, PT ;  /* 0x000000ff7600720c */ /* 0x000fe20003fa6270 */
[----:B------:R-:W-:Y:S01]  /*84e0*/  @!P1 IMAD.MOV R109, RZ, RZ, -R109 ;  /* 0x000000ffff6d9224 */ /* 0x000fe200078e0a6d */
[C---:B------:R-:W-:Y:S01]  /*84f0*/  ISETP.GT.U32.AND P4, PT, R0.reuse, R115, PT ;  /* 0x000000730000720c */ /* 0x040fe20003f84070 */
[----:B------:R-:W-:Y:S01]  /*8500*/  VIADD R120, R3, 0xa8 ;  /* 0x000000a803787836 */ /* 0x000fe20000000000 */
[----:B------:R-:W-:Y:S01]  /*8510*/  ISETP.GT.U32.AND P1, PT, R0, R114, PT ;  /* 0x000000720000720c */ /* 0x000fe20003f24070 */
[--C-:B------:R-:W-:Y:S01]  /*8520*/  @!P6 IMAD.IADD R113, R113, 0x1, -R0.reuse ;  /* 0x000000017171e824 */ /* 0x100fe200078e0a00 */
[----:B------:R-:W-:Y:S01]  /*8530*/  IABS R117, R116 ;  /* 0x0000007400757213 */ /* 0x000fe20000000000 */
[----:B------:R-:W-:Y:S01]  /*8540*/  @!P2 IMAD.IADD R112, R112, 0x1, -R0 ;  /* 0x000000017070a824 */ /* 0x000fe200078e0a00 */
[----:B------:R-:W-:Y:S01]  /*8550*/  IABS R119, R120 ;  /* 0x0000007800777213 */ /* 0x000fe20000000000 */
[----:B------:R-:W-:Y:S01]  /*8560*/  @!P3 IMAD.MOV R108, RZ, RZ, -R108 ;  /* 0x000000ffff6cb224 */ /* 0x000fe200078e0a6c */
[----:B------:R-:W-:Y:S01]  /*8570*/  ISETP.GT.U32.AND P6, PT, R0, R113, PT ;  /* 0x000000710000720c */ /* 0x000fe20003fc4070 */
[----:B------:R-:W-:Y:S01]  /*8580*/  IMAD.HI.U32 R5, R2, R117, RZ ;  /* 0x0000007502057227 */ /* 0x000fe200078e00ff */
[----:B------:R-:W-:-:S02]  /*8590*/  ISETP.GT.U32.AND P3, PT, R0, R112, PT ;  /* 0x000000700000720c */ /* 0x000fc40003f64070 */
[----:B------:R-:W-:Y:S01]  /*85a0*/  ISETP.GE.AND P2, PT, R121, RZ, PT ;  /* 0x000000ff7900720c */ /* 0x000fe20003f46270 */
[----:B------:R-:W-:Y:S01]  /*85b0*/  @!P5 IMAD.MOV R110, RZ, RZ, -R110 ;  /* 0x000000ffff6ed224 */ /* 0x000fe200078e0a6e */
[----:B------:R-:W-:Y:S01]  /*85c0*/  ISETP.GE.AND P5, PT, R122, RZ, PT ;  /* 0x000000ff7a00720c */ /* 0x000fe20003fa6270 */
[--C-:B------:R-:W-:Y:S02]  /*85d0*/  @!P4 IMAD.IADD R115, R115, 0x1, -R0.reuse ;  /* 0x000000017373c824 */ /* 0x100fe400078e0a00 */
[----:B------:R-:W-:Y:S01]  /*85e0*/  @!P1 IMAD.IADD R114, R114, 0x1, -R0 ;  /* 0x0000000172729824 */ /* 0x000fe200078e0a00 */
[----:B------:R-:W-:Y:S01]  /*85f0*/  ISETP.GE.AND P1, PT, R116, RZ, PT ;  /* 0x000000ff7400720c */ /* 0x000fe20003f26270 */
[----:B------:R-:W-:Y:S01]  /*8600*/  IMAD.HI.U32 R116, R2, R119, RZ ;  /* 0x0000007702747227 */ /* 0x000fe200078e00ff */
[----:B------:R-:W-:-:S03]  /*8610*/  ISETP.GT.U32.AND P4, PT, R0, R115, PT ;  /* 0x000000730000720c */ /* 0x000fc60003f84070 */
[----:B------:R-:W-:Y:S01]  /*8620*/  IMAD.MOV R5, RZ, RZ, -R5 ;  /* 0x000000ffff057224 */ /* 0x000fe200078e0a05 */
[----:B------:R-:W-:Y:S01]  /*8630*/  IADD3 R118, PT, PT, -R116, RZ, RZ ;  /* 0x000000ff74767210 */ /* 0x000fe20007ffe1ff */
[--C-:B------:R-:W-:Y:S01]  /*8640*/  @!P6 IMAD.IADD R113, R113, 0x1, -R0.reuse ;  /* 0x000000017171e824 */ /* 0x100fe200078e0a00 */
[----:B------:R-:W-:Y:S01]  /*8650*/  ISETP.GE.AND P6, PT, R124, RZ, PT ;  /* 0x000000ff7c00720c */ /* 0x000fe20003fc6270 */
[C---:B------:R-:W-:Y:S02]  /*8660*/  IMAD R116, R0.reuse, R5, R117 ;  /* 0x0000000500747224 */ /* 0x040fe400078e0275 */
[----:B------:R-:W-:Y:S01]  /*8670*/  @!P0 IMAD.MOV R111, RZ, RZ, -R111 ;  /* 0x000000ffff6f8224 */ /* 0x000fe200078e0a6f */
[C---:B------:R-:W-:Y:S01]  /*8680*/  ISETP.GT.U32.AND P0, PT, R0.reuse, R114, PT ;  /* 0x000000720000720c */ /* 0x040fe20003f04070 */
[C---:B------:R-:W-:Y:S02]  /*8690*/  IMAD R117, R0.reuse, R118, R119 ;  /* 0x0000007600757224 */ /* 0x040fe400078e0277 */
[----:B------:R-:W-:Y:S01]  /*86a0*/  @!P5 IMAD.MOV R113, RZ, RZ, -R113 ;  /* 0x000000ffff71d224 */ /* 0x000fe200078e0a71 */
[----:B------:R-:W-:Y:S01]  /*86b0*/  ISETP.GT.U32.AND P5, PT, R0, R116, PT ;  /* 0x000000740000720c */ /* 0x000fe20003fa4070 */
[--C-:B------:R-:W-:Y:S01]  /*86c0*/  @!P3 IMAD.IADD R112, R112, 0x1, -R0.reuse ;  /* 0x000000017070b824 */ /* 0x100fe200078e0a00 */
[----:B------:R-:W-:Y:S01]  /*86d0*/  @!P4 IADD3 R115, PT, PT, R115, -R0, RZ ;  /* 0x800000007373c210 */ /* 0x000fe20007ffe0ff */
[----:B------:R-:W-:Y:S01]  /*86e0*/  VIADD R5, R3, 0xa9 ;  /* 0x000000a903057836 */ /* 0x000fe20000000000 */
[----:B------:R-:W-:Y:S01]  /*86f0*/  ISETP.GE.AND P3, PT, R123, RZ, PT ;  /* 0x000000ff7b00720c */ /* 0x000fe20003f66270 */
[C---:B------:R-:W-:Y:S01]  /*8700*/  VIADD R118, R3.reuse, 0xaa ;  /* 0x000000aa03767836 */ /* 0x040fe20000000000 */
[----:B------:R-:W-:Y:S01]  /*8710*/  ISETP.GT.U32.AND P4, PT, R0, R117, PT ;  /* 0x000000750000720c */ /* 0x000fe20003f84070 */
[----:B------:R-:W-:Y:S01]  /*8720*/  VIADD R122, R3, 0xab ;  /* 0x000000ab037a7836 */ /* 0x000fe20000000000 */
[----:B------:R-:W-:Y:S01]  /*8730*/  IABS R121, R5 ;  /* 0x0000000500797213 */ /* 0x000fe20000000000 */
[----:B------:R-:W-:Y:S01]  /*8740*/  @!P0 IMAD.IADD R114, R114, 0x1, -R0 ;  /* 0x0000000172728824 */ /* 0x000fe200078e0a00 */
[----:B------:R-:W-:Y:S01]  /*8750*/  IABS R123, R118 ;  /* 0x00000076007b7213 */ /* 0x000fe20000000000 */
[----:B------:R-:W-:Y:S01]  /*8760*/  @!P2 IMAD.MOV R112, RZ, RZ, -R112 ;  /* 0x000000ffff70a224 */ /* 0x000fe200078e0a70 */
[----:B------:R-:W-:Y:S01]  /*8770*/  ISETP.GE.AND P0, PT, R5, RZ, PT ;  /* 0x000000ff0500720c */ /* 0x000fe20003f06270 */
[----:B------:R-:W-:Y:S01]  /*8780*/  @!P5 IMAD.IADD R116, R116, 0x1, -R0 ;  /* 0x000000017474d824 */ /* 0x000fe200078e0a00 */
[----:B------:R-:W-:Y:S01]  /*8790*/  IABS R125, R122 ;  /* 0x0000007a007d7213 */ /* 0x000fe20000000000 */
[----:B------:R-:W-:Y:S01]  /*87a0*/  IMAD.HI.U32 R5, R2, R121, RZ ;  /* 0x0000007902057227 */ /* 0x000fe200078e00ff */
[----:B------:R-:W-:-:S02]  /*87b0*/  ISETP.GE.AND P5, PT, R118, RZ, PT ;  /* 0x000000ff7600720c */ /* 0x000fc40003fa6270 */
[----:B------:R-:W-:Y:S01]  /*87c0*/  ISETP.GE.AND P2, PT, R120, RZ, PT ;  /* 0x000000ff7800720c */ /* 0x000fe20003f46270 */
[----:B------:R-:W-:Y:S01]  /*87d0*/  @!P3 IMAD.MOV R114, RZ, RZ, -R114 ;  /* 0x000000ffff72b224 */ /* 0x000fe200078e0a72 */
[----:B------:R-:W-:Y:S01]  /*87e0*/  ISETP.GT.U32.AND P3, PT, R0, R116, PT ;  /* 0x000000740000720c */ /* 0x000fe20003f64070 */
[----:B------:R-:W-:Y:S02]  /*87f0*/  @!P4 IMAD.IADD R117, R117, 0x1, -R0 ;  /* 0x000000017575c824 */ /* 0x000fe400078e0a00 */
[----:B------:R-:W-:-:S03]  /*8800*/  IMAD.HI.U32 R118, R2, R123, RZ ;  /* 0x0000007b02767227 */ /* 0x000fc600078e00ff */
[----:B------:R-:W-:Y:S01]  /*8810*/  ISETP.GT.U32.AND P4, PT, R0, R117, PT ;  /* 0x000000750000720c */ /* 0x000fe20003f84070 */
[----:B------:R-:W-:-:S04]  /*8820*/  IMAD.HI.U32 R119, R2, R125, RZ ;  /* 0x0000007d02777227 */ /* 0x000fc800078e00ff */
[----:B------:R-:W-:Y:S02]  /*8830*/  IMAD.MOV R5, RZ, RZ, -R5 ;  /* 0x000000ffff057224 */ /* 0x000fe400078e0a05 */
[----:B------:R-:W-:Y:S02]  /*8840*/  IMAD.MOV R120, RZ, RZ, -R118 ;  /* 0x000000ffff787224 */ /* 0x000fe400078e0a76 */
[C---:B------:R-:W-:Y:S01]  /*8850*/  IMAD R118, R0.reuse, R5, R121 ;  /* 0x0000000500767224 */ /* 0x040fe200078e0279 */
[----:B------:R-:W-:Y:S01]  /*8860*/  IADD3 R5, PT, PT, -R119, RZ, RZ ;  /* 0x000000ff77057210 */ /* 0x000fe20007ffe1ff */
[----:B------:R-:W-:Y:S02]  /*8870*/  IMAD R119, R0, R120, R123 ;  /* 0x0000007800777224 */ /* 0x000fe400078e027b */
[----:B------:R-:W-:Y:S01]  /*8880*/  @!P3 IMAD.IADD R116, R116, 0x1, -R0 ;  /* 0x000000017474b824 */ /* 0x000fe200078e0a00 */
[C---:B------:R-:W-:Y:S01]  /*8890*/  ISETP.GT.U32.AND P3, PT, R0.reuse, R118, PT ;  /* 0x000000760000720c */ /* 0x040fe20003f64070 */
[----:B------:R-:W-:-:S02]  /*88a0*/  IMAD R120, R0, R5, R125 ;  /* 0x0000000500787224 */ /* 0x000fc400078e027d */
[----:B------:R-:W-:Y:S01]  /*88b0*/  @!P6 IMAD.MOV R115, RZ, RZ, -R115 ;  /* 0x000000ffff73e224 */ /* 0x000fe200078e0a73 */
[----:B------:R-:W-:Y:S01]  /*88c0*/  ISETP.GE.AND P6, PT, R122, RZ, PT ;  /* 0x000000ff7a00720c */ /* 0x000fe20003fc6270 */
[----:B------:R-:W-:Y:S02]  /*88d0*/  VIADD R122, R3, 0xac ;  /* 0x000000ac037a7836 */ /* 0x000fe40000000000 */
[----:B------:R-:W-:Y:S01]  /*88e0*/  @!P4 IMAD.IADD R117, R117, 0x1, -R0 ;  /* 0x000000017575c824 */ /* 0x000fe200078e0a00 */
[C---:B------:R-:W-:Y:S01]  /*88f0*/  ISETP.GT.U32.AND P4, PT, R0.reuse, R119, PT ;  /* 0x000000770000720c */ /* 0x040fe20003f84070 */
[----:B------:R-:W-:Y:S01]  /*8900*/  @!P1 IMAD.MOV R116, RZ, RZ, -R116 ;  /* 0x000000ffff749224 */ /* 0x000fe200078e0a74 */
[----:B------:R-:W-:Y:S01]  /*8910*/  ISETP.GT.U32.AND P1, PT, R0, R120, PT ;  /* 0x000000780000720c */ /* 0x000fe20003f24070 */
[C---:B------:R-:W-:Y:S01]  /*8920*/  VIADD R126, R3.reuse, 0xad ;  /* 0x000000ad037e7836 */ /* 0x040fe20000000000 */
[----:B------:R-:W-:Y:S01]  /*8930*/  IABS R121, R122 ;  /* 0x0000007a00797213 */ /* 0x000fe20000000000 */
[C---:B------:R-:W-:Y:S01]  /*8940*/  VIADD R128, R3.reuse, 0xae ;  /* 0x000000ae03807836 */ /* 0x040fe20000000000 */
[----:B------:R-:W-:Y:S01]  /*8950*/  @!P3 IADD3 R118, PT, PT, R118, -R0, RZ ;  /* 0x800000007676b210 */ /* 0x000fe20007ffe0ff */
[----:B------:R-:W-:Y:S01]  /*8960*/  VIADD R130, R3, 0xaf ;  /* 0x000000af03827836 */ /* 0x000fe20000000000 */
[----:B------:R-:W-:Y:S01]  /*8970*/  IABS R125, R126 ;  /* 0x0000007e007d7213 */ /* 0x000fe20000000000 */
[----:B------:R-:W-:Y:S01]  /*8980*/  IMAD.HI.U32 R5, R2, R121, RZ ;  /* 0x0000007902057227 */ /* 0x000fe200078e00ff */
[----:B------:R-:W-:-:S02]  /*8990*/  IABS R127, R128 ;  /* 0x00000080007f7213 */ /* 0x000fc40000000000 */
[----:B------:R-:W-:Y:S01]  /*89a0*/  ISETP.GT.U32.AND P3, PT, R0, R118, PT ;  /* 0x000000760000720c */ /* 0x000fe20003f64070 */
[----:B------:R-:W-:Y:S01]  /*89b0*/  IMAD.MOV R5, RZ, RZ, -R5 ;  /* 0x000000ffff057224 */ /* 0x000fe200078e0a05 */
[----:B------:R-:W-:Y:S01]  /*89c0*/  IABS R129, R130 ;  /* 0x0000008200817213 */ /* 0x000fe20000000000 */
[--C-:B------:R-:W-:Y:S02]  /*89d0*/  @!P4 IMAD.IADD R119, R119, 0x1, -R0.reuse ;  /* 0x000000017777c824 */ /* 0x100fe400078e0a00 */
[----:B------:R-:W-:Y:S02]  /*89e0*/  @!P1 IMAD.IADD R120, R120, 0x1, -R0 ;  /* 0x0000000178789824 */ /* 0x000fe400078e0a00 */
[C---:B------:R-:W-:Y:S01]  /*89f0*/  IMAD R121, R0.reuse, R5, R121 ;  /* 0x0000000500797224 */ /* 0x040fe200078e0279 */
[----:B------:R-:W-:Y:S01]  /*8a00*/  ISETP.GT.U32.AND P4, PT, R0, R119, PT ;  /* 0x000000770000720c */ /* 0x000fe20003f84070 */
[----:B------:R-:W-:Y:S01]  /*8a10*/  IMAD.HI.U32 R5, R2, R125, RZ ;  /* 0x0000007d02057227 */ /* 0x000fe200078e00ff */
[----:B------:R-:W-:-:S03]  /*8a20*/  ISETP.GT.U32.AND P1, PT, R0, R120, PT ;  /* 0x000000780000720c */ /* 0x000fc60003f24070 */
[----:B------:R-:W-:Y:S01]  /*8a30*/  @!P2 IMAD.MOV R117, RZ, RZ, -R117 ;  /* 0x000000ffff75a224 */ /* 0x000fe200078e0a75 */
[----:B------:R-:W-:Y:S01]  /*8a40*/  ISETP.GE.AND P2, PT, R122, RZ, PT ;  /* 0x000000ff7a00720c */ /* 0x000fe20003f46270 */
[----:B------:R-:W-:Y:S01]  /*8a50*/  IMAD.HI.U32 R122, R2, R127, RZ ;  /* 0x0000007f027a7227 */ /* 0x000fe200078e00ff */
[----:B------:R-:W-:-:S03]  /*8a60*/  IADD3 R5, PT, PT, -R5, RZ, RZ ;  /* 0x000000ff05057210 */ /* 0x000fc60007ffe1ff */
[----:B------:R-:W-:-:S04]  /*8a70*/  IMAD.HI.U32 R123, R2, R129, RZ ;  /* 0x00000081027b7227 */ /* 0x000fc800078e00ff */
[----:B------:R-:W-:Y:S01]  /*8a80*/  IMAD.MOV R124, RZ, RZ, -R122 ;  /* 0x000000ffff7c7224 */ /* 0x000fe200078e0a7a */
[----:B------:R-:W-:Y:S01]  /*8a90*/  @!P1 IADD3 R120, PT, PT, R120, -R0, RZ ;  /* 0x8000000078789210 */ /* 0x000fe20007ffe0ff */
[C---:B------:R-:W-:Y:S02]  /*8aa0*/  IMAD R122, R0.reuse, R5, R125 ;  /* 0x00000005007a7224 */ /* 0x040fe400078e027d */
[----:B------:R-:W-:Y:S02]  /*8ab0*/  IMAD.MOV R5, RZ, RZ, -R123 ;  /* 0x000000ffff057224 */ /* 0x000fe400078e0a7b */
[----:B------:R-:W-:Y:S02]  /*8ac0*/  IMAD R123, R0, R124, R127 ;  /* 0x0000007c007b7224 */ /* 0x000fe400078e027f */
[--C-:B------:R-:W-:Y:S01]  /*8ad0*/  @!P3 IMAD.IADD R118, R118, 0x1, -R0.reuse ;  /* 0x000000017676b824 */ /* 0x100fe200078e0a00 */
[----:B------:R-:W-:Y:S01]  /*8ae0*/  ISETP.GT.U32.AND P3, PT, R0, R121, PT ;  /* 0x000000790000720c */ /* 0x000fe20003f64070 */
[----:B------:R-:W-:Y:S01]  /*8af0*/  @!P4 IMAD.IADD R119, R119, 0x1, -R0 ;  /* 0x000000017777c824 */ /* 0x000fe200078e0a00 */
[----:B------:R-:W-:Y:S01]  /*8b00*/  ISETP.GE.AND P4, PT, R126, RZ, PT ;  /* 0x000000ff7e00720c */ /* 0x000fe20003f86270 */
[C---:B------:R-:W-:Y:S01]  /*8b10*/  IMAD R124, R0.reuse, R5, R129 ;  /* 0x00000005007c7224 */ /* 0x040fe200078e0281 */
[----:B------:R-:W-:Y:S01]  /*8b20*/  ISETP.GT.U32.AND P1, PT, R0, R123, PT ;  /* 0x0000007b0000720c */ /* 0x000fe20003f24070 */
[----:B------:R-:W-:-:S02]  /*8b30*/  VIADD R126, R3, 0xb0 ;  /* 0x000000b0037e7836 */ /* 0x000fc40000000000 */
[----:B------:R-:W-:Y:S01]  /*8b40*/  @!P0 IMAD.MOV R118, RZ, RZ, -R118 ;  /* 0x000000ffff768224 */ /* 0x000fe200078e0a76 */
[C---:B------:R-:W-:Y:S01]  /*8b50*/  ISETP.GT.U32.AND P0, PT, R0.reuse, R122, PT ;  /* 0x0000007a0000720c */ /* 0x040fe20003f04070 */
[----:B------:R-:W-:Y:S01]  /*8b60*/  @!P6 IMAD.MOV R120, RZ, RZ, -R120 ;  /* 0x000000ffff78e224 */ /* 0x000fe200078e0a78 */
[----:B------:R-:W-:Y:S01]  /*8b70*/  ISETP.GT.U32.AND P6, PT, R0, R124, PT ;  /* 0x0000007c0000720c */ /* 0x000fe20003fc4070 */
[----:B------:R-:W-:Y:S01]  /*8b80*/  @!P5 IMAD.MOV R119, RZ, RZ, -R119 ;  /* 0x000000ffff77d224 */ /* 0x000fe200078e0a77 */
[----:B------:R-:W-:Y:S01]  /*8b90*/  IABS R125, R126 ;  /* 0x0000007e007d7213 */ /* 0x000fe20000000000 */
[----:B------:R-:W-:Y:S01]  /*8ba0*/  @!P3 IMAD.IADD R121, R121, 0x1, -R0 ;  /* 0x000000017979b824 */ /* 0x000fe200078e0a00 */
[----:B------:R-:W-:Y:S01]  /*8bb0*/  ISETP.GE.AND P5, PT, R128, RZ, PT ;  /* 0x000000ff8000720c */ /* 0x000fe20003fa6270 */
[----:B------:R-:W-:Y:S02]  /*8bc0*/  VIADD R128, R3, 0xb1 ;  /* 0x000000b103807836 */ /* 0x000fe40000000000 */
[----:B------:R-:W-:Y:S01]  /*8bd0*/  IMAD.HI.U32 R5, R2, R125, RZ ;  /* 0x0000007d02057227 */ /* 0x000fe200078e00ff */
[----:B------:R-:W-:-:S02]  /*8be0*/  @!P1 IADD3 R123, PT, PT, R123, -R0, RZ ;  /* 0x800000007b7b9210 */ /* 0x000fc40007ffe0ff */
[----:B------:R-:W-:Y:S01]  /*8bf0*/  IABS R127, R128 ;  /* 0x00000080007f7213 */ /* 0x000fe20000000000 */
[----:B------:R-:W-:Y:S01]  /*8c00*/  IMAD.MOV R5, RZ, RZ, -R5 ;  /* 0x000000ffff057224 */ /* 0x000fe200078e0a05 */
[----:B------:R-:W-:Y:S01]  /*8c10*/  ISETP.GT.U32.AND P3, PT, R0, R121, PT ;  /* 0x000000790000720c */ /* 0x000fe20003f64070 */
[--C-:B------:R-:W-:Y:S01]  /*8c20*/  @!P0 IMAD.IADD R122, R122, 0x1, -R0.reuse ;  /* 0x000000017a7a8824 */ /* 0x100fe200078e0a00 */
[----:B------:R-:W-:Y:S01]  /*8c30*/  ISETP.GE.AND P0, PT, R126, RZ, PT ;  /* 0x000000ff7e00720c */ /* 0x000fe20003f06270 */
[----:B------:R-:W-:Y:S01]  /*8c40*/  @!P6 IMAD.IADD R124, R124, 0x1, -R0 ;  /* 0x000000017c7ce824 */ /* 0x000fe200078e0a00 */
[C---:B------:R-:W-:Y:S01]  /*8c50*/  ISETP.GT.U32.AND P6, PT, R0.reuse, R123, PT ;  /* 0x0000007b0000720c */ /* 0x040fe20003fc4070 */
[C---:B------:R-:W-:Y:S01]  /*8c60*/  IMAD R125, R0.reuse, R5, R125 ;  /* 0x00000005007d7224 */ /* 0x040fe200078e027d */
[----:B------:R-:W-:Y:S01]  /*8c70*/  ISETP.GT.U32.AND P1, PT, R0, R122, PT ;  /* 0x0000007a0000720c */ /* 0x000fe20003f24070 */
[----:B------:R-:W-:-:S04]  /*8c80*/  IMAD.HI.U32 R5, R2, R127, RZ ;  /* 0x0000007f02057227 */ /* 0x000fc800078e00ff */
[----:B------:R-:W-:Y:S02]  /*8c90*/  IMAD.MOV R5, RZ, RZ, -R5 ;  /* 0x000000ffff057224 */ /* 0x000fe400078e0a05 */
[--C-:B------:R-:W-:Y:S01]  /*8ca0*/  @!P3 IMAD.IADD R121, R121, 0x1, -R0.reuse ;  /* 0x000000017979b824 */ /* 0x100fe200078e0a00 */
[----:B------:R-:W-:Y:S01]  /*8cb0*/  ISETP.GE.AND P3, PT, R130, RZ, PT ;  /* 0x000000ff8200720c */ /* 0x000fe20003f66270 */
[C---:B------:R-:W-:Y:S02]  /*8cc0*/  IMAD R126, R0.reuse, R5, R127 ;  /* 0x00000005007e7224 */ /* 0x040fe400078e027f */
[----:B------:R-:W-:Y:S02]  /*8cd0*/  @!P6 IMAD.IADD R123, R123, 0x1, -R0 ;  /* 0x000000017b7be824 */ /* 0x000fe400078e0a00 */
[----:B------:R-:W-:Y:S01]  /*8ce0*/  @!P2 IMAD.MOV R121, RZ, RZ, -R121 ;  /* 0x000000ffff79a224 */ /* 0x000fe200078e0a79 */
[C---:B------:R-:W-:Y:S01]  /*8cf0*/  ISETP.GT.U32.AND P6, PT, R0.reuse, R126, PT ;  /* 0x0000007e0000720c */ /* 0x040fe20003fc4070 */
[C---:B------:R-:W-:Y:S01]  /*8d00*/  VIADD R130, R3.reuse, 0xb2 ;  /* 0x000000b203827836 */ /* 0x040fe20000000000 */
[----:B------:R-:W-:Y:S01]  /*8d10*/  ISETP.GT.U32.AND P2, PT, R0, R124, PT ;  /* 0x0000007c0000720c */ /* 0x000fe20003f44070 */
[C---:B------:R-:W-:Y:S01]  /*8d20*/  VIADD R132, R3.reuse, 0xb3 ;  /* 0x000000b303847836 */ /* 0x040fe20000000000 */
[----:B------:R-:W-:Y:S01]  /*8d30*/  @!P1 IADD3 R122, PT, PT, R122, -R0, RZ ;  /* 0x800000007a7a9210 */ /* 0x000fe20007ffe0ff */
[C---:B------:R-:W-:Y:S01]  /*8d40*/  VIADD R134, R3.reuse, 0xb4 ;  /* 0x000000b403867836 */ /* 0x040fe20000000000 */
[----:B------:R-:W-:Y:S01]  /*8d50*/  ISETP.GT.U32.AND P1, PT, R0, R125, PT ;  /* 0x0000007d0000720c */ /* 0x000fe20003f24070 */
[----:B------:R-:W-:Y:S01]  /*8d60*/  @!P5 IMAD.MOV R123, RZ, RZ, -R123 ;  /* 0x000000ffff7bd224 */ /* 0x000fe200078e0a7b */
[----:B------:R-:W-:Y:S01]  /*8d70*/  IABS R129, R130 ;  /* 0x0000008200817213 */ /* 0x000fe20000000000 */
[C---:B------:R-:W-:Y:S01]  /*8d80*/  VIADD R136, R3.reuse, 0xb5 ;  /* 0x000000b503887836 */ /* 0x040fe20000000000 */
[----:B------:R-:W-:Y:S01]  /*8d90*/  IABS R131, R132 ;  /* 0x0000008400837213 */ /* 0x000fe20000000000 */
[----:B------:R-:W-:Y:S01]  /*8da0*/  VIADD R137, R3, 0xb6 ;  /* 0x000000b603897836 */ /* 0x000fe20000000000 */
[----:B------:R-:W-:Y:S01]  /*8db0*/  IABS R133, R134 ;  /* 0x0000008600857213 */ /* 0x000fe20000000000 */
[----:B------:R-:W-:Y:S01]  /*8dc0*/  IMAD.HI.U32 R5, R2, R129, RZ ;  /* 0x0000008102057227 */ /* 0x000fe200078e00ff */
[----:B------:R-:W-:-:S03]  /*8dd0*/  @!P4 IADD3 R122, PT, PT, -R122, RZ, RZ ;  /* 0x000000ff7a7ac210 */ /* 0x000fc60007ffe1ff */
[----:B------:R-:W-:Y:S02]  /*8de0*/  @!P6 IMAD.IADD R126, R126, 0x1, -R0 ;  /* 0x000000017e7ee824 */ /* 0x000fe400078e0a00 */
[----:B------:R-:W-:-:S03]  /*8df0*/  IMAD.HI.U32 R127, R2, R131, RZ ;  /* 0x00000083027f7227 */ /* 0x000fc600078e00ff */
[----:B------:R-:W-:Y:S01]  /*8e00*/  ISETP.GT.U32.AND P6, PT, R0, R126, PT ;  /* 0x0000007e0000720c */ /* 0x000fe20003fc4070 */
[--C-:B------:R-:W-:Y:S01]  /*8e10*/  @!P2 IMAD.IADD R124, R124, 0x1, -R0.reuse ;  /* 0x000000017c7ca824 */ /* 0x100fe200078e0a00 */
[----:B------:R-:W-:Y:S01]  /*8e20*/  ISETP.GE.AND P2, PT, R128, RZ, PT ;  /* 0x000000ff8000720c */ /* 0x000fe20003f46270 */
[----:B------:R-:W-:Y:S02]  /*8e30*/  IMAD.MOV R5, RZ, RZ, -R5 ;  /* 0x000000ffff057224 */ /* 0x000fe400078e0a05 */
[----:B------:R-:W-:Y:S01]  /*8e40*/  @!P1 IMAD.IADD R125, R125, 0x1, -R0 ;  /* 0x000000017d7d9824 */ /* 0x000fe200078e0a00 */
[----:B------:R-:W-:Y:S01]  /*8e50*/  ISETP.GE.AND P1, PT, R130, RZ, PT ;  /* 0x000000ff8200720c */ /* 0x000fe20003f26270 */
[----:B------:R-:W-:-:S03]  /*8e60*/  IMAD.HI.U32 R128, R2, R133, RZ ;  /* 0x0000008502807227 */ /* 0x000fc600078e00ff */
[C---:B------:R-:W-:Y:S01]  /*8e70*/  ISETP.GT.U32.AND P4, PT, R0.reuse, R125, PT ;  /* 0x0000007d0000720c */ /* 0x040fe20003f84070 */
[----:B------:R-:W-:Y:S02]  /*8e80*/  IMAD.MOV R130, RZ, RZ, -R127 ;  /* 0x000000ffff827224 */ /* 0x000fe400078e0a7f */
[----:B------:R-:W-:Y:S01]  /*8e90*/  IMAD R127, R0, R5, R129 ;  /* 0x00000005007f7224 */ /* 0x000fe200078e0281 */
[----:B------:R-:W-:Y:S01]  /*8ea0*/  @!P6 IADD3 R126, PT, PT, R126, -R0, RZ ;  /* 0x800000007e7ee210 */ /* 0x000fe20007ffe0ff */
[----:B------:R-:W-:Y:S02]  /*8eb0*/  IMAD.MOV R129, RZ, RZ, -R128 ;  /* 0x000000ffff817224 */ /* 0x000fe400078e0a80 */
[C---:B------:R-:W-:Y:S01]  /*8ec0*/  IMAD R128, R0.reuse, R130, R131 ;  /* 0x0000008200807224 */ /* 0x040fe200078e0283 */
[C---:B------:R-:W-:Y:S01]  /*8ed0*/  ISETP.GT.U32.AND P5, PT, R0.reuse, R127, PT ;  /* 0x0000007f0000720c */ /* 0x040fe20003fa4070 */
[C---:B------:R-:W-:Y:S01]  /*8ee0*/  IMAD R129, R0.reuse, R129, R133 ;  /* 0x0000008100817224 */ /* 0x040fe200078e0285 */
[----:B------:R-:W-:Y:S01]  /*8ef0*/  IABS R131, R136 ;  /* 0x0000008800837213 */ /* 0x000fe20000000000 */
[----:B------:R-:W-:Y:S01]  /*8f00*/  @!P3 IMAD.MOV R124, RZ, RZ, -R124 ;  /* 0x000000ffff7cb224 */ /* 0x000fe200078e0a7c */
[C---:B------:R-:W-:Y:S01]  /*8f10*/  ISETP.GT.U32.AND P3, PT, R0.reuse, R128, PT ;  /* 0x000000800000720c */ /* 0x040fe20003f64070 */
[----:B------:R-:W-:Y:S01]  /*8f20*/  VIADD R138, R3, 0xb7 ;  /* 0x000000b7038a7836 */ /* 0x000fe20000000000 */
[----:B------:R-:W-:Y:S01]  /*8f30*/  ISETP.GT.U32.AND P6, PT, R0, R129, PT ;  /* 0x000000810000720c */ /* 0x000fe20003fc4070 */
[----:B------:R-:W-:Y:S01]  /*8f40*/  IMAD.HI.U32 R5, R2, R131, RZ ;  /* 0x0000008302057227 */ /* 0x000fe200078e00ff */
[----:B------:R-:W-:-:S02]  /*8f50*/  IABS R133, R137 ;  /* 0x0000008900857213 */ /* 0x000fc40000000000 */
[----:B------:R-:W-:Y:S01]  /*8f60*/  IABS R135, R138 ;  /* 0x0000008a00877213 */ /* 0x000fe20000000000 */
[----:B------:R-:W-:Y:S02]  /*8f70*/  IMAD.MOV R130, RZ, RZ, -R5 ;  /* 0x000000ffff827224 */ /* 0x000fe400078e0a05 */
[----:B------:R-:W-:Y:S01]  /*8f80*/  @!P5 IMAD.IADD R127, R127, 0x1, -R0 ;  /* 0x000000017f7fd824 */ /* 0x000fe200078e0a00 */
[----:B------:R-:W-:Y:S01]  /*8f90*/  ISETP.GE.AND P5, PT, R134, RZ, PT ;  /* 0x000000ff8600720c */ /* 0x000fe20003fa6270 */
[----:B------:R-:W-:-:S04]  /*8fa0*/  IMAD.HI.U32 R5, R2, R133, RZ ;  /* 0x0000008502057227 */ /* 0x000fc800078e00ff */
[--C-:B------:R-:W-:Y:S01]  /*8fb0*/  @!P3 IMAD.IADD R128, R128, 0x1, -R0.reuse ;  /* 0x000000018080b824 */ /* 0x100fe200078e0a00 */
[C---:B------:R-:W-:Y:S01]  /*8fc0*/  ISETP.GT.U32.AND P3, PT, R0.reuse, R127, PT ;  /* 0x0000007f0000720c */ /* 0x040fe20003f64070 */
[----:B------:R-:W-:Y:S01]  /*8fd0*/  @!P6 IMAD.IADD R129, R129, 0x1, -R0 ;  /* 0x000000018181e824 */ /* 0x000fe200078e0a00 */
[----:B------:R-:W-:Y:S01]  /*8fe0*/  IADD3 R5, PT, PT, -R5, RZ, RZ ;  /* 0x000000ff05057210 */ /* 0x000fe20007ffe1ff */
[C---:B------:R-:W-:Y:S01]  /*8ff0*/  IMAD R130, R0.reuse, R130, R131 ;  /* 0x0000008200827224 */ /* 0x040fe200078e0283 */
[C---:B------:R-:W-:Y:S01]  /*9000*/  ISETP.GT.U32.AND P6, PT, R0.reuse, R128, PT ;  /* 0x000000800000720c */ /* 0x040fe20003fc4070 */
[C---:B------:R-:W-:Y:S02]  /*9010*/  VIADD R139, R3.reuse, 0xb8 ;  /* 0x000000b8038b7836 */ /* 0x040fe40000000000 */
[----:B------:R-:W-:Y:S02]  /*9020*/  IMAD R131, R0, R5, R133 ;  /* 0x0000000500837224 */ /* 0x000fe400078e0285 */
[----:B------:R-:W-:Y:S01]  /*9030*/  VIADD R140, R3, 0xb9 ;  /* 0x000000b9038c7836 */ /* 0x000fe20000000000 */
[----:B------:R-:W-:Y:S01]  /*9040*/  IABS R133, R139 ;  /* 0x0000008b00857213 */ /* 0x000fe20000000000 */
[----:B------:R-:W-:-:S03]  /*9050*/  IMAD.HI.U32 R5, R2, R135, RZ ;  /* 0x0000008702057227 */ /* 0x000fc600078e00ff */
[----:B------:R-:W-:Y:S01]  /*9060*/  IABS R134, R140 ;  /* 0x0000008c00867213 */ /* 0x000fe20000000000 */
[--C-:B------:R-:W-:Y:S01]  /*9070*/  @!P3 IMAD.IADD R127, R127, 0x1, -R0.reuse ;  /* 0x000000017f7fb824 */ /* 0x100fe200078e0a00 */
[----:B------:R-:W-:Y:S01]  /*9080*/  ISETP.GT.U32.AND P3, PT, R0, R130, PT ;  /* 0x000000820000720c */ /* 0x000fe20003f64070 */
[--C-:B------:R-:W-:Y:S01]  /*9090*/  @!P6 IMAD.IADD R128, R128, 0x1, -R0.reuse ;  /* 0x000000018080e824 */ /* 0x100fe200078e0a00 */
[----:B------:R-:W-:Y:S01]  /*90a0*/  ISETP.GT.U32.AND P6, PT, R0, R131, PT ;  /* 0x000000830000720c */ /* 0x000fe20003fc4070 */
[----:B------:R-:W-:Y:S01]  /*90b0*/  @!P4 IMAD.IADD R125, R125, 0x1, -R0 ;  /* 0x000000017d7dc824 */ /* 0x000fe200078e0a00 */
[----:B------:R-:W-:Y:S01]  /*90c0*/  ISETP.GE.AND P4, PT, R132, RZ, PT ;  /* 0x000000ff8400720c */ /* 0x000fe20003f86270 */
[----:B------:R-:W-:Y:S02]  /*90d0*/  IMAD.MOV R132, RZ, RZ, -R5 ;  /* 0x000000ffff847224 */ /* 0x000fe400078e0a05 */
[----:B------:R-:W-:-:S04]  /*90e0*/  IMAD.HI.U32 R5, R2, R133, RZ ;  /* 0x0000008502057227 */ /* 0x000fc800078e00ff */
[----:B------:R-:W-:Y:S02]  /*90f0*/  IMAD R132, R0, R132, R135 ;  /* 0x0000008400847224 */ /* 0x000fe400078e0287 */
[----:B------:R-:W-:Y:S01]  /*9100*/  @!P3 IADD3 R130, PT, PT, R130, -R0, RZ ;  /* 0x800000008282b210 */ /* 0x000fe20007ffe0ff */
[----:B------:R-:W-:Y:S01]  /*9110*/  @!P0 IMAD.MOV R125, RZ, RZ, -R125 ;  /* 0x000000ffff7d8224 */ /* 0x000fe200078e0a7d */
[C---:B------:R-:W-:Y:S01]  /*9120*/  ISETP.GT.U32.AND P0, PT, R0.reuse, R129, PT ;  /* 0x000000810000720c */ /* 0x040fe20003f04070 */
[----:B------:R-:W-:Y:S01]  /*9130*/  @!P6 IMAD.IADD R131, R131, 0x1, -R0 ;  /* 0x000000018383e824 */ /* 0x000fe200078e0a00 */
[C---:B------:R-:W-:Y:S01]  /*9140*/  ISETP.GT.U32.AND P6, PT, R0.reuse, R130, PT ;  /* 0x000000820000720c */ /* 0x040fe20003fc4070 */
[----:B------:R-:W-:Y:S01]  /*9150*/  IMAD.MOV.U32 R135, RZ, RZ, R134 ;  /* 0x000000ffff877224 */ /* 0x000fe200078e0086 */
[----:B------:R-:W-:Y:S01]  /*9160*/  ISETP.GE.AND P3, PT, R137, RZ, PT ;  /* 0x000000ff8900720c */ /* 0x000fe20003f66270 */
[----:B------:R-:W-:Y:S02]  /*9170*/  IMAD.MOV R134, RZ, RZ, -R5 ;  /* 0x000000ffff867224 */ /* 0x000fe400078e0a05 */
[----:B------:R-:W-:Y:S01]  /*9180*/  @!P1 IMAD.MOV R127, RZ, RZ, -R127 ;  /* 0x000000ffff7f9224 */ /* 0x000fe200078e0a7f */
[C---:B------:R-:W-:Y:S01]  /*9190*/  ISETP.GT.U32.AND P1, PT, R0.reuse, R132, PT ;  /* 0x000000840000720c */ /* 0x040fe20003f24070 */
[----:B------:R-:W-:-:S02]  /*91a0*/  IMAD R133, R0, R134, R133 ;  /* 0x0000008600857224 */ /* 0x000fc400078e0285 */
[----:B------:R-:W-:-:S04]  /*91b0*/  IMAD.HI.U32 R5, R2, R135, RZ ;  /* 0x0000008702057227 */ /* 0x000fc800078e00ff */
[--C-:B------:R-:W-:Y:S01]  /*91c0*/  @!P6 IMAD.IADD R130, R130, 0x1, -R0.reuse ;  /* 0x000000018282e824 */ /* 0x100fe200078e0a00 */
[----:B------:R-:W-:Y:S01]  /*91d0*/  ISETP.GT.U32.AND P6, PT, R0, R133, PT ;  /* 0x000000850000720c */ /* 0x000fe20003fc4070 */
[----:B------:R-:W-:Y:S02]  /*91e0*/  VIADD R134, R3, 0xba ;  /* 0x000000ba03867836 */ /* 0x000fe40000000000 */
[----:B------:R-:W-:Y:S01]  /*91f0*/  @!P0 IMAD.IADD R129, R129, 0x1, -R0 ;  /* 0x0000000181818824 */ /* 0x000fe200078e0a00 */
[----:B------:R-:W-:Y:S01]  /*9200*/  ISETP.GE.AND P0, PT, R136, RZ, PT ;  /* 0x000000ff8800720c */ /* 0x000fe20003f06270 */
[----:B------:R-:W-:Y:S01]  /*9210*/  @!P2 IMAD.MOV R126, RZ, RZ, -R126 ;  /* 0x000000ffff7ea224 */ /* 0x000fe200078e0a7e */
[----:B------:R-:W-:Y:S01]  /*9220*/  ISETP.GT.U32.AND P2, PT, R0, R131, PT ;  /* 0x000000830000720c */ /* 0x000fe20003f44070 */
[----:B------:R-:W-:Y:S01]  /*9230*/  IMAD.MOV R5, RZ, RZ, -R5 ;  /* 0x000000ffff057224 */ /* 0x000fe200078e0a05 */
[----:B------:R-:W-:Y:S01]  /*9240*/  IABS R136, R134 ;  /* 0x0000008600887213 */ /* 0x000fe20000000000 */
[--C-:B------:R-:W-:Y:S01]  /*9250*/  @!P1 IMAD.IADD R132, R132, 0x1, -R0.reuse ;  /* 0x0000000184849824 */ /* 0x100fe200078e0a00 */
[----:B------:R-:W-:Y:S01]  /*9260*/  ISETP.GE.AND P1, PT, R134, RZ, PT ;  /* 0x000000ff8600720c */ /* 0x000fe20003f26270 */
[C---:B------:R-:W-:Y:S01]  /*9270*/  IMAD R134, R0.reuse, R5, R135 ;  /* 0x0000000500867224 */ /* 0x040fe200078e0287 */
[----:B------:R-:W-:Y:S01]  /*9280*/  MOV R135, R136 ;  /* 0x0000008800877202 */ /* 0x000fe20000000f00 */
[----:B------:R-:W-:Y:S01]  /*9290*/  @!P6 IMAD.IADD R133, R133, 0x1, -R0 ;  /* 0x000000018585e824 */ /* 0x000fe200078e0a00 */
[----:B------:R-:W-:Y:S01]  /*92a0*/  ISETP.GT.U32.AND P6, PT, R0, R132, PT ;  /* 0x000000840000720c */ /* 0x000fe20003fc4070 */
[----:B------:R-:W-:Y:S01]  /*92b0*/  @!P4 IMAD.MOV R128, RZ, RZ, -R128 ;  /* 0x000000ffff80c224 */ /* 0x000fe200078e0a80 */
[----:B------:R-:W-:Y:S01]  /*92c0*/  ISETP.GE.AND P4, PT, R138, RZ, PT ;  /* 0x000000ff8a00720c */ /* 0x000fe20003f86270 */
[----:B------:R-:W-:Y:S01]  /*92d0*/  IMAD.HI.U32 R5, R2, R135, RZ ;  /* 0x0000008702057227 */ /* 0x000fe200078e00ff */
[----:B------:R-:W-:-:S02]  /*92e0*/  @!P5 IADD3 R129, PT, PT, -R129, RZ, RZ ;  /* 0x000000ff8181d210 */ /* 0x000fc40007ffe1ff */
[----:B------:R-:W-:Y:S01]  /*92f0*/  ISETP.GE.AND P5, PT, R139, RZ, PT ;  /* 0x000000ff8b00720c */ /* 0x000fe20003fa6270 */
[----:B------:R-:W-:Y:S01]  /*9300*/  @!P2 IMAD.IADD R131, R131, 0x1, -R0 ;  /* 0x000000018383a824 */ /* 0x000fe200078e0a00 */
[----:B------:R-:W-:Y:S01]  /*9310*/  ISETP.GE.AND P2, PT, R140, RZ, PT ;  /* 0x000000ff8c00720c */ /* 0x000fe20003f46270 */
[----:B------:R-:W-:Y:S02]  /*9320*/  IMAD.MOV R5, RZ, RZ, -R5 ;  /* 0x000000ffff057224 */ /* 0x000fe400078e0a05 */
[----:B------:R-:W-:Y:S01]  /*9330*/  @!P3 IMAD.MOV R131, RZ, RZ, -R131 ;  /* 0x000000ffff83b224 */ /* 0x000fe200078e0a83 */
[C---:B------:R-:W-:Y:S01]  /*9340*/  ISETP.GT.U32.AND P3, PT, R0.reuse, R134, PT ;  /* 0x000000860000720c */ /* 0x040fe20003f64070 */
[----:B------:R-:W-:Y:S01]  /*9350*/  IMAD R135, R0, R5, R135 ;  /* 0x0000000500877224 */ /* 0x000fe200078e0287 */
[----:B------:R-:W-:Y:S01]  /*9360*/  @!P6 IADD3 R132, PT, PT, R132, -R0, RZ ;  /* 0x800000008484e210 */ /* 0x000fe20007ffe0ff */
[----:B------:R-:W-:Y:S01]  /*9370*/  @!P0 IMAD.MOV R130, RZ, RZ, -R130 ;  /* 0x000000ffff828224 */ /* 0x000fe200078e0a82 */
[C---:B------:R-:W-:Y:S01]  /*9380*/  ISETP.GT.U32.AND P0, PT, R0.reuse, R133, PT ;  /* 0x000000850000720c */ /* 0x040fe20003f04070 */
[C---:B------:R-:W-:Y:S01]  /*9390*/  VIADD R138, R3.reuse, 0xbb ;  /* 0x000000bb038a7836 */ /* 0x040fe20000000000 */
[----:B------:R-:W-:Y:S01]  /*93a0*/  ISETP.GT.U32.AND P6, PT, R0, R135, PT ;  /* 0x000000870000720c */ /* 0x000fe20003fc4070 */
[C---:B------:R-:W-:Y:S01]  /*93b0*/  VIADD R142, R3.reuse, 0xbc ;  /* 0x000000bc038e7836 */ /* 0x040fe20000000000 */
[----:B------:R-:W-:Y:S01]  /*93c0*/  @!P4 IADD3 R132, PT, PT, -R132, RZ, RZ ;  /* 0x000000ff8484c210 */ /* 0x000fe20007ffe1ff */
[C---:B------:R-:W-:Y:S01]  /*93d0*/  VIADD R144, R3.reuse, 0xbd ;  /* 0x000000bd03907836 */ /* 0x040fe20000000000 */
[----:B------:R-:W-:Y:S01]  /*93e0*/  IABS R137, R138 ;  /* 0x0000008a00897213 */ /* 0x000fe20000000000 */
[----:B------:R-:W-:Y:S01]  /*93f0*/  VIADD R146, R3, 0xbf ;  /* 0x000000bf03927836 */ /* 0x000fe20000000000 */
[----:B------:R-:W-:Y:S01]  /*9400*/  IABS R139, R142 ;  /* 0x0000008e008b7213 */ /* 0x000fe20000000000 */
[----:B------:R-:W-:Y:S01]  /*9410*/  @!P3 IMAD.IADD R134, R134, 0x1, -R0 ;  /* 0x000000018686b824 */ /* 0x000fe200078e0a00 */
[----:B------:R-:W-:Y:S01]  /*9420*/  IABS R141, R144 ;  /* 0x00000090008d7213 */ /* 0x000fe20000000000 */
[----:B------:R-:W-:Y:S01]  /*9430*/  IMAD.HI.U32 R5, R2, R137, RZ ;  /* 0x0000008902057227 */ /* 0x000fe200078e00ff */
[----:B------:R-:W-:-:S02]  /*9440*/  ISETP.GE.AND P3, PT, R142, RZ, PT ;  /* 0x000000ff8e00720c */ /* 0x000fc40003f66270 */
[----:B------:R-:W-:Y:S01]  /*9450*/  IABS R143, R146 ;  /* 0x00000092008f7213 */ /* 0x000fe20000000000 */
[--C-:B------:R-:W-:Y:S01]  /*9460*/  @!P0 IMAD.IADD R133, R133, 0x1, -R0.reuse ;  /* 0x0000000185858824 */ /* 0x100fe200078e0a00 */
[----:B------:R-:W-:Y:S01]  /*9470*/  ISETP.GE.AND P0, PT, R138, RZ, PT ;  /* 0x000000ff8a00720c */ /* 0x000fe20003f06270 */
[----:B------:R-:W-:Y:S01]  /*9480*/  @!P6 IMAD.IADD R135, R135, 0x1, -R0 ;  /* 0x000000018787e824 */ /* 0x000fe200078e0a00 */
[----:B------:R-:W-:Y:S01]  /*9490*/  ISETP.GT.U32.AND P6, PT, R0, R134, PT ;  /* 0x000000860000720c */ /* 0x000fe20003fc4070 */
[----:B------:R-:W-:-:S03]  /*94a0*/  IMAD.HI.U32 R136, R2, R139, RZ ;  /* 0x0000008b02887227 */ /* 0x000fc600078e00ff */
[C---:B------:R-:W-:Y:S01]  /*94b0*/  ISETP.GT.U32.AND P4, PT, R0.reuse, R135, PT ;  /* 0x000000870000720c */ /* 0x040fe20003f84070 */
[----:B------:R-:W-:Y:S02]  /*94c0*/  IMAD.MOV R138, RZ, RZ, -R5 ;  /* 0x000000ffff8a7224 */ /* 0x000fe400078e0a05 */
[----:B------:R-:W-:Y:S02]  /*94d0*/  IMAD.MOV R140, RZ, RZ, -R136 ;  /* 0x000000ffff8c7224 */ /* 0x000fe400078e0a88 */
[----:B------:R-:W-:Y:S02]  /*94e0*/  IMAD R136, R0, R138, R137 ;  /* 0x0000008a00887224 */ /* 0x000fe400078e0289 */
[----:B------:R-:W-:-:S04]  /*94f0*/  IMAD.HI.U32 R5, R2, R141, RZ ;  /* 0x0000008d02057227 */ /* 0x000fc800078e00ff */
[C---:B------:R-:W-:Y:S02]  /*9500*/  IMAD R137, R0.reuse, R140, R139 ;  /* 0x0000008c00897224 */ /* 0x040fe400078e028b */
[----:B------:R-:W-:Y:S01]  /*9510*/  @!P5 IMAD.MOV R133, RZ, RZ, -R133 ;  /* 0x000000ffff85d224 */ /* 0x000fe200078e0a85 */
[----:B------:R-:W-:Y:S01]  /*9520*/  ISETP.GT.U32.AND P5, PT, R0, R136, PT ;  /* 0x000000880000720c */ /* 0x000fe20003fa4070 */
[----:B------:R-:W-:Y:S01]  /*9530*/  IMAD.MOV R5, RZ, RZ, -R5 ;  /* 0x000000ffff057224 */ /* 0x000fe200078e0a05 */
[----:B------:R-:W-:Y:S01]  /*9540*/  @!P4 IADD3 R135, PT, PT, R135, -R0, RZ ;  /* 0x800000008787c210 */ /* 0x000fe20007ffe0ff */
[----:B------:R-:W-:Y:S01]  /*9550*/  @!P6 IMAD.IADD R134, R134, 0x1, -R0 ;  /* 0x000000018686e824 */ /* 0x000fe200078e0a00 */
[C---:B------:R-:W-:Y:S01]  /*9560*/  ISETP.GT.U32.AND P6, PT, R0.reuse, R137, PT ;  /* 0x000000890000720c */ /* 0x040fe20003fc4070 */
[----:B------:R-:W-:Y:S01]  /*9570*/  IMAD R138, R0, R5, R141 ;  /* 0x00000005008a7224 */ /* 0x000fe200078e028d */
[----:B------:R-:W-:Y:S01]  /*9580*/  @!P1 IADD3 R135, PT, PT, -R135, RZ, RZ ;  /* 0x000000ff87879210 */ /* 0x000fe20007ffe1ff */
[----:B------:R-:W-:-:S02]  /*9590*/  VIADD R142, R3, 0xbe ;  /* 0x000000be038e7836 */ /* 0x000fc40000000000 */
[----:B------:R-:W-:Y:S01]  /*95a0*/  IMAD.HI.U32 R139, R2, R143, RZ ;  /* 0x0000008f028b7227 */ /* 0x000fe200078e00ff */
[----:B------:R-:W-:Y:S02]  /*95b0*/  ISETP.GT.U32.AND P4, PT, R0, R138, PT ;  /* 0x0000008a0000720c */ /* 0x000fe40003f84070 */
[----:B------:R-:W-:Y:S01]  /*95c0*/  IABS R141, R142 ;  /* 0x0000008e008d7213 */ /* 0x000fe20000000000 */
[--C-:B------:R-:W-:Y:S01]  /*95d0*/  @!P5 IMAD.IADD R136, R136, 0x1, -R0.reuse ;  /* 0x000000018888d824 */ /* 0x100fe200078e0a00 */
[----:B------:R-:W-:Y:S01]  /*95e0*/  ISETP.GE.AND P1, PT, R142, RZ, PT ;  /* 0x000000ff8e00720c */ /* 0x000fe20003f26270 */
[----:B------:R-:W-:Y:S01]  /*95f0*/  IMAD.MOV R140, RZ, RZ, -R139 ;  /* 0x000000ffff8c7224 */ /* 0x000fe200078e0a8b */
[----:B------:R-:W-:Y:S01]  /*9600*/  ISETP.GE.AND P5, PT, R144, RZ, PT ;  /* 0x000000ff9000720c */ /* 0x000fe20003fa6270 */
[----:B------:R-:W-:Y:S01]  /*9610*/  @!P6 IMAD.IADD R137, R137, 0x1, -R0 ;  /* 0x000000018989e824 */ /* 0x000fe200078e0a00 */
[----:B------:R-:W-:Y:S01]  /*9620*/  ISETP.GT.U32.AND P6, PT, R0, R136, PT ;  /* 0x000000880000720c */ /* 0x000fe20003fc4070 */
[----:B------:R-:W-:-:S04]  /*9630*/  IMAD.HI.U32 R5, R2, R141, RZ ;  /* 0x0000008d02057227 */ /* 0x000fc800078e00ff */
[----:B------:R-:W-:Y:S02]  /*9640*/  IMAD.MOV R5, RZ, RZ, -R5 ;  /* 0x000000ffff057224 */ /* 0x000fe400078e0a05 */
[--C-:B------:R-:W-:Y:S01]  /*9650*/  @!P4 IMAD.IADD R138, R138, 0x1, -R0.reuse ;  /* 0x000000018a8ac824 */ /* 0x100fe200078e0a00 */
[C---:B------:R-:W-:Y:S01]  /*9660*/  ISETP.GT.U32.AND P4, PT, R0.reuse, R137, PT ;  /* 0x000000890000720c */ /* 0x040fe20003f84070 */
[C---:B------:R-:W-:Y:S02]  /*9670*/  VIADD R149, R3.reuse, 0xc1 ;  /* 0x000000c103957836 */ /* 0x040fe40000000000 */
[----:B------:R-:W-:Y:S02]  /*9680*/  IMAD R139, R0, R5, R141 ;  /* 0x00000005008b7224 */ /* 0x000fe400078e028d */
[----:B------:R-:W-:Y:S01]  /*9690*/  @!P6 IMAD.IADD R136, R136, 0x1, -R0 ;  /* 0x000000018888e824 */ /* 0x000fe200078e0a00 */
[----:B------:R-:W-:Y:S01]  /*96a0*/  IABS R147, R149 ;  /* 0x0000009500937213 */ /* 0x000fe20000000000 */
[C---:B------:R-:W-:Y:S01]  /*96b0*/  IMAD R140, R0.reuse, R140, R143 ;  /* 0x0000008c008c7224 */ /* 0x040fe200078e028f */
[----:B------:R-:W-:Y:S01]  /*96c0*/  ISETP.GT.U32.AND P6, PT, R0, R139, PT ;  /* 0x0000008b0000720c */ /* 0x000fe20003fc4070 */
[----:B------:R-:W-:-:S02]  /*96d0*/  VIADD R148, R3, 0xc0 ;  /* 0x000000c003947836 */ /* 0x000fc40000000000 */
[----:B------:R-:W-:-:S03]  /*96e0*/  IMAD.HI.U32 R141, R2, R147, RZ ;  /* 0x00000093028d7227 */ /* 0x000fc600078e00ff */
[----:B------:R-:W-:Y:S01]  /*96f0*/  IABS R145, R148 ;  /* 0x0000009400917213 */ /* 0x000fe20000000000 */
[----:B------:R-:W-:Y:S01]  /*9700*/  @!P4 IMAD.IADD R137, R137, 0x1, -R0 ;  /* 0x000000018989c824 */ /* 0x000fe200078e0a00 */
[C---:B------:R-:W-:Y:S01]  /*9710*/  ISETP.GT.U32.AND P4, PT, R0.reuse, R140, PT ;  /* 0x0000008c0000720c */ /* 0x040fe20003f84070 */
[----:B------:R-:W-:Y:S02]  /*9720*/  IMAD.MOV R142, RZ, RZ, -R141 ;  /* 0x000000ffff8e7224 */ /* 0x000fe400078e0a8d */
[----:B------:R-:W-:Y:S01]  /*9730*/  @!P2 IMAD.MOV R134, RZ, RZ, -R134 ;  /* 0x000000ffff86a224 */ /* 0x000fe200078e0a86 */
[----:B------:R-:W-:Y:S01]  /*9740*/  ISETP.GT.U32.AND P2, PT, R0, R138, PT ;  /* 0x0000008a0000720c */ /* 0x000fe20003f44070 */
[----:B------:R-:W-:-:S04]  /*9750*/  IMAD.HI.U32 R5, R2, R145, RZ ;  /* 0x0000009102057227 */ /* 0x000fc800078e00ff */
[C---:B------:R-:W-:Y:S02]  /*9760*/  IMAD R142, R0.reuse, R142, R147 ;  /* 0x0000008e008e7224 */ /* 0x040fe400078e0293 */
[----:B------:R-:W-:Y:S02]  /*9770*/  @!P6 IMAD.IADD R139, R139, 0x1, -R0 ;  /* 0x000000018b8be824 */ /* 0x000fe400078e0a00 */
[----:B------:R-:W-:Y:S02]  /*9780*/  VIADD R144, R3, 0xc2 ;  /* 0x000000c203907836 */ /* 0x000fe40000000000 */
[----:B------:R-:W-:Y:S02]  /*9790*/  IMAD.MOV R5, RZ, RZ, -R5 ;  /* 0x000000ffff057224 */ /* 0x000fe400078e0a05 */
[----:B------:R-:W-:Y:S01]  /*97a0*/  @!P0 IMAD.MOV R136, RZ, RZ, -R136 ;  /* 0x000000ffff888224 */ /* 0x000fe200078e0a88 */
[C---:B------:R-:W-:Y:S01]  /*97b0*/  ISETP.GT.U32.AND P0, PT, R0.reuse, R139, PT ;  /* 0x0000008b0000720c */ /* 0x040fe20003f04070 */
[----:B------:R-:W-:Y:S01]  /*97c0*/  @!P3 IMAD.MOV R137, RZ, RZ, -R137 ;  /* 0x000000ffff89b224 */ /* 0x000fe200078e0a89 */
[----:B------:R-:W-:Y:S01]  /*97d0*/  ISETP.GT.U32.AND P3, PT, R0, R142, PT ;  /* 0x0000008e0000720c */ /* 0x000fe20003f64070 */
[----:B------:R-:W-:Y:S01]  /*97e0*/  @!P4 IMAD.IADD R140, R140, 0x1, -R0 ;  /* 0x000000018c8cc824 */ /* 0x000fe200078e0a00 */
[----:B------:R-:W-:Y:S01]  /*97f0*/  IABS R143, R144 ;  /* 0x00000090008f7213 */ /* 0x000fe20000000000 */
[----:B------:R-:W-:-:S02]  /*9800*/  IMAD R141, R0, R5, R145 ;  /* 0x00000005008d7224 */ /* 0x000fc400078e0291 */
[--C-:B------:R-:W-:Y:S01]  /*9810*/  @!P2 IMAD.IADD R138, R138, 0x1, -R0.reuse ;  /* 0x000000018a8aa824 */ /* 0x100fe200078e0a00 */
[----:B------:R-:W-:Y:S01]  /*9820*/  ISETP.GT.U32.AND P4, PT, R0, R140, PT ;  /* 0x0000008c0000720c */ /* 0x000fe20003f84070 */
[----:B------:R-:W-:Y:S01]  /*9830*/  IMAD.HI.U32 R5, R2, R143, RZ ;  /* 0x0000008f02057227 */ /* 0x000fe200078e00ff */
[----:B------:R-:W-:Y:S02]  /*9840*/  ISETP.GT.U32.AND P6, PT, R0, R141, PT ;  /* 0x0000008d0000720c */ /* 0x000fe40003fc4070 */
[----:B------:R-:W-:Y:S01]  /*9850*/  ISETP.GE.AND P2, PT, R146, RZ, PT ;  /* 0x000000ff9200720c */ /* 0x000fe20003f46270 */
[----:B------:R-:W-:Y:S01]  /*9860*/  IMAD.MOV R5, RZ, RZ, -R5 ;  /* 0x000000ffff057224 */ /* 0x000fe200078e0a05 */
[----:B------:R-:W-:Y:S01]  /*9870*/  IADD3 R146, PT, PT, R3, 0xc3, RZ ;  /* 0x000000c303927810 */ /* 0x000fe20007ffe0ff */
[--C-:B------:R-:W-:Y:S01]  /*9880*/  @!P0 IMAD.IADD R139, R139, 0x1, -R0.reuse ;  /* 0x000000018b8b8824 */ /* 0x100fe200078e0a00 */
[----:B------:R-:W-:Y:S01]  /*9890*/  @!P5 IADD3 R138, PT, PT, -R138, RZ, RZ ;  /* 0x000000ff8a8ad210 */ /* 0x000fe20007ffe1ff */
[----:B------:R-:W-:Y:S01]  /*98a0*/  @!P3 IMAD.IADD R142, R142, 0x1, -R0 ;  /* 0x000000018e8eb824 */ /* 0x000fe200078e0a00 */
[----:B------:R-:W-:Y:S01]  /*98b0*/  IABS R145, R146 ;  /* 0x0000009200917213 */ /* 0x000fe20000000000 */
[----:B------:R-:W-:Y:S01]  /*98c0*/  IMAD R143, R0, R5, R143 ;  /* 0x00000005008f7224 */ /* 0x000fe200078e028f */
[----:B------:R-:W-:Y:S01]  /*98d0*/  ISETP.GE.AND P3, PT, R144, RZ, PT ;  /* 0x000000ff9000720c */ /* 0x000fe20003f66270 */
[----:B------:R-:W-:Y:S01]  /*98e0*/  @!P1 IMAD.MOV R139, RZ, RZ, -R139 ;  /* 0x000000ffff8b9224 */ /* 0x000fe200078e0a8b */
[----:B------:R-:W-:Y:S01]  /*98f0*/  ISETP.GT.U32.AND P1, PT, R0, R142, PT ;  /* 0x0000008e0000720c */ /* 0x000fe20003f24070 */
[----:B------:R-:W-:Y:S01]  /*9900*/  IMAD.HI.U32 R5, R2, R145, RZ ;  /* 0x0000009102057227 */ /* 0x000fe200078e00ff */
[----:B------:R-:W-:-:S02]  /*9910*/  ISETP.GE.AND P5, PT, R148, RZ, PT ;  /* 0x000000ff9400720c */ /* 0x000fc40003fa6270 */
[----:B------:R-:W-:Y:S01]  /*9920*/  ISETP.GE.AND P0, PT, R149, RZ, PT ;  /* 0x000000ff9500720c */ /* 0x000fe20003f06270 */
[--C-:B------:R-:W-:Y:S01]  /*9930*/  @!P4 IMAD.IADD R140, R140, 0x1, -R0.reuse ;  /* 0x000000018c8cc824 */ /* 0x100fe200078e0a00 */
[C---:B------:R-:W-:Y:S01]  /*9940*/  ISETP.GT.U32.AND P4, PT, R0.reuse, R143, PT ;  /* 0x0000008f0000720c */ /* 0x040fe20003f84070 */
[----:B------:R-:W-:Y:S02]  /*9950*/  @!P6 IMAD.IADD R141, R141, 0x1, -R0 ;  /* 0x000000018d8de824 */ /* 0x000fe400078e0a00 */
[----:B------:R-:W-:Y:S02]  /*9960*/  IMAD.MOV R5, RZ, RZ, -R5 ;  /* 0x000000ffff057224 */ /* 0x000fe400078e0a05 */
[----:B------:R-:W-:Y:S01]  /*9970*/  @!P2 IMAD.MOV R140, RZ, RZ, -R140 ;  /* 0x000000ffff8ca224 */ /* 0x000fe200078e0a8c */
[C---:B------:R-:W-:Y:S01]  /*9980*/  ISETP.GT.U32.AND P6, PT, R0.reuse, R141, PT ;  /* 0x0000008d0000720c */ /* 0x040fe20003fc4070 */
[----:B------:R-:W-:Y:S01]  /*9990*/  IMAD R144, R0, R5, R145 ;  /* 0x0000000500907224 */ /* 0x000fe200078e0291 */
[----:B------:R-:W-:Y:S01]  /*99a0*/  IADD3 R5, PT, PT, R3, 0xc4, RZ ;  /* 0x000000c403057810 */ /* 0x000fe20007ffe0ff */
[----:B------:R-:W-:-:S02]  /*99b0*/  @!P1 IMAD.IADD R142, R142, 0x1, -R0 ;  /* 0x000000018e8e9824 */ /* 0x000fc400078e0a00 */
[----:B------:R-:W-:Y:S01]  /*99c0*/  VIADD R145, R3, 0xc5 ;  /* 0x000000c503917836 */ /* 0x000fe20000000000 */
[C---:B------:R-:W-:Y:S01]  /*99d0*/  ISETP.GT.U32.AND P1, PT, R0.reuse, R144, PT ;  /* 0x000000900000720c */ /* 0x040fe20003f24070 */
[----:B------:R-:W-:Y:S01]  /*99e0*/  @!P4 IMAD.IADD R143, R143, 0x1, -R0 ;  /* 0x000000018f8fc824 */ /* 0x000fe200078e0a00 */
[----:B------:R-:W-:Y:S01]  /*99f0*/  ISETP.GE.AND P2, PT, R5, RZ, PT ;  /* 0x000000ff0500720c */ /* 0x000fe20003f46270 */
[----:B------:R-:W-:Y:S01]  /*9a00*/  VIADD R147, R3, 0xc7 ;  /* 0x000000c703937836 */ /* 0x000fe20000000000 */
[----:B------:R-:W-:Y:S01]  /*9a10*/  IABS R5, R5 ;  /* 0x0000000500057213 */ /* 0x000fe20000000000 */
[----:B------:R-:W-:Y:S01]  /*9a20*/  @!P0 IMAD.MOV R142, RZ, RZ, -R142 ;  /* 0x000000ffff8e8224 */ /* 0x000fe200078e0a8e */
[----:B------:R-:W-:Y:S01]  /*9a30*/  ISETP.GT.U32.AND P4, PT, R0, R143, PT ;  /* 0x0000008f0000720c */ /* 0x000fe20003f84070 */
[--C-:B------:R-:W-:Y:S01]  /*9a40*/  @!P6 IMAD.IADD R141, R141, 0x1, -R0.reuse ;  /* 0x000000018d8de824 */ /* 0x100fe200078e0a00 */
[----:B------:R-:W-:Y:S01]  /*9a50*/  ISETP.GE.AND P6, PT, R146, RZ, PT ;  /* 0x000000ff9200720c */ /* 0x000fe20003fc6270 */
[C---:B------:R-:W-:Y:S01]  /*9a60*/  VIADD R146, R3.reuse, 0xc6 ;  /* 0x000000c603927836 */ /* 0x040fe20000000000 */
[----:B------:R-:W-:Y:S01]  /*9a70*/  IABS R149, R145 ;  /* 0x0000009100957213 */ /* 0x000fe20000000000 */
[----:B------:R-:W-:Y:S01]  /*9a80*/  VIADD R156, R3, 0xc9 ;  /* 0x000000c9039c7836 */ /* 0x000fe20000000000 */
[----:B------:R-:W-:Y:S01]  /*9a90*/  @!P5 IADD3 R141, PT, PT, -R141, RZ, RZ ;  /* 0x000000ff8d8dd210 */ /* 0x000fe20007ffe1ff */
[----:B------:R-:W-:Y:S01]  /*9aa0*/  @!P1 IMAD.IADD R144, R144, 0x1, -R0 ;  /* 0x0000000190909824 */ /* 0x000fe200078e0a00 */
[----:B------:R-:W-:Y:S01]  /*9ab0*/  ISETP.GE.AND P5, PT, R145, RZ, PT ;  /* 0x000000ff9100720c */ /* 0x000fe20003fa6270 */
[----:B------:R-:W-:Y:S01]  /*9ac0*/  IMAD.MOV.U32 R145, RZ, RZ, R5 ;  /* 0x000000ffff917224 */ /* 0x000fe200078e0005 */
[----:B------:R-:W-:Y:S01]  /*9ad0*/  IABS R151, R146 ;  /* 0x0000009200977213 */ /* 0x000fe20000000000 */
[----:B------:R-:W-:Y:S01]  /*9ae0*/  VIADD R154, R3, 0xc8 ;  /* 0x000000c8039a7836 */ /* 0x000fe20000000000 */
[----:B------:R-:W-:Y:S01]  /*9af0*/  ISETP.GT.U32.AND P1, PT, R0, R144, PT ;  /* 0x000000900000720c */ /* 0x000fe20003f24070 */
[----:B------:R-:W-:Y:S01]  /*9b00*/  IMAD.HI.U32 R5, R2, R145, RZ ;  /* 0x0000009102057227 */ /* 0x000fe200078e00ff */
[----:B------:R-:W-:-:S02]  /*9b10*/  ISETP.GE.AND P0, PT, R146, RZ, PT ;  /* 0x000000ff9200720c */ /* 0x000fc40003f06270 */
[----:B------:R-:W-:Y:S01]  /*9b20*/  IABS R153, R147 ;  /* 0x0000009300997213 */ /* 0x000fe20000000000 */
[----:B------:R-:W-:Y:S01]  /*9b30*/  @!P4 IMAD.IADD R143, R143, 0x1, -R0 ;  /* 0x000000018f8fc824 */ /* 0x000fe200078e0a00 */
[----:B------:R-:W-:Y:S01]  /*9b40*/  ISETP.GE.AND P4, PT, R147, RZ, PT ;  /* 0x000000ff9300720c */ /* 0x000fe20003f86270 */
[----:B------:R-:W-:Y:S02]  /*9b50*/  IMAD.MOV R147, RZ, RZ, -R5 ;  /* 0x000000ffff937224 */ /* 0x000fe400078e0a05 */
[----:B------:R-:W-:-:S04]  /*9b60*/  IMAD.HI.U32 R146, R2, R151, RZ ;  /* 0x0000009702927227 */ /* 0x000fc800078e00ff */
[----:B------:R-:W-:Y:S01]  /*9b70*/  IMAD.HI.U32 R5, R2, R149, RZ ;  /* 0x0000009502057227 */ /* 0x000fe200078e00ff */
[----:B------:R-:W-:-:S03]  /*9b80*/  IADD3 R148, PT, PT, -R146, RZ, RZ ;  /* 0x000000ff92947210 */ /* 0x000fc60007ffe1ff */
[C---:B------:R-:W-:Y:S02]  /*9b90*/  IMAD R145, R0.reuse, R147, R145 ;  /* 0x0000009300917224 */ /* 0x040fe400078e0291 */
[----:B------:R-:W-:Y:S02]  /*9ba0*/  IMAD.MOV R147, RZ, RZ, -R5 ;  /* 0x000000ffff937224 */ /* 0x000fe400078e0a05 */
[----:B------:R-:W-:Y:S01]  /*9bb0*/  @!P3 IMAD.MOV R143, RZ, RZ, -R143 ;  /* 0x000000ffff8fb224 */ /* 0x000fe200078e0a8f */
[C---:B------:R-:W-:Y:S01]  /*9bc0*/  ISETP.GT.U32.AND P3, PT, R0.reuse, R145, PT ;  /* 0x000000910000720c */ /* 0x040fe20003f64070 */
[----:B------:R-:W-:Y:S02]  /*9bd0*/  IMAD R146, R0, R147, R149 ;  /* 0x0000009300927224 */ /* 0x000fe400078e0295 */
[----:B------:R-:W-:Y:S02]  /*9be0*/  @!P1 IMAD.IADD R144, R144, 0x1, -R0 ;  /* 0x0000000190909824 */ /* 0x000fe400078e0a00 */
[C---:B------:R-:W-:Y:S01]  /*9bf0*/  IMAD R147, R0.reuse, R148, R151 ;  /* 0x0000009400937224 */ /* 0x040fe200078e0297 */
[----:B------:R-:W-:Y:S01]  /*9c00*/  ISETP.GT.U32.AND P1, PT, R0, R146, PT ;  /* 0x000000920000720c */ /* 0x000fe20003f24070 */
[----:B------:R-:W-:Y:S01]  /*9c10*/  @!P6 IMAD.MOV R144, RZ, RZ, -R144 ;  /* 0x000000ffff90e224 */ /* 0x000fe200078e0a90 */
[----:B------:R-:W-:Y:S01]  /*9c20*/  IABS R151, R154 ;  /* 0x0000009a00977213 */ /* 0x000fe20000000000 */
[----:B------:R-:W-:Y:S01]  /*9c30*/  IMAD.HI.U32 R5, R2, R153, RZ ;  /* 0x0000009902057227 */ /* 0x000fe200078e00ff */
[----:B------:R-:W-:-:S03]  /*9c40*/  ISETP.GT.U32.AND P6, PT, R0, R147, PT ;  /* 0x000000930000720c */ /* 0x000fc60003fc4070 */
[----:B------:R-:W-:Y:S01]  /*9c50*/  @!P3 IADD3 R145, PT, PT, R145, -R0, RZ ;  /* 0x800000009191b210 */ /* 0x000fe20007ffe0ff */
[----:B------:R-:W-:Y:S02]  /*9c60*/  IMAD.MOV R5, RZ, RZ, -R5 ;  /* 0x000000ffff057224 */ /* 0x000fe400078e0a05 */
[----:B------:R-:W-:Y:S01]  /*9c70*/  VIADD R158, R3, 0xca ;  /* 0x000000ca039e7836 */ /* 0x000fe20000000000 */
[C---:B------:R-:W-:Y:S01]  /*9c80*/  ISETP.GT.U32.AND P3, PT, R0.reuse, R145, PT ;  /* 0x000000910000720c */ /* 0x040fe20003f64070 */
[----:B------:R-:W-:Y:S01]  /*9c90*/  IMAD R148, R0, R5, R153 ;  /* 0x0000000500947224 */ /* 0x000fe200078e0299 */
[----:B------:R-:W-:Y:S01]  /*9ca0*/  IABS R153, R156 ;  /* 0x0000009c00997213 */ /* 0x000fe20000000000 */
[----:B------:R-:W-:Y:S01]  /*9cb0*/  @!P1 IMAD.IADD R146, R146, 0x1, -R0 ;  /* 0x0000000192929824 */ /* 0x000fe200078e0a00 */
[----:B------:R-:W-:Y:S01]  /*9cc0*/  IABS R152, R158 ;  /* 0x0000009e00987213 */ /* 0x000fe20000000000 */
[----:B------:R-:W-:-:S03]  /*9cd0*/  IMAD.HI.U32 R5, R2, R151, RZ ;  /* 0x0000009702057227 */ /* 0x000fc600078e00ff */
[----:B------:R-:W-:Y:S01]  /*9ce0*/  ISETP.GT.U32.AND P1, PT, R0, R146, PT ;  /* 0x000000920000720c */ /* 0x000fe20003f24070 */
[----:B------:R-:W-:Y:S02]  /*9cf0*/  @!P6 IMAD.IADD R147, R147, 0x1, -R0 ;  /* 0x000000019393e824 */ /* 0x000fe400078e0a00 */
[----:B------:R-:W-:Y:S02]  /*9d00*/  IMAD.HI.U32 R149, R2, R153, RZ ;  /* 0x0000009902957227 */ /* 0x000fe400078e00ff */
[----:B------:R-:W-:Y:S02]  /*9d10*/  @!P3 IADD3 R145, PT, PT, R145, -R0, RZ ;  /* 0x800000009191b210 */ /* 0x000fe40007ffe0ff */
[C---:B------:R-:W-:Y:S01]  /*9d20*/  ISETP.GT.U32.AND P6, PT, R0.reuse, R147, PT ;  /* 0x000000930000720c */ /* 0x040fe20003fc4070 */
[----:B------:R-:W-:Y:S01]  /*9d30*/  IMAD.MOV R150, RZ, RZ, -R149 ;  /* 0x000000ffff967224 */ /* 0x000fe200078e0a95 */
[----:B------:R-:W-:Y:S01]  /*9d40*/  ISETP.GT.U32.AND P3, PT, R0, R148, PT ;  /* 0x000000940000720c */ /* 0x000fe20003f64070 */
[----:B------:R-:W-:-:S02]  /*9d50*/  VIADD R159, R3, 0xcb ;  /* 0x000000cb039f7836 */ /* 0x000fc40000000000 */
[C---:B------:R-:W-:Y:S02]  /*9d60*/  IMAD R150, R0.reuse, R150, R153 ;  /* 0x0000009600967224 */ /* 0x040fe400078e0299 */
[----:B------:R-:W-:Y:S01]  /*9d70*/  IMAD.MOV R5, RZ, RZ, -R5 ;  /* 0x000000ffff057224 */ /* 0x000fe200078e0a05 */
[----:B------:R-:W-:Y:S01]  /*9d80*/  IABS R155, R159 ;  /* 0x0000009f009b7213 */ /* 0x000fe20000000000 */
[----:B------:R-:W-:Y:S02]  /*9d90*/  IMAD.MOV.U32 R153, RZ, RZ, R152 ;  /* 0x000000ffff997224 */ /* 0x000fe400078e0098 */
[C---:B------:R-:W-:Y:S02]  /*9da0*/  IMAD R149, R0.reuse, R5, R151 ;  /* 0x0000000500957224 */ /* 0x040fe400078e0297 */
[--C-:B------:R-:W-:Y:S01]  /*9db0*/  @!P6 IMAD.IADD R147, R147, 0x1, -R0.reuse ;  /* 0x000000019393e824 */ /* 0x100fe200078e0a00 */
[----:B------:R-:W-:Y:S01]  /*9dc0*/  ISETP.GT.U32.AND P6, PT, R0, R150, PT ;  /* 0x000000960000720c */ /* 0x000fe20003fc4070 */
[----:B------:R-:W-:-:S02]  /*9dd0*/  @!P3 IMAD.IADD R148, R148, 0x1, -R0 ;  /* 0x000000019494b824 */ /* 0x000fc400078e0a00 */
[----:B------:R-:W-:Y:S01]  /*9de0*/  IMAD.HI.U32 R5, R2, R153, RZ ;  /* 0x0000009902057227 */ /* 0x000fe200078e00ff */
[----:B------:R-:W-:Y:S02]  /*9df0*/  @!P0 IADD3 R147, PT, PT, -R147, RZ, RZ ;  /* 0x000000ff93938210 */ /* 0x000fe40007ffe1ff */
[----:B------:R-:W-:Y:S01]  /*9e00*/  ISETP.GT.U32.AND P3, PT, R0, R148, PT ;  /* 0x000000940000720c */ /* 0x000fe20003f64070 */
[----:B------:R-:W-:Y:S01]  /*9e10*/  VIADD R160, R3, 0xcc ;  /* 0x000000cc03a07836 */ /* 0x000fe20000000000 */
[----:B------:R-:W-:Y:S01]  /*9e20*/  IADD3 R5, PT, PT, -R5, RZ, RZ ;  /* 0x000000ff05057210 */ /* 0x000fe20007ffe1ff */
[--C-:B------:R-:W-:Y:S01]  /*9e30*/  @!P1 IMAD.IADD R146, R146, 0x1, -R0.reuse ;  /* 0x0000000192929824 */ /* 0x100fe200078e0a00 */
[----:B------:R-:W-:Y:S01]  /*9e40*/  ISETP.GT.U32.AND P1, PT, R0, R149, PT ;  /* 0x000000950000720c */ /* 0x000fe20003f24070 */
[----:B------:R-:W-:Y:S01]  /*9e50*/  IMAD.HI.U32 R151, R2, R155, RZ ;  /* 0x0000009b02977227 */ /* 0x000fe200078e00ff */
[----:B------:R-:W-:Y:S02]  /*9e60*/  IABS R157, R160 ;  /* 0x000000a0009d7213 */ /* 0x000fe40000000000 */
[----:B------:R-:W-:Y:S01]  /*9e70*/  ISETP.GE.AND P0, PT, R158, RZ, PT ;  /* 0x000000ff9e00720c */ /* 0x000fe20003f06270 */
[----:B------:R-:W-:-:S02]  /*9e80*/  @!P6 IMAD.IADD R150, R150, 0x1, -R0 ;  /* 0x000000019696e824 */ /* 0x000fc400078e0a00 */
[----:B------:R-:W-:Y:S02]  /*9e90*/  IMAD.MOV R152, RZ, RZ, -R151 ;  /* 0x000000ffff987224 */ /* 0x000fe400078e0a97 */
[C---:B------:R-:W-:Y:S01]  /*9ea0*/  IMAD R151, R0.reuse, R5, R153 ;  /* 0x0000000500977224 */ /* 0x040fe200078e0299 */
[----:B------:R-:W-:Y:S01]  /*9eb0*/  ISETP.GT.U32.AND P6, PT, R0, R150, PT ;  /* 0x000000960000720c */ /* 0x000fe20003fc4070 */
[----:B------:R-:W-:-:S04]  /*9ec0*/  IMAD.HI.U32 R5, R2, R157, RZ ;  /* 0x0000009d02057227 */ /* 0x000fc800078e00ff */
[----:B------:R-:W-:Y:S02]  /*9ed0*/  IMAD.MOV R5, RZ, RZ, -R5 ;  /* 0x000000ffff057224 */ /* 0x000fe400078e0a05 */
[----:B------:R-:W-:Y:S02]  /*9ee0*/  IMAD R152, R0, R152, R155 ;  /* 0x0000009800987224 */ /* 0x000fe400078e029b */
[--C-:B------:R-:W-:Y:S01]  /*9ef0*/  @!P3 IMAD.IADD R148, R148, 0x1, -R0.reuse ;  /* 0x000000019494b824 */ /* 0x100fe200078e0a00 */
[----:B------:R-:W-:Y:S01]  /*9f00*/  ISETP.GT.U32.AND P3, PT, R0, R151, PT ;  /* 0x000000970000720c */ /* 0x000fe20003f64070 */
[----:B------:R-:W-:Y:S01]  /*9f10*/  @!P1 IMAD.IADD R149, R149, 0x1, -R0 ;  /* 0x0000000195959824 */ /* 0x000fe200078e0a00 */
[----:B------:R-:W-:Y:S01]  /*9f20*/  ISETP.GE.AND P1, PT, R156, RZ, PT ;  /* 0x000000ff9c00720c */ /* 0x000fe20003f26270 */
[C---:B------:R-:W-:Y:S02]  /*9f30*/  IMAD R153, R0.reuse, R5, R157 ;  /* 0x0000000500997224 */ /* 0x040fe400078e029d */
[----:B------:R-:W-:Y:S01]  /*9f40*/  @!P4 IMAD.MOV R148, RZ, RZ, -R148 ;  /* 0x000000ffff94c224 */ /* 0x000fe200078e0a94 */
[C---:B------:R-:W-:Y:S01]  /*9f50*/  ISETP.GT.U32.AND P4, PT, R0.reuse, R152, PT ;  /* 0x000000980000720c */ /* 0x040fe20003f84070 */
        /* <DEDUP_REMOVED lines=8> */
[----:B------:R-:W-:Y:S01]  /*9fe0*/  ISETP.GE.AND P3, PT, R160, RZ, PT ;  /* 0x000000ffa000720c */ /* 0x000fe20003f66270 */
[----:B------:R-:W-:Y:S01]  /*9ff0*/  VIADD R158, R3, 0xce ;  /* 0x000000ce039e7836 */ /* 0x000fe20000000000 */
[----:B------:R-:W-:Y:S01]  /*a000*/  IABS R155, R156 ;  /* 0x0000009c009b7213 */ /* 0x000fe20000000000 */
[--C-:B------:R-:W-:Y:S01]  /*a010*/  @!P4 IMAD.IADD R152, R152, 0x1, -R0.reuse ;  /* 0x000000019898c824 */ /* 0x100fe200078e0a00 */
[----:B------:R-:W-:Y:S01]  /*a020*/  ISETP.GT.U32.AND P4, PT, R0, R151, PT ;  /* 0x000000970000720c */ /* 0x000fe20003f84070 */
[--C-:B------:R-:W-:Y:S01]  /*a030*/  @!P5 IMAD.IADD R149, R149, 0x1, -R0.reuse ;  /* 0x000000019595d824 */ /* 0x100fe200078e0a00 */
[----:B------:R-:W-:Y:S01]  /*a040*/  IABS R157, R158 ;  /* 0x0000009e009d7213 */ /* 0x000fe20000000000 */
[----:B------:R-:W-:Y:S01]  /*a050*/  IMAD.HI.U32 R5, R2, R155, RZ ;  /* 0x0000009b02057227 */ /* 0x000fe200078e00ff */
[----:B------:R-:W-:Y:S02]  /*a060*/  IADD3 R160, PT, PT, R3, 0xcf, RZ ;  /* 0x000000cf03a07810 */ /* 0x000fe40007ffe0ff */
[----:B------:R-:W-:Y:S01]  /*a070*/  ISETP.GE.AND P5, PT, R159, RZ, PT ;  /* 0x000000ff9f00720c */ /* 0x000fe20003fa6270 */
[----:B------:R-:W-:Y:S01]  /*a080*/  @!P6 IMAD.IADD R153, R153, 0x1, -R0 ;  /* 0x000000019999e824 */ /* 0x000fe200078e0a00 */
[C---:B------:R-:W-:Y:S01]  /*a090*/  ISETP.GT.U32.AND P6, PT, R0.reuse, R152, PT ;  /* 0x000000980000720c */ /* 0x040fe20003fc4070 */
[----:B------:R-:W-:Y:S01]  /*a0a0*/  IMAD.MOV R154, RZ, RZ, -R5 ;  /* 0x000000ffff9a7224 */ /* 0x000fe200078e0a05 */
[----:B------:R-:W-:Y:S01]  /*a0b0*/  IABS R159, R160 ;  /* 0x000000a0009f7213 */ /* 0x000fe20000000000 */
[----:B------:R-:W-:Y:S01]  /*a0c0*/  @!P2 IMAD.MOV R149, RZ, RZ, -R149 ;  /* 0x000000ffff95a224 */ /* 0x000fe200078e0a95 */
[----:B------:R-:W-:Y:S01]  /*a0d0*/  ISETP.GT.U32.AND P2, PT, R0, R153, PT ;  /* 0x000000990000720c */ /* 0x000fe20003f44070 */
[----:B------:R-:W-:Y:S01]  /*a0e0*/  IMAD.HI.U32 R5, R2, R157, RZ ;  /* 0x0000009d02057227 */ /* 0x000fe200078e00ff */
[----:B------:R-:W-:-:S03]  /*a0f0*/  @!P4 IADD3 R151, PT, PT, R151, -R0, RZ ;  /* 0x800000009797c210 */ /* 0x000fc60007ffe0ff */
[C---:B------:R-:W-:Y:S02]  /*a100*/  IMAD R154, R0.reuse, R154, R155 ;  /* 0x0000009a009a7224 */ /* 0x040fe400078e029b */
[----:B------:R-:W-:Y:S02]  /*a110*/  IMAD.MOV R5, RZ, RZ, -R5 ;  /* 0x000000ffff057224 */ /* 0x000fe400078e0a05 */
[----:B------:R-:W-:Y:S01]  /*a120*/  VIADD R162, R3, 0xd0 ;  /* 0x000000d003a27836 */ /* 0x000fe20000000000 */
[C---:B------:R-:W-:Y:S01]  /*a130*/  ISETP.GT.U32.AND P4, PT, R0.reuse, R154, PT ;  /* 0x0000009a0000720c */ /* 0x040fe20003f84070 */
[----:B------:R-:W-:Y:S02]  /*a140*/  IMAD R155, R0, R5, R157 ;  /* 0x00000005009b7224 */ /* 0x000fe400078e029d */
[----:B------:R-:W-:Y:S01]  /*a150*/  @!P2 IMAD.IADD R153, R153, 0x1, -R0 ;  /* 0x000000019999a824 */ /* 0x000fe200078e0a00 */
[----:B------:R-:W-:Y:S01]  /*a160*/  IABS R161, R162 ;  /* 0x000000a200a17213 */ /* 0x000fe20000000000 */
[----:B------:R-:W-:Y:S01]  /*a170*/  IMAD.HI.U32 R5, R2, R159, RZ ;  /* 0x0000009f02057227 */ /* 0x000fe200078e00ff */
[----:B------:R-:W-:-:S03]  /*a180*/  ISETP.GT.U32.AND P2, PT, R0, R155, PT ;  /* 0x0000009b0000720c */ /* 0x000fc60003f44070 */
[----:B------:R-:W-:Y:S01]  /*a190*/  @!P6 IMAD.IADD R152, R152, 0x1, -R0 ;  /* 0x000000019898e824 */ /* 0x000fe200078e0a00 */
[----:B------:R-:W-:Y:S01]  /*a1a0*/  ISETP.GE.AND P6, PT, R156, RZ, PT ;  /* 0x000000ff9c00720c */ /* 0x000fe20003fc6270 */
[----:B------:R-:W-:-:S04]  /*a1b0*/  IMAD.HI.U32 R156, R2, R161, RZ ;  /* 0x000000a1029c7227 */ /* 0x000fc800078e00ff */
[----:B------:R-:W-:Y:S02]  /*a1c0*/  VIADD R163, R3, 0xd1 ;  /* 0x000000d103a37836 */ /* 0x000fe40000000000 */
[----:B------:R-:W-:Y:S02]  /*a1d0*/  IMAD.MOV R5, RZ, RZ, -R5 ;  /* 0x000000ffff057224 */ /* 0x000fe400078e0a05 */
[----:B------:R-:W-:Y:S01]  /*a1e0*/  @!P4 IMAD.IADD R154, R154, 0x1, -R0 ;  /* 0x000000019a9ac824 */ /* 0x000fe200078e0a00 */
[----:B------:R-:W-:Y:S01]  /*a1f0*/  ISETP.GE.AND P4, PT, R158, RZ, PT ;  /* 0x000000ff9e00720c */ /* 0x000fe20003f86270 */
[----:B------:R-:W-:Y:S02]  /*a200*/  IMAD.MOV R157, RZ, RZ, -R156 ;  /* 0x000000ffff9d7224 */ /* 0x000fe400078e0a9c */
[C---:B------:R-:W-:Y:S01]  /*a210*/  IMAD R156, R0.reuse, R5, R159 ;  /* 0x00000005009c7224 */ /* 0x040fe200078e029f */
[----:B------:R-:W-:Y:S01]  /*a220*/  IABS R159, R163 ;  /* 0x000000a3009f7213 */ /* 0x000fe20000000000 */
[----:B------:R-:W-:Y:S01]  /*a230*/  @!P1 IMAD.MOV R150, RZ, RZ, -R150 ;  /* 0x000000ffff969224 */ /* 0x000fe200078e0a96 */
[----:B------:R-:W-:Y:S01]  /*a240*/  ISETP.GT.U32.AND P1, PT, R0, R154, PT ;  /* 0x0000009a0000720c */ /* 0x000fe20003f24070 */
[----:B------:R-:W-:-:S02]  /*a250*/  @!P2 IMAD.IADD R155, R155, 0x1, -R0 ;  /* 0x000000019b9ba824 */ /* 0x000fc400078e0a00 */
[----:B------:R-:W-:Y:S01]  /*a260*/  IMAD R157, R0, R157, R161 ;  /* 0x0000009d009d7224 */ /* 0x000fe200078e02a1 */
[----:B------:R-:W-:Y:S01]  /*a270*/  IABS R161, R164 ;  /* 0x000000a400a17213 */ /* 0x000fe20000000000 */
[----:B------:R-:W-:Y:S01]  /*a280*/  IMAD.HI.U32 R5, R2, R159, RZ ;  /* 0x0000009f02057227 */ /* 0x000fe200078e00ff */
[----:B------:R-:W-:-:S03]  /*a290*/  ISETP.GT.U32.AND P2, PT, R0, R155, PT ;  /* 0x0000009b0000720c */ /* 0x000fc60003f44070 */
[----:B------:R-:W-:Y:S01]  /*a2a0*/  @!P5 IMAD.MOV R152, RZ, RZ, -R152 ;  /* 0x000000ffff98d224 */ /* 0x000fe200078e0a98 */
[----:B------:R-:W-:Y:S01]  /*a2b0*/  ISETP.GT.U32.AND P5, PT, R0, R157, PT ;  /* 0x0000009d0000720c */ /* 0x000fe20003fa4070 */
[----:B------:R-:W-:Y:S01]  /*a2c0*/  IMAD.HI.U32 R158, R2, R161, RZ ;  /* 0x000000a1029e7227 */ /* 0x000fe200078e00ff */
[----:B------:R-:W-:-:S03]  /*a2d0*/  IADD3 R5, PT, PT, -R5, RZ, RZ ;  /* 0x000000ff05057210 */ /* 0x000fc60007ffe1ff */
[----:B------:R-:W-:Y:S01]  /*a2e0*/  @!P3 IMAD.MOV R153, RZ, RZ, -R153 ;  /* 0x000000ffff99b224 */ /* 0x000fe200078e0a99 */
[----:B------:R-:W-:Y:S01]  /*a2f0*/  ISETP.GE.AND P3, PT, R160, RZ, PT ;  /* 0x000000ffa000720c */ /* 0x000fe20003f66270 */
[----:B------:R-:W-:Y:S01]  /*a300*/  @!P1 IMAD.IADD R154, R154, 0x1, -R0 ;  /* 0x000000019a9a9824 */ /* 0x000fe200078e0a00 */
[----:B------:R-:W-:Y:S01]  /*a310*/  ISETP.GE.AND P1, PT, R162, RZ, PT ;  /* 0x000000ffa200720c */ /* 0x000fe20003f26270 */
[----:B------:R-:W-:Y:S02]  /*a320*/  IMAD.MOV R160, RZ, RZ, -R158 ;  /* 0x000000ffffa07224 */ /* 0x000fe400078e0a9e */
[----:B------:R-:W-:Y:S01]  /*a330*/  IMAD R158, R0, R5, R159 ;  /* 0x00000005009e7224 */ /* 0x000fe200078e029f */
[----:B------:R-:W-:Y:S01]  /*a340*/  @!P6 IADD3 R154, PT, PT, -R154, RZ, RZ ;  /* 0x000000ff9a9ae210 */ /* 0x000fe20007ffe1ff */
[----:B------:R-:W-:Y:S01]  /*a350*/  @!P0 IMAD.MOV R151, RZ, RZ, -R151 ;  /* 0x000000ffff978224 */ /* 0x000fe200078e0a97 */
[C---:B------:R-:W-:Y:S01]  /*a360*/  ISETP.GT.U32.AND P0, PT, R0.reuse, R156, PT ;  /* 0x0000009c0000720c */ /* 0x040fe20003f04070 */
[--C-:B------:R-:W-:Y:S01]  /*a370*/  @!P2 IMAD.IADD R155, R155, 0x1, -R0.reuse ;  /* 0x000000019b9ba824 */ /* 0x100fe200078e0a00 */
[C---:B------:R-:W-:Y:S01]  /*a380*/  ISETP.GT.U32.AND P6, PT, R0.reuse, R158, PT ;  /* 0x0000009e0000720c */ /* 0x040fe20003fc4070 */
[----:B------:R-:W-:Y:S01]  /*a390*/  IMAD R159, R0, R160, R161 ;  /* 0x000000a0009f7224 */ /* 0x000fe200078e02a1 */
[----:B------:R-:W-:Y:S01]  /*a3a0*/  ISETP.GE.AND P2, PT, R163, RZ, PT ;  /* 0x000000ffa300720c */ /* 0x000fe20003f46270 */
[----:B------:R-:W-:-:S02]  /*a3b0*/  @!P5 IMAD.IADD R157, R157, 0x1, -R0 ;  /* 0x000000019d9dd824 */ /* 0x000fc400078e0a00 */
[----:B------:R-:W-:Y:S01]  /*a3c0*/  @!P4 IMAD.MOV R155, RZ, RZ, -R155 ;  /* 0x000000ffff9bc224 */ /* 0x000fe200078e0a9b */
[C---:B------:R-:W-:Y:S01]  /*a3d0*/  ISETP.GT.U32.AND P4, PT, R0.reuse, R159, PT ;  /* 0x0000009f0000720c */ /* 0x040fe20003f84070 */
[C---:B------:R-:W-:Y:S01]  /*a3e0*/  VIADD R160, R3.reuse, 0xd3 ;  /* 0x000000d303a07836 */ /* 0x040fe20000000000 */
[----:B------:R-:W-:Y:S01]  /*a3f0*/  ISETP.GT.U32.AND P5, PT, R0, R157, PT ;  /* 0x0000009d0000720c */ /* 0x000fe20003fa4070 */
[C---:B------:R-:W-:Y:S02]  /*a400*/  VIADD R166, R3.reuse, 0xd4 ;  /* 0x000000d403a67836 */ /* 0x040fe40000000000 */
[--C-:B------:R-:W-:Y:S01]  /*a410*/  @!P0 IMAD.IADD R156, R156, 0x1, -R0.reuse ;  /* 0x000000019c9c8824 */ /* 0x100fe200078e0a00 */
[----:B------:R-:W-:Y:S01]  /*a420*/  IABS R161, R160 ;  /* 0x000000a000a17213 */ /* 0x000fe20000000000 */
[----:B------:R-:W-:Y:S01]  /*a430*/  @!P6 IMAD.IADD R158, R158, 0x1, -R0 ;  /* 0x000000019e9ee824 */ /* 0x000fe200078e0a00 */
[----:B------:R-:W-:Y:S01]  /*a440*/  IABS R163, R166 ;  /* 0x000000a600a37213 */ /* 0x000fe20000000000 */
[----:B------:R-:W-:Y:S01]  /*a450*/  VIADD R172, R3, 0xd5 ;  /* 0x000000d503ac7836 */ /* 0x000fe20000000000 */
[----:B------:R-:W-:Y:S01]  /*a460*/  ISETP.GT.U32.AND P0, PT, R0, R156, PT ;  /* 0x0000009c0000720c */ /* 0x000fe20003f04070 */
[----:B------:R-:W-:Y:S01]  /*a470*/  IMAD.HI.U32 R5, R2, R161, RZ ;  /* 0x000000a102057227 */ /* 0x000fe200078e00ff */
[----:B------:R-:W-:-:S02]  /*a480*/  ISETP.GT.U32.AND P6, PT, R0, R158, PT ;  /* 0x0000009e0000720c */ /* 0x000fc40003fc4070 */
[----:B------:R-:W-:Y:S01]  /*a490*/  @!P4 IADD3 R159, PT, PT, R159, -R0, RZ ;  /* 0x800000009f9fc210 */ /* 0x000fe20007ffe0ff */
[----:B------:R-:W-:Y:S01]  /*a4a0*/  @!P5 IMAD.IADD R157, R157, 0x1, -R0 ;  /* 0x000000019d9dd824 */ /* 0x000fe200078e0a00 */
[----:B------:R-:W-:Y:S01]  /*a4b0*/  ISETP.GE.AND P5, PT, R160, RZ, PT ;  /* 0x000000ffa000720c */ /* 0x000fe20003fa6270 */
[----:B------:R-:W-:Y:S01]  /*a4c0*/  IMAD.HI.U32 R160, R2, R163, RZ ;  /* 0x000000a302a07227 */ /* 0x000fe200078e00ff */
[----:B------:R-:W-:Y:S02]  /*a4d0*/  ISETP.GT.U32.AND P4, PT, R0, R159, PT ;  /* 0x0000009f0000720c */ /* 0x000fe40003f84070 */
[----:B------:R-:W-:Y:S01]  /*a4e0*/  IABS R165, R172 ;  /* 0x000000ac00a57213 */ /* 0x000fe20000000000 */
[----:B------:R-:W-:Y:S01]  /*a4f0*/  IMAD.MOV R5, RZ, RZ, -R5 ;  /* 0x000000ffff057224 */ /* 0x000fe200078e0a05 */
[----:B------:R-:W-:Y:S01]  /*a500*/  @!P1 IADD3 R157, PT, PT, -R157, RZ, RZ ;  /* 0x000000ff9d9d9210 */ /* 0x000fe20007ffe1ff */
[----:B------:R-:W-:Y:S01]  /*a510*/  IMAD.MOV R162, RZ, RZ, -R160 ;  /* 0x000000ffffa27224 */ /* 0x000fe200078e0aa0 */
[----:B------:R-:W-:Y:S01]  /*a520*/  ISETP.GE.AND P1, PT, R172, RZ, PT ;  /* 0x000000ffac00720c */ /* 0x000fe20003f26270 */
[----:B------:R-:W-:-:S02]  /*a530*/  IMAD R160, R0, R5, R161 ;  /* 0x0000000500a07224 */ /* 0x000fc400078e02a1 */
[----:B------:R-:W-:Y:S02]  /*a540*/  IMAD R161, R0, R162, R163 ;  /* 0x000000a200a17224 */ /* 0x000fe400078e02a3 */
[--C-:B------:R-:W-:Y:S01]  /*a550*/  @!P6 IMAD.IADD R158, R158, 0x1, -R0.reuse ;  /* 0x000000019e9ee824 */ /* 0x100fe200078e0a00 */
[----:B------:R-:W-:Y:S01]  /*a560*/  ISETP.GT.U32.AND P6, PT, R0, R160, PT ;  /* 0x000000a00000720c */ /* 0x000fe20003fc4070 */
[--C-:B------:R-:W-:Y:S01]  /*a570*/  @!P0 IMAD.IADD R156, R156, 0x1, -R0.reuse ;  /* 0x000000019c9c8824 */ /* 0x100fe200078e0a00 */
[----:B------:R-:W-:Y:S01]  /*a580*/  ISETP.GE.AND P0, PT, R164, RZ, PT ;  /* 0x000000ffa400720c */ /* 0x000fe20003f06270 */
[----:B------:R-:W-:Y:S01]  /*a590*/  @!P4 IMAD.IADD R159, R159, 0x1, -R0 ;  /* 0x000000019f9fc824 */ /* 0x000fe200078e0a00 */
[----:B------:R-:W-:Y:S01]  /*a5a0*/  ISETP.GT.U32.AND P4, PT, R0, R161, PT ;  /* 0x000000a10000720c */ /* 0x000fe20003f84070 */
[----:B------:R-:W-:Y:S01]  /*a5b0*/  @!P3 IMAD.MOV R156, RZ, RZ, -R156 ;  /* 0x000000ffff9cb224 */ /* 0x000fe200078e0a9c */
[----:B------:R-:W-:Y:S01]  /*a5c0*/  ISETP.GE.AND P3, PT, R166, RZ, PT ;  /* 0x000000ffa600720c */ /* 0x000fe20003f66270 */
[----:B------:R-:W-:-:S04]  /*a5d0*/  IMAD.HI.U32 R5, R2, R165, RZ ;  /* 0x000000a502057227 */ /* 0x000fc800078e00ff */
[----:B------:R-:W-:Y:S01]  /*a5e0*/  VIADD R166, R3, 0xd6 ;  /* 0x000000d603a67836 */ /* 0x000fe20000000000 */
[----:B------:R-:W-:Y:S01]  /*a5f0*/  IADD3 R5, PT, PT, -R5, RZ, RZ ;  /* 0x000000ff05057210 */ /* 0x000fe20007ffe1ff */
[C---:B------:R-:W-:Y:S02]  /*a600*/  VIADD R171, R3.reuse, 0xd7 ;  /* 0x000000d703ab7836 */ /* 0x040fe40000000000 */
[----:B------:R-:W-:Y:S01]  /*a610*/  @!P6 IMAD.IADD R160, R160, 0x1, -R0 ;  /* 0x00000001a0a0e824 */ /* 0x000fe200078e0a00 */
[----:B------:R-:W-:Y:S01]  /*a620*/  IABS R167, R166 ;  /* 0x000000a600a77213 */ /* 0x000fe20000000000 */
[----:B------:R-:W-:Y:S01]  /*a630*/  IMAD R162, R0, R5, R165 ;  /* 0x0000000500a27224 */ /* 0x000fe200078e02a5 */
[----:B------:R-:W-:Y:S01]  /*a640*/  IABS R169, R171 ;  /* 0x000000ab00a97213 */ /* 0x000fe20000000000 */
[----:B------:R-:W-:Y:S02]  /*a650*/  VIADD R170, R3, 0xd8 ;  /* 0x000000d803aa7836 */ /* 0x000fe40000000000 */
[----:B------:R-:W-:Y:S01]  /*a660*/  IMAD.HI.U32 R5, R2, R167, RZ ;  /* 0x000000a702057227 */ /* 0x000fe200078e00ff */
[----:B------:R-:W-:-:S02]  /*a670*/  ISETP.GT.U32.AND P6, PT, R0, R162, PT ;  /* 0x000000a20000720c */ /* 0x000fc40003fc4070 */
[----:B------:R-:W-:Y:S01]  /*a680*/  IABS R165, R170 ;  /* 0x000000aa00a57213 */ /* 0x000fe20000000000 */
[----:B------:R-:W-:Y:S01]  /*a690*/  @!P4 IMAD.IADD R161, R161, 0x1, -R0 ;  /* 0x00000001a1a1c824 */ /* 0x000fe200078e0a00 */
[----:B------:R-:W-:Y:S01]  /*a6a0*/  ISETP.GT.U32.AND P4, PT, R0, R160, PT ;  /* 0x000000a00000720c */ /* 0x000fe20003f84070 */
[----:B------:R-:W-:-:S04]  /*a6b0*/  IMAD.HI.U32 R163, R2, R169, RZ ;  /* 0x000000a902a37227 */ /* 0x000fc800078e00ff */
[----:B------:R-:W-:Y:S02]  /*a6c0*/  VIADD R168, R3, 0xd9 ;  /* 0x000000d903a87836 */ /* 0x000fe40000000000 */
[----:B------:R-:W-:Y:S02]  /*a6d0*/  IMAD.MOV R5, RZ, RZ, -R5 ;  /* 0x000000ffff057224 */ /* 0x000fe400078e0a05 */
[----:B------:R-:W-:Y:S02]  /*a6e0*/  IMAD.MOV R164, RZ, RZ, -R163 ;  /* 0x000000ffffa47224 */ /* 0x000fe400078e0aa3 */
[C---:B------:R-:W-:Y:S01]  /*a6f0*/  IMAD R163, R0.reuse, R5, R167 ;  /* 0x0000000500a37224 */ /* 0x040fe200078e02a7 */
[----:B------:R-:W-:Y:S01]  /*a700*/  IABS R5, R168 ;  /* 0x000000a800057213 */ /* 0x000fe20000000000 */
[----:B------:R-:W-:Y:S02]  /*a710*/  IMAD.MOV.U32 R167, RZ, RZ, R165 ;  /* 0x000000ffffa77224 */ /* 0x000fe400078e00a5 */
[----:B------:R-:W-:-:S02]  /*a720*/  IMAD R164, R0, R164, R169 ;  /* 0x000000a400a47224 */ /* 0x000fc400078e02a9 */
[----:B------:R-:W-:Y:S02]  /*a730*/  IMAD.MOV.U32 R169, RZ, RZ, R5 ;  /* 0x000000ffffa97224 */ /* 0x000fe400078e0005 */
[----:B------:R-:W-:-:S04]  /*a740*/  IMAD.HI.U32 R5, R2, R167, RZ ;  /* 0x000000a702057227 */ /* 0x000fc800078e00ff */
[----:B------:R-:W-:Y:S01]  /*a750*/  @!P4 IMAD.IADD R160, R160, 0x1, -R0 ;  /* 0x00000001a0a0c824 */ /* 0x000fe200078e0a00 */
[----:B------:R-:W-:Y:S01]  /*a760*/  ISETP.GT.U32.AND P4, PT, R0, R163, PT ;  /* 0x000000a30000720c */ /* 0x000fe20003f84070 */
[----:B------:R-:W-:Y:S01]  /*a770*/  IMAD.HI.U32 R165, R2, R169, RZ ;  /* 0x000000a902a57227 */ /* 0x000fe200078e00ff */
[----:B------:R-:W-:-:S03]  /*a780*/  IADD3 R5, PT, PT, -R5, RZ, RZ ;  /* 0x000000ff05057210 */ /* 0x000fc60007ffe1ff */
[----:B------:R-:W-:Y:S01]  /*a790*/  @!P0 IMAD.MOV R159, RZ, RZ, -R159 ;  /* 0x000000ffff9f8224 */ /* 0x000fe200078e0a9f */
[----:B------:R-:W-:Y:S01]  /*a7a0*/  ISETP.GE.AND P0, PT, R166, RZ, PT ;  /* 0x000000ffa600720c */ /* 0x000fe20003f06270 */
[----:B------:R-:W-:Y:S02]  /*a7b0*/  IMAD.MOV R166, RZ, RZ, -R165 ;  /* 0x000000ffffa67224 */ /* 0x000fe400078e0aa5 */
[C---:B------:R-:W-:Y:S02]  /*a7c0*/  IMAD R165, R0.reuse, R5, R167 ;  /* 0x0000000500a57224 */ /* 0x040fe400078e02a7 */
[----:B------:R-:W-:Y:S01]  /*a7d0*/  @!P5 IMAD.MOV R160, RZ, RZ, -R160 ;  /* 0x000000ffffa0d224 */ /* 0x000fe200078e0aa0 */
[C---:B------:R-:W-:Y:S01]  /*a7e0*/  ISETP.GT.U32.AND P5, PT, R0.reuse, R164, PT ;  /* 0x000000a40000720c */ /* 0x040fe20003fa4070 */
[--C-:B------:R-:W-:Y:S01]  /*a7f0*/  @!P4 IMAD.IADD R163, R163, 0x1, -R0.reuse ;  /* 0x00000001a3a3c824 */ /* 0x100fe200078e0a00 */
[----:B------:R-:W-:Y:S01]  /*a800*/  ISETP.GT.U32.AND P4, PT, R0, R165, PT ;  /* 0x000000a50000720c */ /* 0x000fe20003f84070 */
[----:B------:R-:W-:Y:S01]  /*a810*/  @!P6 IMAD.IADD R162, R162, 0x1, -R0 ;  /* 0x00000001a2a2e824 */ /* 0x000fe200078e0a00 */
[----:B------:R-:W-:Y:S01]  /*a820*/  ISETP.GT.U32.AND P6, PT, R0, R161, PT ;  /* 0x000000a10000720c */ /* 0x000fe20003fc4070 */
[----:B------:R-:W-:-:S02]  /*a830*/  VIADD R178, R3, 0xda ;  /* 0x000000da03b27836 */ /* 0x000fc40000000000 */
[C---:B------:R-:W-:Y:S02]  /*a840*/  IMAD R166, R0.reuse, R166, R169 ;  /* 0x000000a600a67224 */ /* 0x040fe400078e02a9 */
[----:B------:R-:W-:Y:S01]  /*a850*/  @!P2 IMAD.MOV R158, RZ, RZ, -R158 ;  /* 0x000000ffff9ea224 */ /* 0x000fe200078e0a9e */
[----:B------:R-:W-:Y:S01]  /*a860*/  IABS R167, R178 ;  /* 0x000000b200a77213 */ /* 0x000fe20000000000 */
[----:B------:R-:W-:Y:S01]  /*a870*/  VIADD R176, R3, 0xdc ;  /* 0x000000dc03b07836 */ /* 0x000fe20000000000 */
[----:B------:R-:W-:Y:S01]  /*a880*/  ISETP.GT.U32.AND P2, PT, R0, R162, PT ;  /* 0x000000a20000720c */ /* 0x000fe20003f44070 */
[--C-:B------:R-:W-:Y:S01]  /*a890*/  @!P5 IMAD.IADD R164, R164, 0x1, -R0.reuse ;  /* 0x00000001a4a4d824 */ /* 0x100fe200078e0a00 */
[----:B------:R-:W-:Y:S01]  /*a8a0*/  ISETP.GT.U32.AND P5, PT, R0, R163, PT ;  /* 0x000000a30000720c */ /* 0x000fe20003fa4070 */
[--C-:B------:R-:W-:Y:S01]  /*a8b0*/  @!P4 IMAD.IADD R165, R165, 0x1, -R0.reuse ;  /* 0x00000001a5a5c824 */ /* 0x100fe200078e0a00 */
[----:B------:R-:W-:Y:S01]  /*a8c0*/  IABS R173, R176 ;  /* 0x000000b000ad7213 */ /* 0x000fe20000000000 */
[----:B------:R-:W-:Y:S01]  /*a8d0*/  @!P6 IMAD.IADD R161, R161, 0x1, -R0 ;  /* 0x00000001a1a1e824 */ /* 0x000fe200078e0a00 */
[----:B------:R-:W-:Y:S01]  /*a8e0*/  ISETP.GE.AND P6, PT, R171, RZ, PT ;  /* 0x000000ffab00720c */ /* 0x000fe20003fc6270 */
[----:B------:R-:W-:Y:S01]  /*a8f0*/  IMAD.HI.U32 R5, R2, R167, RZ ;  /* 0x000000a702057227 */ /* 0x000fe200078e00ff */
[----:B------:R-:W-:-:S02]  /*a900*/  ISETP.GT.U32.AND P4, PT, R0, R165, PT ;  /* 0x000000a50000720c */ /* 0x000fc40003f84070 */
[----:B------:R-:W-:Y:S01]  /*a910*/  IABS R171, R174 ;  /* 0x000000ae00ab7213 */ /* 0x000fe20000000000 */
[----:B------:R-:W-:Y:S01]  /*a920*/  @!P3 IMAD.MOV R161, RZ, RZ, -R161 ;  /* 0x000000ffffa1b224 */ /* 0x000fe200078e0aa1 */
[C---:B------:R-:W-:Y:S01]  /*a930*/  ISETP.GT.U32.AND P3, PT, R0.reuse, R164, PT ;  /* 0x000000a40000720c */ /* 0x040fe20003f64070 */
[----:B------:R-:W-:Y:S02]  /*a940*/  IMAD.MOV R5, RZ, RZ, -R5 ;  /* 0x000000ffff057224 */ /* 0x000fe400078e0a05 */
[----:B------:R-:W-:Y:S01]  /*a950*/  @!P5 IADD3 R163, PT, PT, R163, -R0, RZ ;  /* 0x80000000a3a3d210 */ /* 0x000fe20007ffe0ff */
[----:B------:R-:W-:Y:S01]  /*a960*/  VIADD R177, R3, 0xdd ;  /* 0x000000dd03b17836 */ /* 0x000fe20000000000 */
[C---:B------:R-:W-:Y:S01]  /*a970*/  ISETP.GT.U32.AND P5, PT, R0.reuse, R166, PT ;  /* 0x000000a60000720c */ /* 0x040fe20003fa4070 */
[----:B------:R-:W-:Y:S02]  /*a980*/  IMAD R167, R0, R5, R167 ;  /* 0x0000000500a77224 */ /* 0x000fe400078e02a7 */
[--C-:B------:R-:W-:Y:S01]  /*a990*/  @!P2 IMAD.IADD R162, R162, 0x1, -R0.reuse ;  /* 0x00000001a2a2a824 */ /* 0x100fe200078e0a00 */
[----:B------:R-:W-:Y:S01]  /*a9a0*/  IABS R175, R177 ;  /* 0x000000b100af7213 */ /* 0x000fe20000000000 */
[----:B------:R-:W-:Y:S01]  /*a9b0*/  @!P4 IMAD.IADD R165, R165, 0x1, -R0 ;  /* 0x00000001a5a5c824 */ /* 0x000fe200078e0a00 */
[----:B------:R-:W-:Y:S01]  /*a9c0*/  ISETP.GT.U32.AND P4, PT, R0, R167, PT ;  /* 0x000000a70000720c */ /* 0x000fe20003f84070 */
[----:B------:R-:W-:Y:S01]  /*a9d0*/  IMAD.HI.U32 R5, R2, R171, RZ ;  /* 0x000000ab02057227 */ /* 0x000fe200078e00ff */
[----:B------:R-:W-:-:S03]  /*a9e0*/  ISETP.GE.AND P2, PT, R170, RZ, PT ;  /* 0x000000ffaa00720c */ /* 0x000fc60003f46270 */
[----:B------:R-:W-:Y:S01]  /*a9f0*/  @!P3 IMAD.IADD R164, R164, 0x1, -R0 ;  /* 0x00000001a4a4b824 */ /* 0x000fe200078e0a00 */
[----:B------:R-:W-:Y:S01]  /*aa00*/  ISETP.GE.AND P3, PT, R168, RZ, PT ;  /* 0x000000ffa800720c */ /* 0x000fe20003f66270 */
[----:B------:R-:W-:-:S04]  /*aa10*/  IMAD.HI.U32 R168, R2, R173, RZ ;  /* 0x000000ad02a87227 */ /* 0x000fc800078e00ff */
[----:B------:R-:W-:-:S04]  /*aa20*/  IMAD.HI.U32 R169, R2, R175, RZ ;  /* 0x000000af02a97227 */ /* 0x000fc800078e00ff */
[----:B------:R-:W-:Y:S01]  /*aa30*/  @!P5 IMAD.IADD R166, R166, 0x1, -R0 ;  /* 0x00000001a6a6d824 */ /* 0x000fe200078e0a00 */
[----:B------:R-:W-:Y:S01]  /*aa40*/  ISETP.GE.AND P5, PT, R178, RZ, PT ;  /* 0x000000ffb200720c */ /* 0x000fe20003fa6270 */
[----:B------:R-:W-:Y:S02]  /*aa50*/  IMAD.MOV R170, RZ, RZ, -R168 ;  /* 0x000000ffffaa7224 */ /* 0x000fe400078e0aa8 */
[----:B------:R-:W-:Y:S02]  /*aa60*/  IMAD.MOV R172, RZ, RZ, -R169 ;  /* 0x000000ffffac7224 */ /* 0x000fe400078e0aa9 */
[----:B------:R-:W-:Y:S01]  /*aa70*/  @!P4 IMAD.IADD R167, R167, 0x1, -R0 ;  /* 0x00000001a7a7c824 */ /* 0x000fe200078e0a00 */
[C---:B------:R-:W-:Y:S01]  /*aa80*/  ISETP.GT.U32.AND P4, PT, R0.reuse, R166, PT ;  /* 0x000000a60000720c */ /* 0x040fe20003f84070 */
[----:B------:R-:W-:Y:S02]  /*aa90*/  IMAD R169, R0, R170, R173 ;  /* 0x000000aa00a97224 */ /* 0x000fe400078e02ad */
[----:B------:R-:W-:-:S02]  /*aaa0*/  @!P6 IMAD.MOV R164, RZ, RZ, -R164 ;  /* 0x000000ffffa4e224 */ /* 0x000fc400078e0aa4 */
[----:B------:R-:W-:Y:S01]  /*aab0*/  IMAD.MOV R5, RZ, RZ, -R5 ;  /* 0x000000ffff057224 */ /* 0x000fe200078e0a05 */
[C---:B------:R-:W-:Y:S01]  /*aac0*/  ISETP.GT.U32.AND P6, PT, R0.reuse, R169, PT ;  /* 0x000000a90000720c */ /* 0x040fe20003fc4070 */
[C---:B------:R-:W-:Y:S02]  /*aad0*/  IMAD R170, R0.reuse, R172, R175 ;  /* 0x000000ac00aa7224 */ /* 0x040fe400078e02af */
[----:B------:R-:W-:Y:S01]  /*aae0*/  IMAD R168, R0, R5, R171 ;  /* 0x0000000500a87224 */ /* 0x000fe200078e02ab */
[----:B------:R-:W-:Y:S01]  /*aaf0*/  IABS R171, R179 ;  /* 0x000000b300ab7213 */ /* 0x000fe20000000000 */
[----:B------:R-:W-:Y:S02]  /*ab00*/  VIADD R178, R3, 0xdf ;  /* 0x000000df03b27836 */ /* 0x000fe40000000000 */
[----:B------:R-:W-:Y:S01]  /*ab10*/  @!P4 IADD3 R166, PT, PT, R166, -R0, RZ ;  /* 0x80000000a6a6c210 */ /* 0x000fe20007ffe0ff */
[----:B------:R-:W-:Y:S01]  /*ab20*/  @!P1 IMAD.MOV R162, RZ, RZ, -R162 ;  /* 0x000000ffffa29224 */ /* 0x000fe200078e0aa2 */
[C---:B------:R-:W-:Y:S01]  /*ab30*/  ISETP.GT.U32.AND P4, PT, R0.reuse, R170, PT ;  /* 0x000000aa0000720c */ /* 0x040fe20003f84070 */
[----:B------:R-:W-:Y:S01]  /*ab40*/  @!P0 IMAD.MOV R163, RZ, RZ, -R163 ;  /* 0x000000ffffa38224 */ /* 0x000fe200078e0aa3 */
[----:B------:R-:W-:Y:S01]  /*ab50*/  ISETP.GT.U32.AND P1, PT, R0, R167, PT ;  /* 0x000000a70000720c */ /* 0x000fe20003f24070 */
[----:B------:R-:W-:Y:S01]  /*ab60*/  IMAD.HI.U32 R5, R2, R171, RZ ;  /* 0x000000ab02057227 */ /* 0x000fe200078e00ff */
[----:B------:R-:W-:-:S02]  /*ab70*/  ISETP.GT.U32.AND P0, PT, R0, R168, PT ;  /* 0x000000a80000720c */ /* 0x000fc40003f04070 */
[----:B------:R-:W-:Y:S01]  /*ab80*/  IABS R173, R178 ;  /* 0x000000b200ad7213 */ /* 0x000fe20000000000 */
[----:B------:R-:W-:Y:S01]  /*ab90*/  @!P6 IMAD.IADD R169, R169, 0x1, -R0 ;  /* 0x00000001a9a9e824 */ /* 0x000fe200078e0a00 */
[----:B------:R-:W-:Y:S01]  /*aba0*/  @!P3 IADD3 R166, PT, PT, -R166, RZ, RZ ;  /* 0x000000ffa6a6b210 */ /* 0x000fe20007ffe1ff */
[----:B------:R-:W-:Y:S02]  /*abb0*/  IMAD.MOV R172, RZ, RZ, -R5 ;  /* 0x000000ffffac7224 */ /* 0x000fe400078e0a05 */
[----:B------:R-:W-:Y:S01]  /*abc0*/  IMAD.HI.U32 R5, R2, R173, RZ ;  /* 0x000000ad02057227 */ /* 0x000fe200078e00ff */
[----:B------:R-:W-:-:S03]  /*abd0*/  ISETP.GT.U32.AND P3, PT, R0, R169, PT ;  /* 0x000000a90000720c */ /* 0x000fc60003f64070 */
[--C-:B------:R-:W-:Y:S02]  /*abe0*/  @!P4 IMAD.IADD R170, R170, 0x1, -R0.reuse ;  /* 0x00000001aaaac824 */ /* 0x100fe400078e0a00 */
[--C-:B------:R-:W-:Y:S01]  /*abf0*/  @!P1 IMAD.IADD R167, R167, 0x1, -R0.reuse ;  /* 0x00000001a7a79824 */ /* 0x100fe200078e0a00 */
[----:B------:R-:W-:Y:S01]  /*ac00*/  ISETP.GE.AND P1, PT, R176, RZ, PT ;  /* 0x000000ffb000720c */ /* 0x000fe20003f26270 */
[C---:B------:R-:W-:Y:S01]  /*ac10*/  IMAD R171, R0.reuse, R172, R171 ;  /* 0x000000ac00ab7224 */ /* 0x040fe200078e02ab */
[----:B------:R-:W-:Y:S01]  /*ac20*/  ISETP.GT.U32.AND P4, PT, R0, R170, PT ;  /* 0x000000aa0000720c */ /* 0x000fe20003f84070 */
[----:B------:R-:W-:Y:S02]  /*ac30*/  IMAD.MOV R5, RZ, RZ, -R5 ;  /* 0x000000ffff057224 */ /* 0x000fe400078e0a05 */
[----:B------:R-:W-:Y:S01]  /*ac40*/  @!P0 IMAD.IADD R168, R168, 0x1, -R0 ;  /* 0x00000001a8a88824 */ /* 0x000fe200078e0a00 */
[----:B------:R-:W-:Y:S01]  /*ac50*/  ISETP.GE.AND P0, PT, R177, RZ, PT ;  /* 0x000000ffb100720c */ /* 0x000fe20003f06270 */
[----:B------:R-:W-:-:S02]  /*ac60*/  IMAD R172, R0, R5, R173 ;  /* 0x0000000500ac7224 */ /* 0x000fc400078e02ad */
[----:B------:R-:W-:Y:S01]  /*ac70*/  @!P5 IMAD.MOV R167, RZ, RZ, -R167 ;  /* 0x000000ffffa7d224 */ /* 0x000fe200078e0aa7 */
[----:B------:R-:W-:Y:S01]  /*ac80*/  ISETP.GT.U32.AND P5, PT, R0, R171, PT ;  /* 0x000000ab0000720c */ /* 0x000fe20003fa4070 */
[----:B------:R-:W-:Y:S01]  /*ac90*/  @!P2 IMAD.MOV R165, RZ, RZ, -R165 ;  /* 0x000000ffffa5a224 */ /* 0x000fe200078e0aa5 */
[----:B------:R-:W-:Y:S01]  /*aca0*/  ISETP.GE.AND P2, PT, R174, RZ, PT ;  /* 0x000000ffae00720c */ /* 0x000fe20003f46270 */
[--C-:B------:R-:W-:Y:S01]  /*acb0*/  @!P3 IMAD.IADD R169, R169, 0x1, -R0.reuse ;  /* 0x00000001a9a9b824 */ /* 0x100fe200078e0a00 */
[C---:B------:R-:W-:Y:S01]  /*acc0*/  ISETP.GT.U32.AND P6, PT, R0.reuse, R168, PT ;  /* 0x000000a80000720c */ /* 0x040fe20003fc4070 */
[C---:B------:R-:W-:Y:S01]  /*acd0*/  VIADD R174, R3.reuse, 0xe0 ;  /* 0x000000e003ae7836 */ /* 0x040fe20000000000 */
[----:B------:R-:W-:Y:S01]  /*ace0*/  ISETP.GT.U32.AND P3, PT, R0, R172, PT ;  /* 0x000000ac0000720c */ /* 0x000fe20003f64070 */
[C---:B------:R-:W-:Y:S02]  /*acf0*/  VIADD R176, R3.reuse, 0xe1 ;  /* 0x000000e103b07836 */ /* 0x040fe40000000000 */
[--C-:B------:R-:W-:Y:S01]  /*ad00*/  @!P4 IMAD.IADD R170, R170, 0x1, -R0.reuse ;  /* 0x00000001aaaac824 */ /* 0x100fe200078e0a00 */
[----:B------:R-:W-:Y:S01]  /*ad10*/  IABS R175, R174 ;  /* 0x000000ae00af7213 */ /* 0x000fe20000000000 */
[----:B------:R-:W-:Y:S01]  /*ad20*/  VIADD R180, R3, 0xe4 ;  /* 0x000000e403b47836 */ /* 0x000fe20000000000 */
[----:B------:R-:W-:Y:S01]  /*ad30*/  IABS R177, R176 ;  /* 0x000000b000b17213 */ /* 0x000fe20000000000 */
[----:B------:R-:W-:Y:S01]  /*ad40*/  @!P5 IMAD.IADD R171, R171, 0x1, -R0 ;  /* 0x00000001ababd824 */ /* 0x000fe200078e0a00 */
[----:B------:R-:W-:Y:S01]  /*ad50*/  ISETP.GE.AND P4, PT, R178, RZ, PT ;  /* 0x000000ffb200720c */ /* 0x000fe20003f86270 */
[----:B------:R-:W-:Y:S01]  /*ad60*/  IMAD.HI.U32 R5, R2, R175, RZ ;  /* 0x000000af02057227 */ /* 0x000fe200078e00ff */
[----:B------:R-:W-:-:S02]  /*ad70*/  IADD3 R178, PT, PT, R3, 0xe2, RZ ;  /* 0x000000e203b27810 */ /* 0x000fc40007ffe0ff */
[----:B------:R-:W-:Y:S01]  /*ad80*/  ISETP.GE.AND P5, PT, R174, RZ, PT ;  /* 0x000000ffae00720c */ /* 0x000fe20003fa6270 */
[--C-:B------:R-:W-:Y:S01]  /*ad90*/  @!P6 IMAD.IADD R168, R168, 0x1, -R0.reuse ;  /* 0x00000001a8a8e824 */ /* 0x100fe200078e0a00 */
[----:B------:R-:W-:Y:S01]  /*ada0*/  ISETP.GE.AND P6, PT, R179, RZ, PT ;  /* 0x000000ffb300720c */ /* 0x000fe20003fc6270 */
[----:B------:R-:W-:Y:S01]  /*adb0*/  IMAD.HI.U32 R173, R2, R177, RZ ;  /* 0x000000b102ad7227 */ /* 0x000fe200078e00ff */
[----:B------:R-:W-:Y:S02]  /*adc0*/  IABS R179, R178 ;  /* 0x000000b200b37213 */ /* 0x000fe40000000000 */
[----:B------:R-:W-:Y:S01]  /*add0*/  @!P0 IADD3 R170, PT, PT, -R170, RZ, RZ ;  /* 0x000000ffaaaa8210 */ /* 0x000fe20007ffe1ff */
[----:B------:R-:W-:Y:S01]  /*ade0*/  @!P3 IMAD.IADD R172, R172, 0x1, -R0 ;  /* 0x00000001acacb824 */ /* 0x000fe200078e0a00 */
[----:B------:R-:W-:Y:S01]  /*adf0*/  ISETP.GT.U32.AND P3, PT, R0, R171, PT ;  /* 0x000000ab0000720c */ /* 0x000fe20003f64070 */
[----:B------:R-:W-:Y:S01]  /*ae00*/  IMAD.MOV R5, RZ, RZ, -R5 ;  /* 0x000000ffff057224 */ /* 0x000fe200078e0a05 */
[----:B------:R-:W-:Y:S01]  /*ae10*/  ISETP.GE.AND P0, PT, R176, RZ, PT ;  /* 0x000000ffb000720c */ /* 0x000fe20003f06270 */
[----:B------:R-:W-:Y:S01]  /*ae20*/  IMAD.MOV R174, RZ, RZ, -R173 ;  /* 0x000000ffffae7224 */ /* 0x000fe200078e0aad */
[----:B------:R-:W-:Y:S01]  /*ae30*/  IABS R181, R180 ;  /* 0x000000b400b57213 */ /* 0x000fe20000000000 */
[----:B------:R-:W-:-:S02]  /*ae40*/  IMAD R173, R0, R5, R175 ;  /* 0x0000000500ad7224 */ /* 0x000fc400078e02af */
[----:B------:R-:W-:-:S04]  /*ae50*/  IMAD.HI.U32 R5, R2, R179, RZ ;  /* 0x000000b302057227 */ /* 0x000fc800078e00ff */
[----:B------:R-:W-:Y:S02]  /*ae60*/  IMAD.MOV R5, RZ, RZ, -R5 ;  /* 0x000000ffff057224 */ /* 0x000fe400078e0a05 */
[----:B------:R-:W-:Y:S02]  /*ae70*/  @!P3 IMAD.IADD R171, R171, 0x1, -R0 ;  /* 0x00000001ababb824 */ /* 0x000fe400078e0a00 */
[C---:B------:R-:W-:Y:S02]  /*ae80*/  IMAD R175, R0.reuse, R5, R179 ;  /* 0x0000000500af7224 */ /* 0x040fe400078e02b3 */
[----:B------:R-:W-:Y:S01]  /*ae90*/  @!P2 IMAD.MOV R168, RZ, RZ, -R168 ;  /* 0x000000ffffa8a224 */ /* 0x000fe200078e0aa8 */
[C---:B------:R-:W-:Y:S01]  /*aea0*/  ISETP.GT.U32.AND P2, PT, R0.reuse, R172, PT ;  /* 0x000000ac0000720c */ /* 0x040fe20003f44070 */
[----:B------:R-:W-:Y:S01]  /*aeb0*/  @!P6 IMAD.MOV R171, RZ, RZ, -R171 ;  /* 0x000000ffffabe224 */ /* 0x000fe200078e0aab */
[C---:B------:R-:W-:Y:S01]  /*aec0*/  ISETP.GT.U32.AND P6, PT, R0.reuse, R175, PT ;  /* 0x000000af0000720c */ /* 0x040fe20003fc4070 */
[----:B------:R-:W-:Y:S01]  /*aed0*/  @!P1 IMAD.MOV R169, RZ, RZ, -R169 ;  /* 0x000000ffffa99224 */ /* 0x000fe200078e0aa9 */
[----:B------:R-:W-:Y:S01]  /*aee0*/  ISETP.GT.U32.AND P1, PT, R0, R173, PT ;  /* 0x000000ad0000720c */ /* 0x000fe20003f24070 */
[----:B------:R-:W-:-:S02]  /*aef0*/  VIADD R176, R3, 0xe3 ;  /* 0x000000e303b07836 */ /* 0x000fc40000000000 */
[C---:B------:R-:W-:Y:S02]  /*af00*/  IMAD R174, R0.reuse, R174, R177 ;  /* 0x000000ae00ae7224 */ /* 0x040fe400078e02b1 */
[C---:B------:R-:W-:Y:S01]  /*af10*/  VIADD R182, R3.reuse, 0xe7 ;  /* 0x000000e703b67836 */ /* 0x040fe20000000000 */
[----:B------:R-:W-:Y:S01]  /*af20*/  IABS R179, R176 ;  /* 0x000000b000b37213 */ /* 0x000fe20000000000 */
[----:B------:R-:W-:Y:S01]  /*af30*/  VIADD R185, R3, 0xeb ;  /* 0x000000eb03b97836 */ /* 0x000fe20000000000 */
[----:B------:R-:W-:Y:S01]  /*af40*/  ISETP.GT.U32.AND P3, PT, R0, R174, PT ;  /* 0x000000ae0000720c */ /* 0x000fe20003f64070 */
[--C-:B------:R-:W-:Y:S01]  /*af50*/  @!P2 IMAD.IADD R172, R172, 0x1, -R0.reuse ;  /* 0x00000001acaca824 */ /* 0x100fe200078e0a00 */
[----:B------:R-:W-:Y:S01]  /*af60*/  ISETP.GE.AND P2, PT, R178, RZ, PT ;  /* 0x000000ffb200720c */ /* 0x000fe20003f46270 */
[----:B------:R-:W-:Y:S02]  /*af70*/  @!P6 IMAD.IADD R175, R175, 0x1, -R0 ;  /* 0x00000001afafe824 */ /* 0x000fe400078e0a00 */
[----:B------:R-:W-:Y:S01]  /*af80*/  @!P4 IMAD.MOV R172, RZ, RZ, -R172 ;  /* 0x000000ffffacc224 */ /* 0x000fe200078e0aac */
[----:B------:R-:W-:Y:S01]  /*af90*/  ISETP.GE.AND P4, PT, R176, RZ, PT ;  /* 0x000000ffb000720c */ /* 0x000fe20003f86270 */
[----:B------:R-:W-:Y:S01]  /*afa0*/  IMAD.HI.U32 R176, R2, R181, RZ ;  /* 0x000000b502b07227 */ /* 0x000fe200078e00ff */
[----:B------:R-:W-:-:S02]  /*afb0*/  ISETP.GT.U32.AND P6, PT, R0, R175, PT ;  /* 0x000000af0000720c */ /* 0x000fc40003fc4070 */
[----:B------:R-:W-:Y:S01]  /*afc0*/  @!P1 IADD3 R173, PT, PT, R173, -R0, RZ ;  /* 0x80000000adad9210 */ /* 0x000fe20007ffe0ff */
[----:B------:R-:W-:Y:S02]  /*afd0*/  IMAD.MOV R192, RZ, RZ, -R176 ;  /* 0x000000ffffc07224 */ /* 0x000fe400078e0ab0 */
[----:B------:R-:W-:Y:S01]  /*afe0*/  VIADD R178, R3, 0xe5 ;  /* 0x000000e503b27836 */ /* 0x000fe20000000000 */
[C---:B------:R-:W-:Y:S01]  /*aff0*/  ISETP.GT.U32.AND P1, PT, R0.reuse, R173, PT ;  /* 0x000000ad0000720c */ /* 0x040fe20003f24070 */
[----:B------:R-:W-:Y:S02]  /*b000*/  IMAD R192, R0, R192, R181 ;  /* 0x000000c000c07224 */ /* 0x000fe400078e02b5 */
[----:B------:R-:W-:Y:S01]  /*b010*/  IMAD.HI.U32 R5, R2, R179, RZ ;  /* 0x000000b302057227 */ /* 0x000fe200078e00ff */
[----:B------:R-:W-:-:S03]  /*b020*/  IABS R183, R178 ;  /* 0x000000b200b77213 */ /* 0x000fc60000000000 */
[--C-:B------:R-:W-:Y:S01]  /*b030*/  @!P6 IMAD.IADD R175, R175, 0x1, -R0.reuse ;  /* 0x00000001afafe824 */ /* 0x100fe200078e0a00 */
[----:B------:R-:W-:Y:S01]  /*b040*/  ISETP.GT.U32.AND P6, PT, R0, R192, PT ;  /* 0x000000c00000720c */ /* 0x000fe20003fc4070 */
[----:B------:R-:W-:Y:S02]  /*b050*/  @!P3 IMAD.IADD R174, R174, 0x1, -R0 ;  /* 0x00000001aeaeb824 */ /* 0x000fe400078e0a00 */
[----:B------:R-:W-:-:S03]  /*b060*/  IMAD.HI.U32 R177, R2, R183, RZ ;  /* 0x000000b702b17227 */ /* 0x000fc600078e00ff */
[----:B------:R-:W-:Y:S01]  /*b070*/  ISETP.GT.U32.AND P3, PT, R0, R174, PT ;  /* 0x000000ae0000720c */ /* 0x000fe20003f64070 */
[----:B------:R-:W-:Y:S01]  /*b080*/  IMAD.MOV R5, RZ, RZ, -R5 ;  /* 0x000000ffff057224 */ /* 0x000fe200078e0a05 */
[----:B------:R-:W-:Y:S01]  /*b090*/  IADD3 R177, PT, PT, -R177, RZ, RZ ;  /* 0x000000ffb1b17210 */ /* 0x000fe20007ffe1ff */
[--C-:B------:R-:W-:Y:S01]  /*b0a0*/  @!P1 IMAD.IADD R173, R173, 0x1, -R0.reuse ;  /* 0x00000001adad9824 */ /* 0x100fe200078e0a00 */
[----:B------:R-:W-:Y:S01]  /*b0b0*/  ISETP.GE.AND P1, PT, R180, RZ, PT ;  /* 0x000000ffb400720c */ /* 0x000fe20003f26270 */
[C---:B------:R-:W-:Y:S02]  /*b0c0*/  IMAD R176, R0.reuse, R5, R179 ;  /* 0x0000000500b07224 */ /* 0x040fe400078e02b3 */
[----:B------:R-:W-:Y:S02]  /*b0d0*/  VIADD R5, R3, 0xe6 ;  /* 0x000000e603057836 */ /* 0x000fe40000000000 */
[----:B------:R-:W-:Y:S01]  /*b0e0*/  IMAD R190, R0, R177, R183 ;  /* 0x000000b100be7224 */ /* 0x000fe200078e02b7 */
[----:B------:R-:W-:Y:S01]  /*b0f0*/  IABS R177, R182 ;  /* 0x000000b600b17213 */ /* 0x000fe20000000000 */
[--C-:B------:R-:W-:Y:S01]  /*b100*/  @!P6 IMAD.IADD R192, R192, 0x1, -R0.reuse ;  /* 0x00000001c0c0e824 */ /* 0x100fe200078e0a00 */
[----:B------:R-:W-:Y:S01]  /*b110*/  IABS R189, R5 ;  /* 0x0000000500bd7213 */ /* 0x000fe20000000000 */
[----:B------:R-:W-:Y:S01]  /*b120*/  @!P5 IMAD.MOV R173, RZ, RZ, -R173 ;  /* 0x000000ffffadd224 */ /* 0x000fe200078e0aad */
[C---:B------:R-:W-:Y:S01]  /*b130*/  ISETP.GT.U32.AND P5, PT, R0.reuse, R176, PT ;  /* 0x000000b00000720c */ /* 0x040fe20003fa4070 */
[----:B------:R-:W-:Y:S01]  /*b140*/  @!P2 IMAD.MOV R175, RZ, RZ, -R175 ;  /* 0x000000ffffafa224 */ /* 0x000fe200078e0aaf */
[----:B------:R-:W-:Y:S01]  /*b150*/  ISETP.GT.U32.AND P6, PT, R0, R192, PT ;  /* 0x000000c00000720c */ /* 0x000fe20003fc4070 */
[----:B------:R-:W-:Y:S01]  /*b160*/  @!P3 IMAD.IADD R174, R174, 0x1, -R0 ;  /* 0x00000001aeaeb824 */ /* 0x000fe200078e0a00 */
[----:B------:R-:W-:Y:S01]  /*b170*/  ISETP.GT.U32.AND P2, PT, R0, R190, PT ;  /* 0x000000be0000720c */ /* 0x000fe20003f44070 */
[----:B------:R-:W-:Y:S01]  /*b180*/  IMAD.HI.U32 R181, R2, R189, RZ ;  /* 0x000000bd02b57227 */ /* 0x000fe200078e00ff */
[----:B------:R-:W-:-:S02]  /*b190*/  ISETP.GE.AND P3, PT, R178, RZ, PT ;  /* 0x000000ffb200720c */ /* 0x000fc40003f66270 */
[----:B------:R-:W-:Y:S01]  /*b1a0*/  IADD3 R178, PT, PT, R3, 0xe9, RZ ;  /* 0x000000e903b27810 */ /* 0x000fe20007ffe0ff */
[----:B------:R-:W-:-:S03]  /*b1b0*/  IMAD.HI.U32 R188, R2, R177, RZ ;  /* 0x000000b102bc7227 */ /* 0x000fc600078e00ff */
[----:B------:R-:W-:Y:S01]  /*b1c0*/  IABS R183, R178 ;  /* 0x000000b200b77213 */ /* 0x000fe20000000000 */
[----:B------:R-:W-:Y:S02]  /*b1d0*/  VIADD R179, R3, 0xe8 ;  /* 0x000000e803b37836 */ /* 0x000fe40000000000 */
[----:B------:R-:W-:Y:S01]  /*b1e0*/  @!P0 IMAD.MOV R174, RZ, RZ, -R174 ;  /* 0x000000ffffae8224 */ /* 0x000fe200078e0aae */
[----:B------:R-:W-:Y:S01]  /*b1f0*/  ISETP.GE.AND P0, PT, R5, RZ, PT ;  /* 0x000000ff0500720c */ /* 0x000fe20003f06270 */
[----:B------:R-:W-:Y:S01]  /*b200*/  IMAD.MOV R181, RZ, RZ, -R181 ;  /* 0x000000ffffb57224 */ /* 0x000fe200078e0ab5 */
[----:B------:R-:W-:Y:S01]  /*b210*/  IABS R5, R179 ;  /* 0x000000b300057213 */ /* 0x000fe20000000000 */
[----:B------:R-:W-:Y:S02]  /*b220*/  IMAD.MOV R188, RZ, RZ, -R188 ;  /* 0x000000ffffbc7224 */ /* 0x000fe400078e0abc */
[C---:B------:R-:W-:Y:S02]  /*b230*/  IMAD R189, R0.reuse, R181, R189 ;  /* 0x000000b500bd7224 */ /* 0x040fe400078e02bd */
[----:B------:R-:W-:-:S02]  /*b240*/  IMAD R188, R0, R188, R177 ;  /* 0x000000bc00bc7224 */ /* 0x000fc400078e02b1 */
[----:B------:R-:W-:Y:S02]  /*b250*/  @!P5 IMAD.IADD R176, R176, 0x1, -R0 ;  /* 0x00000001b0b0d824 */ /* 0x000fe400078e0a00 */
[----:B------:R-:W-:-:S03]  /*b260*/  IMAD.HI.U32 R184, R2, R5, RZ ;  /* 0x0000000502b87227 */ /* 0x000fc600078e00ff */
[----:B------:R-:W-:Y:S01]  /*b270*/  ISETP.GT.U32.AND P5, PT, R0, R176, PT ;  /* 0x000000b00000720c */ /* 0x000fe20003fa4070 */
[--C-:B------:R-:W-:Y:S01]  /*b280*/  @!P6 IMAD.IADD R192, R192, 0x1, -R0.reuse ;  /* 0x00000001c0c0e824 */ /* 0x100fe200078e0a00 */
[----:B------:R-:W-:Y:S01]  /*b290*/  ISETP.GT.U32.AND P6, PT, R0, R189, PT ;  /* 0x000000bd0000720c */ /* 0x000fe20003fc4070 */
[----:B------:R-:W-:Y:S01]  /*b2a0*/  @!P2 IMAD.IADD R190, R190, 0x1, -R0 ;  /* 0x00000001bebea824 */ /* 0x000fe200078e0a00 */
[----:B------:R-:W-:Y:S01]  /*b2b0*/  ISETP.GT.U32.AND P2, PT, R0, R188, PT ;  /* 0x000000bc0000720c */ /* 0x000fe20003f44070 */
[----:B------:R-:W-:Y:S01]  /*b2c0*/  IMAD.HI.U32 R180, R2, R183, RZ ;  /* 0x000000b702b47227 */ /* 0x000fe200078e00ff */
[----:B------:R-:W-:-:S03]  /*b2d0*/  IADD3 R184, PT, PT, -R184, RZ, RZ ;  /* 0x000000ffb8b87210 */ /* 0x000fc60007ffe1ff */
[----:B------:R-:W-:Y:S02]  /*b2e0*/  IMAD.MOV R180, RZ, RZ, -R180 ;  /* 0x000000ffffb47224 */ /* 0x000fe400078e0ab4 */
[C---:B------:R-:W-:Y:S02]  /*b2f0*/  IMAD R184, R0.reuse, R184, R5 ;  /* 0x000000b800b87224 */ /* 0x040fe400078e0205 */
[----:B------:R-:W-:Y:S02]  /*b300*/  VIADD R5, R3, 0xea ;  /* 0x000000ea03057836 */ /* 0x000fe40000000000 */
[----:B------:R-:W-:Y:S01]  /*b310*/  IMAD R183, R0, R180, R183 ;  /* 0x000000b400b77224 */ /* 0x000fe200078e02b7 */
[----:B------:R-:W-:Y:S01]  /*b320*/  IABS R180, R185 ;  /* 0x000000b900b47213 */ /* 0x000fe20000000000 */
[--C-:B------:R-:W-:Y:S01]  /*b330*/  @!P6 IMAD.IADD R189, R189, 0x1, -R0.reuse ;  /* 0x00000001bdbde824 */ /* 0x100fe200078e0a00 */
[----:B------:R-:W-:Y:S01]  /*b340*/  IABS R181, R5 ;  /* 0x0000000500b57213 */ /* 0x000fe20000000000 */
[--C-:B------:R-:W-:Y:S01]  /*b350*/  @!P2 IMAD.IADD R188, R188, 0x1, -R0.reuse ;  /* 0x00000001bcbca824 */ /* 0x100fe200078e0a00 */
[----:B------:R-:W-:Y:S01]  /*b360*/  ISETP.GT.U32.AND P6, PT, R0, R190, PT ;  /* 0x000000be0000720c */ /* 0x000fe20003fc4070 */
[----:B------:R-:W-:Y:S01]  /*b370*/  @!P5 IMAD.IADD R176, R176, 0x1, -R0 ;  /* 0x00000001b0b0d824 */ /* 0x000fe200078e0a00 */
[----:B------:R-:W-:Y:S01]  /*b380*/  ISETP.GE.AND P5, PT, R182, RZ, PT ;  /* 0x000000ffb600720c */ /* 0x000fe20003fa6270 */
[----:B------:R-:W-:Y:S01]  /*b390*/  IMAD.HI.U32 R191, R2, R181, RZ ;  /* 0x000000b502bf7227 */ /* 0x000fe200078e00ff */
[----:B------:R-:W-:-:S02]  /*b3a0*/  ISETP.GT.U32.AND P2, PT, R0, R188, PT ;  /* 0x000000bc0000720c */ /* 0x000fc40003f44070 */
[----:B------:R-:W-:Y:S01]  /*b3b0*/  IABS R182, R186 ;  /* 0x000000ba00b67213 */ /* 0x000fe20000000000 */
[----:B------:R-:W-:Y:S01]  /*b3c0*/  IMAD.HI.U32 R193, R2, R180, RZ ;  /* 0x000000b402c17227 */ /* 0x000fe200078e00ff */
[----:B------:R-:W-:-:S03]  /*b3d0*/  IADD3 R191, PT, PT, -R191, RZ, RZ ;  /* 0x000000ffbfbf7210 */ /* 0x000fc60007ffe1ff */
[----:B------:R-:W-:Y:S01]  /*b3e0*/  @!P4 IMAD.MOV R176, RZ, RZ, -R176 ;  /* 0x000000ffffb0c224 */ /* 0x000fe200078e0ab0 */
[----:B------:R-:W-:Y:S01]  /*b3f0*/  ISETP.GT.U32.AND P4, PT, R0, R189, PT ;  /* 0x000000bd0000720c */ /* 0x000fe20003f84070 */
[----:B------:R-:W-:Y:S02]  /*b400*/  IMAD.MOV R193, RZ, RZ, -R193 ;  /* 0x000000ffffc17224 */ /* 0x000fe400078e0ac1 */
[----:B------:R-:W-:Y:S02]  /*b410*/  IMAD.MOV.U32 R194, RZ, RZ, R192 ;  /* 0x000000ffffc27224 */ /* 0x000fe400078e00c0 */
[----:B------:R-:W-:Y:S01]  /*b420*/  @!P6 IMAD.IADD R190, R190, 0x1, -R0 ;  /* 0x00000001bebee824 */ /* 0x000fe200078e0a00 */
[C---:B------:R-:W-:Y:S01]  /*b430*/  ISETP.GT.U32.AND P6, PT, R0.reuse, R183, PT ;  /* 0x000000b70000720c */ /* 0x040fe20003fc4070 */
[----:B------:R-:W-:Y:S01]  /*b440*/  IMAD R180, R0, R193, R180 ;  /* 0x000000c100b47224 */ /* 0x000fe200078e02b4 */
[----:B------:R-:W-:Y:S01]  /*b450*/  @!P2 IADD3 R188, PT, PT, R188, -R0, RZ ;  /* 0x80000000bcbca210 */ /* 0x000fe20007ffe0ff */
[----:B------:R-:W-:-:S02]  /*b460*/  IMAD R181, R0, R191, R181 ;  /* 0x000000bf00b57224 */ /* 0x000fc400078e02b5 */
[----:B------:R-:W-:Y:S01]  /*b470*/  @!P1 IMAD.MOV R194, RZ, RZ, -R194 ;  /* 0x000000ffffc29224 */ /* 0x000fe200078e0ac2 */
[C---:B------:R-:W-:Y:S01]  /*b480*/  ISETP.GT.U32.AND P1, PT, R0.reuse, R184, PT ;  /* 0x000000b80000720c */ /* 0x040fe20003f24070 */
[----:B------:R-:W-:Y:S01]  /*b490*/  @!P4 IMAD.IADD R189, R189, 0x1, -R0 ;  /* 0x00000001bdbdc824 */ /* 0x000fe200078e0a00 */
[C---:B------:R-:W-:Y:S01]  /*b4a0*/  ISETP.GT.U32.AND P2, PT, R0.reuse, R180, PT ;  /* 0x000000b40000720c */ /* 0x040fe20003f44070 */
[----:B------:R-:W-:Y:S01]  /*b4b0*/  VIADD R187, R3, 0xed ;  /* 0x000000ed03bb7836 */ /* 0x000fe20000000000 */
[----:B------:R-:W-:Y:S01]  /*b4c0*/  ISETP.GT.U32.AND P4, PT, R0, R181, PT ;  /* 0x000000b50000720c */ /* 0x000fe20003f84070 */
[----:B------:R1:W-:Y:S01]  /*b4d0*/  STL [R1+0xe0], R194 ;  /* 0x0000e0c201007387 */ /* 0x0003e20000100800 */
[----:B------:R-:W-:Y:S02]  /*b4e0*/  IMAD.MOV.U32 R195, RZ, RZ, R190 ;  /* 0x000000ffffc37224 */ /* 0x000fe400078e00be */
[----:B------:R-:W-:Y:S01]  /*b4f0*/  @!P6 IMAD.IADD R183, R183, 0x1, -R0 ;  /* 0x00000001b7b7e824 */ /* 0x000fe200078e0a00 */
[----:B------:R-:W-:Y:S01]  /*b500*/  IABS R177, R187 ;  /* 0x000000bb00b17213 */ /* 0x000fe20000000000 */
[----:B------:R-:W-:Y:S01]  /*b510*/  IMAD.HI.U32 R191, R2, R182, RZ ;  /* 0x000000b602bf7227 */ /* 0x000fe200078e00ff */
[----:B------:R-:W-:-:S03]  /*b520*/  ISETP.GE.AND P6, PT, R178, RZ, PT ;  /* 0x000000ffb200720c */ /* 0x000fc60003fc6270 */
[--C-:B------:R-:W-:Y:S01]  /*b530*/  @!P1 IMAD.IADD R184, R184, 0x1, -R0.reuse ;  /* 0x00000001b8b89824 */ /* 0x100fe200078e0a00 */
[----:B-1----:R-:W-:Y:S01]  /*b540*/  MOV R194, R189 ;  /* 0x000000bd00c27202 */ /* 0x002fe20000000f00 */
[----:B------:R-:W-:Y:S01]  /*b550*/  @!P2 IMAD.IADD R180, R180, 0x1, -R0 ;  /* 0x00000001b4b4a824 */ /* 0x000fe200078e0a00 */
[----:B------:R-:W-:Y:S01]  /*b560*/  ISETP.GT.U32.AND P2, PT, R0, R183, PT ;  /* 0x000000b70000720c */ /* 0x000fe20003f44070 */
[----:B------:R-:W-:Y:S01]  /*b570*/  IMAD.HI.U32 R192, R2, R177, RZ ;  /* 0x000000b102c07227 */ /* 0x000fe200078e00ff */
[----:B------:R-:W-:-:S03]  /*b580*/  ISETP.GE.AND P1, PT, R179, RZ, PT ;  /* 0x000000ffb300720c */ /* 0x000fc60003f26270 */
[----:B------:R-:W-:Y:S01]  /*b590*/  @!P4 IMAD.IADD R181, R181, 0x1, -R0 ;  /* 0x00000001b5b5c824 */ /* 0x000fe200078e0a00 */
[C---:B------:R-:W-:Y:S01]  /*b5a0*/  ISETP.GT.U32.AND P4, PT, R0.reuse, R184, PT ;  /* 0x000000b80000720c */ /* 0x040fe20003f84070 */
[----:B------:R-:W-:Y:S02]  /*b5b0*/  IMAD.MOV R192, RZ, RZ, -R192 ;  /* 0x000000ffffc07224 */ /* 0x000fe400078e0ac0 */
[----:B------:R-:W-:Y:S01]  /*b5c0*/  @!P3 IMAD.MOV R195, RZ, RZ, -R195 ;  /* 0x000000ffffc3b224 */ /* 0x000fe200078e0ac3 */
[C---:B------:R-:W-:Y:S01]  /*b5d0*/  ISETP.GT.U32.AND P3, PT, R0.reuse, R181, PT ;  /* 0x000000b50000720c */ /* 0x040fe20003f64070 */
[----:B------:R-:W-:Y:S02]  /*b5e0*/  IMAD.MOV R191, RZ, RZ, -R191 ;  /* 0x000000ffffbf7224 */ /* 0x000fe400078e0abf */
[----:B------:R-:W-:Y:S01]  /*b5f0*/  @!P0 IMAD.MOV R194, RZ, RZ, -R194 ;  /* 0x000000ffffc28224 */ /* 0x000fe200078e0ac2 */
[C---:B------:R-:W-:Y:S01]  /*b600*/  ISETP.GT.U32.AND P0, PT, R0.reuse, R180, PT ;  /* 0x000000b40000720c */ /* 0x040fe20003f04070 */
[----:B------:R-:W-:Y:S01]  /*b610*/  IMAD R177, R0, R192, R177 ;  /* 0x000000c000b17224 */ /* 0x000fe200078e02b1 */
[----:B------:R-:W-:Y:S01]  /*b620*/  STL [R1+0xf4], R195 ;  /* 0x0000f4c301007387 */ /* 0x000fe20000100800 */
[----:B------:R-:W-:-:S02]  /*b630*/  VIADD R179, R3, 0xef ;  /* 0x000000ef03b37836 */ /* 0x000fc40000000000 */
[C---:B------:R-:W-:Y:S01]  /*b640*/  IMAD R178, R0.reuse, R191, R182 ;  /* 0x000000bf00b27224 */ /* 0x040fe200078e02b6 */
[----:B------:R-:W-:Y:S01]  /*b650*/  STL [R1+0x128], R194 ;  /* 0x000128c201007387 */ /* 0x000fe20000100800 */
[----:B------:R-:W-:Y:S01]  /*b660*/  IMAD.MOV.U32 R190, RZ, RZ, R188 ;  /* 0x000000ffffbe7224 */ /* 0x000fe200078e00bc */
[----:B------:R-:W-:Y:S01]  /*b670*/  IABS R189, R179 ;  /* 0x000000b300bd7213 */ /* 0x000fe20000000000 */
[----:B------:R-:W-:Y:S02]  /*b680*/  VIADD R182, R3, 0xee ;  /* 0x000000ee03b67836 */ /* 0x000fe40000000000 */
[----:B------:R-:W-:Y:S01]  /*b690*/  @!P2 IMAD.IADD R183, R183, 0x1, -R0 ;  /* 0x00000001b7b7a824 */ /* 0x000fe200078e0a00 */
[C---:B------:R-:W-:Y:S01]  /*b6a0*/  ISETP.GT.U32.AND P2, PT, R0.reuse, R177, PT ;  /* 0x000000b10000720c */ /* 0x040fe20003f44070 */
[----:B------:R-:W-:Y:S01]  /*b6b0*/  @!P5 IMAD.MOV R190, RZ, RZ, -R190 ;  /* 0x000000ffffbed224 */ /* 0x000fe200078e0abe */
[----:B------:R-:W-:Y:S01]  /*b6c0*/  ISETP.GT.U32.AND P5, PT, R0, R178, PT ;  /* 0x000000b20000720c */ /* 0x000fe20003fa4070 */
[--C-:B------:R-:W-:Y:S01]  /*b6d0*/  @!P4 IMAD.IADD R184, R184, 0x1, -R0.reuse ;  /* 0x00000001b8b8c824 */ /* 0x100fe200078e0a00 */
[----:B------:R-:W-:Y:S01]  /*b6e0*/  IABS R188, R182 ;  /* 0x000000b600bc7213 */ /* 0x000fe20000000000 */
[--C-:B------:R-:W-:Y:S01]  /*b6f0*/  @!P3 IMAD.IADD R181, R181, 0x1, -R0.reuse ;  /* 0x00000001b5b5b824 */ /* 0x100fe200078e0a00 */
[----:B------:R-:W-:Y:S01]  /*b700*/  ISETP.GE.AND P4, PT, R5, RZ, PT ;  /* 0x000000ff0500720c */ /* 0x000fe20003f86270 */
[----:B------:R-:W-:Y:S01]  /*b710*/  @!P0 IMAD.IADD R180, R180, 0x1, -R0 ;  /* 0x00000001b4b48824 */ /* 0x000fe200078e0a00 */
[----:B------:R-:W-:Y:S01]  /*b720*/  MOV R5, R189 ;  /* 0x000000bd00057202 */ /* 0x000fe20000000f00 */
[----:B------:R-:W-:Y:S01]  /*b730*/  IMAD.MOV.U32 R191, RZ, RZ, R184 ;  /* 0x000000ffffbf7224 */ /* 0x000fe200078e00b8 */
[----:B------:R-:W-:Y:S01]  /*b740*/  ISETP.GE.AND P3, PT, R185, RZ, PT ;  /* 0x000000ffb900720c */ /* 0x000fe20003f66270 */
[----:B------:R-:W-:Y:S01]  /*b750*/  IMAD.HI.U32 R185, R2, R188, RZ ;  /* 0x000000bc02b97227 */ /* 0x000fe200078e00ff */
[----:B------:R-:W-:Y:S01]  /*b760*/  ISETP.GE.AND P0, PT, R186, RZ, PT ;  /* 0x000000ffba00720c */ /* 0x000fe20003f06270 */
[----:B------:R1:W-:Y:S02]  /*b770*/  STL [R1+0x4f4], R190 ;  /* 0x0004f4be01007387 */ /* 0x0003e40000100800 */
[----:B------:R-:W-:-:S04]  /*b780*/  IMAD.HI.U32 R186, R2, R5, RZ ;  /* 0x0000000502ba7227 */ /* 0x000fc800078e00ff */
[----:B------:R-:W-:Y:S01]  /*b790*/  IMAD.MOV R185, RZ, RZ, -R185 ;  /* 0x000000ffffb97224 */ /* 0x000fe200078e0ab9 */
[----:B------:R-:W-:Y:S01]  /*b7a0*/  IADD3 R184, PT, PT, -R186, RZ, RZ ;  /* 0x000000ffbab87210 */ /* 0x000fe20007ffe1ff */
[--C-:B------:R-:W-:Y:S01]  /*b7b0*/  @!P2 IMAD.IADD R177, R177, 0x1, -R0.reuse ;  /* 0x00000001b1b1a824 */ /* 0x100fe200078e0a00 */
[----:B------:R-:W-:Y:S01]  /*b7c0*/  ISETP.GE.AND P2, PT, R182, RZ, PT ;  /* 0x000000ffb600720c */ /* 0x000fe20003f46270 */
[----:B------:R-:W-:Y:S01]  /*b7d0*/  @!P5 IMAD.IADD R178, R178, 0x1, -R0 ;  /* 0x00000001b2b2d824 */ /* 0x000fe200078e0a00 */
[----:B------:R-:W-:Y:S01]  /*b7e0*/  ISETP.GE.AND P5, PT, R187, RZ, PT ;  /* 0x000000ffbb00720c */ /* 0x000fe20003fa6270 */
[C---:B------:R-:W-:Y:S02]  /*b7f0*/  IMAD R182, R0.reuse, R185, R188 ;  /* 0x000000b900b67224 */ /* 0x040fe400078e02bc */
[----:B-1----:R-:W-:Y:S02]  /*b800*/  IMAD.MOV.U32 R190, RZ, RZ, R183 ;  /* 0x000000ffffbe7224 */ /* 0x002fe400078e00b7 */
[----:B------:R-:W-:Y:S01]  /*b810*/  @!P1 IMAD.MOV R191, RZ, RZ, -R191 ;  /* 0x000000ffffbf9224 */ /* 0x000fe200078e0abf */
[C---:B------:R-:W-:Y:S01]  /*b820*/  ISETP.GT.U32.AND P1, PT, R0.reuse, R178, PT ;  /* 0x000000b20000720c */ /* 0x040fe20003f24070 */
[----:B------:R-:W-:-:S02]  /*b830*/  IMAD R5, R0, R184, R5 ;  /* 0x000000b800057224 */ /* 0x000fc400078e0205 */
[----:B------:R-:W-:Y:S01]  /*b840*/  IMAD.MOV.U32 R183, RZ, RZ, R180 ;  /* 0x000000ffffb77224 */ /* 0x000fe200078e00b4 */
[----:B------:R-:W-:Y:S01]  /*b850*/  STL [R1+0x59c], R191 ;  /* 0x00059cbf01007387 */ /* 0x000fe20000100800 */
[----:B------:R-:W-:Y:S01]  /*b860*/  @!P4 IMAD.MOV R181, RZ, RZ, -R181 ;  /* 0x000000ffffb5c224 */ /* 0x000fe200078e0ab5 */
[C---:B------:R-:W-:Y:S01]  /*b870*/  ISETP.GT.U32.AND P4, PT, R0.reuse, R182, PT ;  /* 0x000000b60000720c */ /* 0x040fe20003f84070 */
[----:B------:R-:W-:Y:S01]  /*b880*/  @!P3 IMAD.MOV R183, RZ, RZ, -R183 ;  /* 0x000000ffffb7b224 */ /* 0x000fe200078e0ab7 */
[C---:B------:R-:W-:Y:S01]  /*b890*/  ISETP.GT.U32.AND P3, PT, R0.reuse, R5, PT ;  /* 0x000000050000720c */ /* 0x040fe20003f64070 */
[----:B------:R-:W-:Y:S01]  /*b8a0*/  @!P6 IMAD.MOV R190, RZ, RZ, -R190 ;  /* 0x000000ffffbee224 */ /* 0x000fe200078e0abe */
[----:B------:R-:W-:Y:S01]  /*b8b0*/  ISETP.GT.U32.AND P6, PT, R0, R177, PT ;  /* 0x000000b10000720c */ /* 0x000fe20003fc4070 */
[C---:B------:R-:W-:Y:S01]  /*b8c0*/  VIADD R187, R3.reuse, 0xf7 ;  /* 0x000000f703bb7836 */ /* 0x040fe20000000000 */
[----:B------:R-:W-:Y:S01]  /*b8d0*/  IADD3 R180, PT, PT, R3, 0xf0, RZ ;  /* 0x000000f003b47810 */ /* 0x000fe20007ffe0ff */
[--C-:B------:R-:W-:Y:S01]  /*b8e0*/  @!P1 IMAD.IADD R178, R178, 0x1, -R0.reuse ;  /* 0x00000001b2b29824 */ /* 0x100fe200078e0a00 */
[----:B------:R1:W-:Y:S01]  /*b8f0*/  STL [R1+0x5a0], R190 ;  /* 0x0005a0be01007387 */ /* 0x0003e20000100800 */
[----:B------:R-:W-:Y:S01]  /*b900*/  ISETP.GE.AND P1, PT, R179, RZ, PT ;  /* 0x000000ffb300720c */ /* 0x000fe20003f26270 */
[----:B------:R-:W-:Y:S01]  /*b910*/  VIADD R235, R3, 0x188 ;  /* 0x0000018803eb7836 */ /* 0x000fe20000000000 */
[----:B------:R-:W-:Y:S01]  /*b920*/  IABS R179, R180 ;  /* 0x000000b400b37213 */ /* 0x000fe20000000000 */
[----:B------:R2:W-:Y:S01]  /*b930*/  STL [R1+0x5a4], R181 ;  /* 0x0005a4b501007387 */ /* 0x0005e20000100800 */
[--C-:B------:R-:W-:Y:S01]  /*b940*/  @!P4 IMAD.IADD R182, R182, 0x1, -R0.reuse ;  /* 0x00000001b6b6c824 */ /* 0x100fe200078e0a00 */
[----:B------:R-:W-:Y:S01]  /*b950*/  MOV R184, R178 ;  /* 0x000000b200b87202 */ /* 0x000fe20000000f00 */
[--C-:B------:R-:W-:Y:S01]  /*b960*/  @!P3 IMAD.IADD R5, R5, 0x1, -R0.reuse ;  /* 0x000000010505b824 */ /* 0x100fe200078e0a00 */
[----:B------:R3:W-:Y:S01]  /*b970*/  STL [R1+0x5a8], R183 ;  /* 0x0005a8b701007387 */ /* 0x0007e20000100800 */
[----:B------:R-:W-:Y:S01]  /*b980*/  @!P6 IMAD.IADD R177, R177, 0x1, -R0 ;  /* 0x00000001b1b1e824 */ /* 0x000fe200078e0a00 */
[----:B------:R-:W-:Y:S01]  /*b990*/  ISETP.GT.U32.AND P3, PT, R0, R182, PT ;  /* 0x000000b60000720c */ /* 0x000fe20003f64070 */
[----:B------:R-:W-:Y:S01]  /*b9a0*/  @!P0 IMAD.MOV R184, RZ, RZ, -R184 ;  /* 0x000000ffffb88224 */ /* 0x000fe200078e0ab8 */
[----:B------:R-:W-:Y:S01]  /*b9b0*/  ISETP.GE.AND P6, PT, R180, RZ, PT ;  /* 0x000000ffb400720c */ /* 0x000fe20003fc6270 */
[C---:B-1----:R-:W-:Y:S01]  /*b9c0*/  VIADD R190, R3.reuse, 0xf6 ;  /* 0x000000f603be7836 */ /* 0x042fe20000000000 */
[----:B------:R-:W-:Y:S01]  /*b9d0*/  ISETP.GT.U32.AND P0, PT, R0, R5, PT ;  /* 0x000000050000720c */ /* 0x000fe20003f04070 */
[C---:B--2---:R-:W-:Y:S01]  /*b9e0*/  VIADD R181, R3.reuse, 0xf1 ;  /* 0x000000f103b57836 */ /* 0x044fe20000000000 */
[----:B------:R1:W-:Y:S01]  /*b9f0*/  STL [R1+0x5b0], R184 ;  /* 0x0005b0b801007387 */ /* 0x0003e20000100800 */
[----:B------:R-:W-:-:S02]  /*ba00*/  VIADD R236, R3, 0x189 ;  /* 0x0000018903ec7836 */ /* 0x000fc40000000000 */
[C---:B------:R-:W-:Y:S01]  /*ba10*/  VIADD R228, R3.reuse, 0x18c ;  /* 0x0000018c03e47836 */ /* 0x040fe20000000000 */
[----:B---3--:R-:W-:Y:S01]  /*ba20*/  IABS R183, R181 ;  /* 0x000000b500b77213 */ /* 0x008fe20000000000 */
[----:B------:R-:W-:Y:S01]  /*ba30*/  VIADD R237, R3, 0x18a ;  /* 0x0000018a03ed7836 */ /* 0x000fe20000000000 */
[----:B------:R-:W-:Y:S01]  /*ba40*/  ISETP.GE.AND P4, PT, R181, RZ, PT ;  /* 0x000000ffb500720c */ /* 0x000fe20003f86270 */
[----:B------:R-:W-:Y:S01]  /*ba50*/  IMAD.HI.U32 R181, R2, R179, RZ ;  /* 0x000000b302b57227 */ /* 0x000fe200078e00ff */
[----:B------:R-:W-:-:S03]  /*ba60*/  IABS R244, R228 ;  /* 0x000000e400f47213 */ /* 0x000fc60000000000 */
[----:B------:R-:W-:Y:S02]  /*ba70*/  IMAD.MOV.U32 R180, RZ, RZ, R183 ;  /* 0x000000ffffb47224 */ /* 0x000fe400078e00b7 */
[----:B------:R-:W-:Y:S02]  /*ba80*/  IMAD.MOV.U32 R183, RZ, RZ, R177 ;  /* 0x000000ffffb77224 */ /* 0x000fe400078e00b1 */
[----:B------:R-:W-:Y:S02]  /*ba90*/  IMAD.MOV R177, RZ, RZ, -R181 ;  /* 0x000000ffffb17224 */ /* 0x000fe400078e0ab5 */
[----:B------:R-:W-:Y:S01]  /*baa0*/  IMAD.HI.U32 R178, R2, R180, RZ ;  /* 0x000000b402b27227 */ /* 0x000fe200078e00ff */
[----:B------:R-:W-:-:S03]  /*bab0*/  @!P5 IADD3 R183, PT, PT, -R183, RZ, RZ ;  /* 0x000000ffb7b7d210 */ /* 0x000fc60007ffe1ff */
[----:B------:R-:W-:Y:S02]  /*bac0*/  IMAD R179, R0, R177, R179 ;  /* 0x000000b100b37224 */ /* 0x000fe400078e02b3 */
[----:B------:R-:W-:Y:S01]  /*bad0*/  @!P3 IMAD.IADD R182, R182, 0x1, -R0 ;  /* 0x00000001b6b6b824 */ /* 0x000fe200078e0a00 */
[----:B------:R2:W-:Y:S01]  /*bae0*/  STL [R1+0x5b8], R183 ;  /* 0x0005b8b701007387 */ /* 0x0005e20000100800 */
[----:B------:R-:W-:Y:S01]  /*baf0*/  IMAD.MOV R178, RZ, RZ, -R178 ;  /* 0x000000ffffb27224 */ /* 0x000fe200078e0ab2 */
[C---:B------:R-:W-:Y:S01]  /*bb00*/  ISETP.GT.U32.AND P3, PT, R0.reuse, R179, PT ;  /* 0x000000b30000720c */ /* 0x040fe20003f64070 */
[----:B-1----:R-:W-:Y:S02]  /*bb10*/  VIADD R184, R3, 0xf2 ;  /* 0x000000f203b87836 */ /* 0x002fe40000000000 */
[----:B------:R-:W-:Y:S02]  /*bb20*/  IMAD R178, R0, R178, R180 ;  /* 0x000000b200b27224 */ /* 0x000fe400078e02b4 */
[----:B------:R-:W-:Y:S01]  /*bb30*/  IMAD.MOV.U32 R186, RZ, RZ, R182 ;  /* 0x000000ffffba7224 */ /* 0x000fe200078e00b6 */
[----:B------:R-:W-:Y:S01]  /*bb40*/  ISETP.GE.AND P5, PT, R184, RZ, PT ;  /* 0x000000ffb800720c */ /* 0x000fe20003fa6270 */
[----:B------:R-:W-:Y:S01]  /*bb50*/  @!P0 IMAD.IADD R5, R5, 0x1, -R0 ;  /* 0x0000000105058824 */ /* 0x000fe200078e0a00 */
[----:B------:R-:W-:Y:S01]  /*bb60*/  IABS R184, R184 ;  /* 0x000000b800b87213 */ /* 0x000fe20000000000 */
[----:B------:R-:W-:Y:S01]  /*bb70*/  @!P2 IMAD.MOV R186, RZ, RZ, -R186 ;  /* 0x000000ffffbaa224 */ /* 0x000fe200078e0aba */
[----:B------:R-:W-:Y:S01]  /*bb80*/  ISETP.GT.U32.AND P2, PT, R0, R178, PT ;  /* 0x000000b20000720c */ /* 0x000fe20003f44070 */
[----:B--2---:R-:W-:-:S02]  /*bb90*/  VIADD R183, R3, 0xf4 ;  /* 0x000000f403b77836 */ /* 0x004fc40000000000 */
[----:B------:R-:W-:Y:S01]  /*bba0*/  @!P3 IMAD.IADD R179, R179, 0x1, -R0 ;  /* 0x00000001b3b3b824 */ /* 0x000fe200078e0a00 */
[----:B------:R1:W-:Y:S01]  /*bbb0*/  STL [R1+0x5bc], R186 ;  /* 0x0005bcba01007387 */ /* 0x0003e20000100800 */
[----:B------:R-:W-:-:S03]  /*bbc0*/  IMAD.HI.U32 R180, R2, R184, RZ ;  /* 0x000000b802b47227 */ /* 0x000fc600078e00ff */
[----:B------:R-:W-:Y:S01]  /*bbd0*/  ISETP.GT.U32.AND P3, PT, R0, R179, PT ;  /* 0x000000b30000720c */ /* 0x000fe20003f64070 */
[----:B------:R-:W-:Y:S01]  /*bbe0*/  IMAD.MOV.U32 R185, RZ, RZ, R5 ;  /* 0x000000ffffb97224 */ /* 0x000fe200078e0005 */
[----:B------:R-:W-:Y:S01]  /*bbf0*/  IADD3 R180, PT, PT, -R180, RZ, RZ ;  /* 0x000000ffb4b47210 */ /* 0x000fe20007ffe1ff */
[----:B------:R-:W-:Y:S02]  /*bc00*/  VIADD R181, R3, 0xf3 ;  /* 0x000000f303b57836 */ /* 0x000fe40000000000 */
[----:B------:R-:W-:Y:S01]  /*bc10*/  @!P1 IMAD.MOV R185, RZ, RZ, -R185 ;  /* 0x000000ffffb99224 */ /* 0x000fe200078e0ab9 */
[----:B------:R-:W-:Y:S01]  /*bc20*/  ISETP.GE.AND P1, PT, R183, RZ, PT ;  /* 0x000000ffb700720c */ /* 0x000fe20003f26270 */
[----:B------:R-:W-:Y:S01]  /*bc30*/  VIADD R177, R3, 0xf5 ;  /* 0x000000f503b17836 */ /* 0x000fe20000000000 */
[----:B------:R-:W-:Y:S01]  /*bc40*/  IABS R183, R183 ;  /* 0x000000b700b77213 */ /* 0x000fe20000000000 */
[----:B------:R-:W-:Y:S01]  /*bc50*/  IMAD R184, R0, R180, R184 ;  /* 0x000000b400b87224 */ /* 0x000fe200078e02b8 */
[----:B------:R-:W-:Y:S01]  /*bc60*/  @!P2 IADD3 R178, PT, PT, R178, -R0, RZ ;  /* 0x80000000b2b2a210 */ /* 0x000fe20007ffe0ff */
[----:B------:R2:W-:Y:S01]  /*bc70*/  STL [R1+0x5c0], R185 ;  /* 0x0005c0b901007387 */ /* 0x0005e20000100800 */
[----:B------:R-:W-:Y:S01]  /*bc80*/  ISETP.GE.AND P0, PT, R181, RZ, PT ;  /* 0x000000ffb500720c */ /* 0x000fe20003f06270 */
[----:B------:R-:W-:Y:S01]  /*bc90*/  @!P3 IMAD.IADD R179, R179, 0x1, -R0 ;  /* 0x00000001b3b3b824 */ /* 0x000fe200078e0a00 */
[----:B------:R-:W-:Y:S01]  /*bca0*/  IABS R181, R181 ;  /* 0x000000b500b57213 */ /* 0x000fe20000000000 */
[----:B------:R-:W-:Y:S01]  /*bcb0*/  VIADD R243, R3, 0x190 ;  /* 0x0000019003f37836 */ /* 0x000fe20000000000 */
[----:B------:R-:W-:Y:S01]  /*bcc0*/  IABS R182, R177 ;  /* 0x000000b100b67213 */ /* 0x000fe20000000000 */
[----:B-1----:R-:W-:Y:S01]  /*bcd0*/  IMAD.MOV.U32 R186, RZ, RZ, R179 ;  /* 0x000000ffffba7224 */ /* 0x002fe200078e00b3 */
[----:B------:R-:W-:Y:S01]  /*bce0*/  ISETP.GT.U32.AND P2, PT, R0, R178, PT ;  /* 0x000000b20000720c */ /* 0x000fe20003f44070 */
[----:B------:R-:W-:Y:S01]  /*bcf0*/  IMAD.HI.U32 R5, R2, R181, RZ ;  /* 0x000000b502057227 */ /* 0x000fe200078e00ff */
[----:B------:R-:W-:-:S02]  /*bd00*/  ISETP.GT.U32.AND P3, PT, R0, R184, PT ;  /* 0x000000b80000720c */ /* 0x000fc40003f64070 */
[----:B------:R-:W-:Y:S01]  /*bd10*/  IABS R248, R243 ;  /* 0x000000f300f87213 */ /* 0x000fe20000000000 */
[----:B--2---:R-:W-:-:S04]  /*bd20*/  IMAD.HI.U32 R185, R2, R183, RZ ;  /* 0x000000b702b97227 */ /* 0x004fc800078e00ff */
[----:B------:R-:W-:-:S04]  /*bd30*/  IMAD.HI.U32 R180, R2, R182, RZ ;  /* 0x000000b602b47227 */ /* 0x000fc800078e00ff */
[----:B------:R-:W-:Y:S02]  /*bd40*/  IMAD.MOV R185, RZ, RZ, -R185 ;  /* 0x000000ffffb97224 */ /* 0x000fe400078e0ab9 */
[----:B------:R-:W-:Y:S02]  /*bd50*/  IMAD.MOV R5, RZ, RZ, -R5 ;  /* 0x000000ffff057224 */ /* 0x000fe400078e0a05 */
[----:B------:R-:W-:Y:S02]  /*bd60*/  IMAD.MOV R180, RZ, RZ, -R180 ;  /* 0x000000ffffb47224 */ /* 0x000fe400078e0ab4 */
[C---:B------:R-:W-:Y:S01]  /*bd70*/  IMAD R183, R0.reuse, R185, R183 ;  /* 0x000000b900b77224 */ /* 0x040fe200078e02b7 */
[----:B------:R-:W-:Y:S01]  /*bd80*/  IABS R185, R187 ;  /* 0x000000bb00b97213 */ /* 0x000fe20000000000 */
[C---:B------:R-:W-:Y:S01]  /*bd90*/  IMAD R181, R0.reuse, R5, R181 ;  /* 0x0000000500b57224 */ /* 0x040fe200078e02b5 */
[----:B------:R-:W-:Y:S01]  /*bda0*/  IABS R5, R190 ;  /* 0x000000be00057213 */ /* 0x000fe20000000000 */
[----:B------:R-:W-:-:S02]  /*bdb0*/  IMAD R182, R0, R180, R182 ;  /* 0x000000b400b67224 */ /* 0x000fc400078e02b6 */
[----:B------:R-:W-:Y:S01]  /*bdc0*/  @!P2 IMAD.IADD R178, R178, 0x1, -R0 ;  /* 0x00000001b2b2a824 */ /* 0x000fe200078e0a00 */
[C---:B------:R-:W-:Y:S01]  /*bdd0*/  ISETP.GT.U32.AND P2, PT, R0.reuse, R183, PT ;  /* 0x000000b70000720c */ /* 0x040fe20003f44070 */
[----:B------:R-:W-:Y:S01]  /*bde0*/  @!P6 IMAD.MOV R186, RZ, RZ, -R186 ;  /* 0x000000ffffbae224 */ /* 0x000fe200078e0aba */
[----:B------:R-:W-:Y:S01]  /*bdf0*/  ISETP.GT.U32.AND P6, PT, R0, R181, PT ;  /* 0x000000b50000720c */ /* 0x000fe20003fc4070 */
[----:B------:R-:W-:Y:S01]  /*be00*/  @!P3 IMAD.IADD R184, R184, 0x1, -R0 ;  /* 0x00000001b8b8b824 */ /* 0x000fe200078e0a00 */
[----:B------:R-:W-:Y:S01]  /*be10*/  ISETP.GT.U32.AND P3, PT, R0, R182, PT ;  /* 0x000000b60000720c */ /* 0x000fe20003f64070 */
[----:B------:R-:W-:Y:S01]  /*be20*/  IMAD.HI.U32 R179, R2, R5, RZ ;  /* 0x0000000502b37227 */ /* 0x000fe200078e00ff */
[----:B------:R1:W-:Y:S03]  /*be30*/  STL [R1+0x5b4], R186 ;  /* 0x0005b4ba01007387 */ /* 0x0003e60000100800 */
[----:B------:R-:W-:Y:S01]  /*be40*/  VIADD R180, R3, 0xf8 ;  /* 0x000000f803b47836 */ /* 0x000fe20000000000 */
[----:B------:R-:W-:Y:S01]  /*be50*/  IADD3 R179, PT, PT, -R179, RZ, RZ ;  /* 0x000000ffb3b37210 */ /* 0x000fe20007ffe1ff */
[----:B------:R-:W-:-:S02]  /*be60*/  VIADD R227, R3, 0x18b ;  /* 0x0000018b03e37836 */ /* 0x000fc40000000000 */
[--C-:B------:R-:W-:Y:S01]  /*be70*/  @!P2 IMAD.IADD R183, R183, 0x1, -R0.reuse ;  /* 0x00000001b7b7a824 */ /* 0x100fe200078e0a00 */
[----:B------:R-:W-:Y:S01]  /*be80*/  IABS R189, R180 ;  /* 0x000000b400bd7213 */ /* 0x000fe20000000000 */
[--C-:B------:R-:W-:Y:S01]  /*be90*/  @!P6 IMAD.IADD R181, R181, 0x1, -R0.reuse ;  /* 0x00000001b5b5e824 */ /* 0x100fe200078e0a00 */
[----:B------:R-:W-:Y:S01]  /*bea0*/  ISETP.GT.U32.AND P6, PT, R0, R184, PT ;  /* 0x000000b80000720c */ /* 0x000fe20003fc4070 */
[----:B------:R-:W-:Y:S01]  /*beb0*/  @!P3 IMAD.IADD R182, R182, 0x1, -R0 ;  /* 0x00000001b6b6b824 */ /* 0x000fe200078e0a00 */
[----:B-1----:R-:W-:Y:S01]  /*bec0*/  MOV R186, R178 ;  /* 0x000000b200ba7202 */ /* 0x002fe20000000f00 */
[----:B------:R-:W-:Y:S01]  /*bed0*/  IMAD.HI.U32 R178, R2, R185, RZ ;  /* 0x000000b902b27227 */ /* 0x000fe200078e00ff */
[C---:B------:R-:W-:Y:S02]  /*bee0*/  ISETP.GT.U32.AND P3, PT, R0.reuse, R183, PT ;  /* 0x000000b70000720c */ /* 0x040fe40003f64070 */
[C---:B------:R-:W-:Y:S01]  /*bef0*/  ISETP.GT.U32.AND P2, PT, R0.reuse, R181, PT ;  /* 0x000000b50000720c */ /* 0x040fe20003f44070 */
[----:B------:R-:W-:Y:S01]  /*bf00*/  IMAD.MOV R178, RZ, RZ, -R178 ;  /* 0x000000ffffb27224 */ /* 0x000fe200078e0ab2 */
[----:B------:R-:W-:Y:S01]  /*bf10*/  IABS R239, R227 ;  /* 0x000000e300ef7213 */ /* 0x000fe20000000000 */
[----:B------:R-:W-:Y:S01]  /*bf20*/  @!P4 IMAD.MOV R186, RZ, RZ, -R186 ;  /* 0x000000ffffbac224 */ /* 0x000fe200078e0aba */
[C---:B------:R-:W-:Y:S01]  /*bf30*/  ISETP.GT.U32.AND P4, PT, R0.reuse, R182, PT ;  /* 0x000000b60000720c */ /* 0x040fe20003f84070 */
[----:B------:R-:W-:-:S02]  /*bf40*/  IMAD R5, R0, R179, R5 ;  /* 0x000000b300057224 */ /* 0x000fc400078e0205 */
[----:B------:R-:W-:Y:S01]  /*bf50*/  IMAD R185, R0, R178, R185 ;  /* 0x000000b200b97224 */ /* 0x000fe200078e02b9 */
[----:B------:R1:W-:Y:S01]  /*bf60*/  STL [R1+0x5ac], R186 ;  /* 0x0005acba01007387 */ /* 0x0003e20000100800 */
[--C-:B------:R-:W-:Y:S01]  /*bf70*/  @!P6 IMAD.IADD R184, R184, 0x1, -R0.reuse ;  /* 0x00000001b8b8e824 */ /* 0x100fe200078e0a00 */
[C---:B------:R-:W-:Y:S01]  /*bf80*/  ISETP.GT.U32.AND P6, PT, R0.reuse, R5, PT ;  /* 0x000000050000720c */ /* 0x040fe20003fc4070 */
[----:B------:R-:W-:Y:S01]  /*bf90*/  VIADD R179, R3, 0xf9 ;  /* 0x000000f903b37836 */ /* 0x000fe20000000000 */
[----:B------:R-:W-:Y:S01]  /*bfa0*/  @!P3 IADD3 R183, PT, PT, R183, -R0, RZ ;  /* 0x80000000b7b7b210 */ /* 0x000fe20007ffe0ff */
[----:B------:R-:W-:Y:S01]  /*bfb0*/  VIADD R178, R3, 0xfa ;  /* 0x000000fa03b27836 */ /* 0x000fe20000000000 */
[----:B------:R-:W-:Y:S01]  /*bfc0*/  ISETP.GT.U32.AND P3, PT, R0, R185, PT ;  /* 0x000000b90000720c */ /* 0x000fe20003f64070 */
[--C-:B------:R-:W-:Y:S01]  /*bfd0*/  @!P2 IMAD.IADD R181, R181, 0x1, -R0.reuse ;  /* 0x00000001b5b5a824 */ /* 0x100fe200078e0a00 */
[----:B------:R-:W-:Y:S01]  /*bfe0*/  IABS R188, R179 ;  /* 0x000000b300bc7213 */ /* 0x000fe20000000000 */
[----:B------:R-:W-:Y:S01]  /*bff0*/  @!P4 IMAD.IADD R182, R182, 0x1, -R0 ;  /* 0x00000001b6b6c824 */ /* 0x000fe200078e0a00 */
[----:B------:R-:W-:Y:S01]  /*c000*/  ISETP.GE.AND P4, PT, R190, RZ, PT ;  /* 0x000000ffbe00720c */ /* 0x000fe20003f86270 */
[----:B-1----:R-:W-:Y:S01]  /*c010*/  IMAD.HI.U32 R186, R2, R189, RZ ;  /* 0x000000bd02ba7227 */ /* 0x002fe200078e00ff */
[----:B------:R-:W-:-:S02]  /*c020*/  IABS R190, R178 ;  /* 0x000000b200be7213 */ /* 0x000fc40000000000 */
[----:B------:R-:W-:Y:S01]  /*c030*/  MOV R192, R184 ;  /* 0x000000b800c07202 */ /* 0x000fe20000000f00 */
[----:B------:R-:W-:Y:S01]  /*c040*/  @!P6 IMAD.IADD R5, R5, 0x1, -R0 ;  /* 0x000000010505e824 */ /* 0x000fe200078e0a00 */
[----:B------:R-:W-:Y:S01]  /*c050*/  ISETP.GE.AND P2, PT, R177, RZ, PT ;  /* 0x000000ffb100720c */ /* 0x000fe20003f46270 */
[----:B------:R-:W-:Y:S01]  /*c060*/  IMAD.HI.U32 R177, R2, R188, RZ ;  /* 0x000000bc02b17227 */ /* 0x000fe200078e00ff */
[----:B------:R-:W-:-:S03]  /*c070*/  ISETP.GE.AND P6, PT, R187, RZ, PT ;  /* 0x000000ffbb00720c */ /* 0x000fc60003fc6270 */
[----:B------:R-:W-:Y:S01]  /*c080*/  @!P3 IMAD.IADD R185, R185, 0x1, -R0 ;  /* 0x00000001b9b9b824 */ /* 0x000fe200078e0a00 */
[C---:B------:R-:W-:Y:S01]  /*c090*/  ISETP.GT.U32.AND P3, PT, R0.reuse, R5, PT ;  /* 0x000000050000720c */ /* 0x040fe20003f64070 */
[----:B------:R-:W-:Y:S02]  /*c0a0*/  IMAD.MOV.U32 R187, RZ, RZ, R190 ;  /* 0x000000ffffbb7224 */ /* 0x000fe400078e00be */
[----:B------:R-:W-:Y:S01]  /*c0b0*/  @!P5 IMAD.MOV R192, RZ, RZ, -R192 ;  /* 0x000000ffffc0d224 */ /* 0x000fe200078e0ac0 */
[----:B------:R-:W-:Y:S01]  /*c0c0*/  ISETP.GT.U32.AND P5, PT, R0, R185, PT ;  /* 0x000000b90000720c */ /* 0x000fe20003fa4070 */
[----:B------:R-:W-:Y:S02]  /*c0d0*/  IMAD.MOV R177, RZ, RZ, -R177 ;  /* 0x000000ffffb17224 */ /* 0x000fe400078e0ab1 */
[----:B------:R-:W-:Y:S01]  /*c0e0*/  IMAD.HI.U32 R184, R2, R187, RZ ;  /* 0x000000bb02b87227 */ /* 0x000fe200078e00ff */
[----:B------:R-:W-:Y:S01]  /*c0f0*/  @!P2 IADD3 R182, PT, PT, -R182, RZ, RZ ;  /* 0x000000ffb6b6a210 */ /* 0x000fe20007ffe1ff */
[----:B------:R1:W-:Y:S02]  /*c100*/  STL [R1+0x588], R192 ;  /* 0x000588c001007387 */ /* 0x0003e40000100800 */
[----:B------:R-:W-:-:S02]  /*c110*/  IMAD.MOV R186, RZ, RZ, -R186 ;  /* 0x000000ffffba7224 */ /* 0x000fc400078e0aba */
[C---:B------:R-:W-:Y:S02]  /*c120*/  IMAD R188, R0.reuse, R177, R188 ;  /* 0x000000b100bc7224 */ /* 0x040fe400078e02bc */
[----:B------:R-:W-:Y:S02]  /*c130*/  IMAD.MOV.U32 R191, RZ, RZ, R181 ;  /* 0x000000ffffbf7224 */ /* 0x000fe400078e00b5 */
[----:B------:R-:W-:Y:S01]  /*c140*/  IMAD.MOV R181, RZ, RZ, -R184 ;  /* 0x000000ffffb57224 */ /* 0x000fe200078e0ab8 */
[C---:B------:R-:W-:Y:S01]  /*c150*/  ISETP.GT.U32.AND P2, PT, R0.reuse, R188, PT ;  /* 0x000000bc0000720c */ /* 0x040fe20003f44070 */
[C---:B------:R-:W-:Y:S02]  /*c160*/  IMAD R189, R0.reuse, R186, R189 ;  /* 0x000000ba00bd7224 */ /* 0x040fe400078e02bd */
[C---:B------:R-:W-:Y:S02]  /*c170*/  IMAD R187, R0.reuse, R181, R187 ;  /* 0x000000b500bb7224 */ /* 0x040fe400078e02bb */
[----:B------:R-:W-:Y:S01]  /*c180*/  @!P0 IMAD.MOV R191, RZ, RZ, -R191 ;  /* 0x000000ffffbf8224 */ /* 0x000fe200078e0abf */
[C---:B------:R-:W-:Y:S01]  /*c190*/  ISETP.GT.U32.AND P0, PT, R0.reuse, R189, PT ;  /* 0x000000bd0000720c */ /* 0x040fe20003f04070 */
[--C-:B------:R-:W-:Y:S01]  /*c1a0*/  @!P5 IMAD.IADD R185, R185, 0x1, -R0.reuse ;  /* 0x00000001b9b9d824 */ /* 0x100fe200078e0a00 */
[----:B------:R-:W-:Y:S01]  /*c1b0*/  ISETP.GT.U32.AND P5, PT, R0, R187, PT ;  /* 0x000000bb0000720c */ /* 0x000fe20003fa4070 */
[--C-:B------:R-:W-:Y:S01]  /*c1c0*/  @!P3 IMAD.IADD R5, R5, 0x1, -R0.reuse ;  /* 0x000000010505b824 */ /* 0x100fe200078e0a00 */
[----:B------:R-:W-:Y:S01]  /*c1d0*/  ISETP.GE.AND P3, PT, R179, RZ, PT ;  /* 0x000000ffb300720c */ /* 0x000fe20003f66270 */
[----:B------:R-:W-:Y:S01]  /*c1e0*/  VIADD R179, R3, 0xfc ;  /* 0x000000fc03b37836 */ /* 0x000fe20000000000 */
[----:B------:R-:W-:Y:S01]  /*c1f0*/  STL [R1+0x58c], R191 ;  /* 0x00058cbf01007387 */ /* 0x000fe20000100800 */
[----:B------:R-:W-:Y:S01]  /*c200*/  @!P2 IADD3 R188, PT, PT, R188, -R0, RZ ;  /* 0x80000000bcbca210 */ /* 0x000fe20007ffe0ff */
[----:B------:R-:W-:Y:S01]  /*c210*/  IMAD.MOV.U32 R181, RZ, RZ, R5 ;  /* 0x000000ffffb57224 */ /* 0x000fe200078e0005 */
[----:B-1----:R-:W-:Y:S01]  /*c220*/  MOV R192, R185 ;  /* 0x000000b900c07202 */ /* 0x002fe20000000f00 */
[----:B------:R-:W-:Y:S01]  /*c230*/  @!P1 IMAD.MOV R183, RZ, RZ, -R183 ;  /* 0x000000ffffb79224 */ /* 0x000fe200078e0ab7 */
[----:B------:R-:W-:Y:S01]  /*c240*/  ISETP.GT.U32.AND P2, PT, R0, R188, PT ;  /* 0x000000bc0000720c */ /* 0x000fe20003f44070 */
[----:B------:R-:W-:Y:S01]  /*c250*/  @!P4 IMAD.MOV R181, RZ, RZ, -R181 ;  /* 0x000000ffffb5c224 */ /* 0x000fe200078e0ab5 */
[----:B------:R-:W-:Y:S01]  /*c260*/  ISETP.GE.AND P1, PT, R180, RZ, PT ;  /* 0x000000ffb400720c */ /* 0x000fe20003f26270 */
[--C-:B------:R-:W-:Y:S01]  /*c270*/  @!P0 IMAD.IADD R189, R189, 0x1, -R0.reuse ;  /* 0x00000001bdbd8824 */ /* 0x100fe200078e0a00 */
[----:B------:R-:W-:Y:S01]  /*c280*/  ISETP.GE.AND P0, PT, R178, RZ, PT ;  /* 0x000000ffb200720c */ /* 0x000fe20003f06270 */
[----:B------:R-:W-:Y:S01]  /*c290*/  @!P5 IMAD.IADD R187, R187, 0x1, -R0 ;  /* 0x00000001bbbbd824 */ /* 0x000fe200078e0a00 */
[----:B------:R-:W-:Y:S01]  /*c2a0*/  IABS R178, R179 ;  /* 0x000000b300b27213 */ /* 0x000fe20000000000 */
[C---:B------:R-:W-:Y:S01]  /*c2b0*/  VIADD R177, R3.reuse, 0xfb ;  /* 0x000000fb03b17836 */ /* 0x040fe20000000000 */
[----:B------:R-:W-:Y:S01]  /*c2c0*/  STL [R1+0x590], R183 ;  /* 0x000590b701007387 */ /* 0x000fe20000100800 */
[C---:B------:R-:W-:Y:S01]  /*c2d0*/  ISETP.GT.U32.AND P4, PT, R0.reuse, R189, PT ;  /* 0x000000bd0000720c */ /* 0x040fe20003f84070 */
[C---:B------:R-:W-:Y:S01]  /*c2e0*/  VIADD R180, R3.reuse, 0xfd ;  /* 0x000000fd03b47836 */ /* 0x040fe20000000000 */
[----:B------:R-:W-:Y:S01]  /*c2f0*/  ISETP.GT.U32.AND P5, PT, R0, R187, PT ;  /* 0x000000bb0000720c */ /* 0x000fe20003fa4070 */
[----:B------:R1:W-:Y:S01]  /*c300*/  STL [R1+0x594], R182 ;  /* 0x000594b601007387 */ /* 0x0003e20000100800 */
[----:B------:R-:W-:Y:S01]  /*c310*/  IABS R184, R177 ;  /* 0x000000b100b87213 */ /* 0x000fe20000000000 */
[----:B------:R-:W-:Y:S01]  /*c320*/  VIADD R5, R3, 0xfe ;  /* 0x000000fe03057836 */ /* 0x000fe20000000000 */
[----:B------:R-:W-:Y:S01]  /*c330*/  @!P2 IADD3 R188, PT, PT, R188, -R0, RZ ;  /* 0x80000000bcbca210 */ /* 0x000fe20007ffe0ff */
[----:B------:R2:W-:Y:S01]  /*c340*/  STL [R1+0x598], R181 ;  /* 0x000598b501007387 */ /* 0x0005e20000100800 */
[----:B------:R-:W-:Y:S01]  /*c350*/  ISETP.GE.AND P2, PT, R177, RZ, PT ;  /* 0x000000ffb100720c */ /* 0x000fe20003f46270 */
[----:B------:R-:W-:Y:S01]  /*c360*/  @!P6 IMAD.MOV R192, RZ, RZ, -R192 ;  /* 0x000000ffffc0e224 */ /* 0x000fe200078e0ac0 */
[----:B------:R-:W-:Y:S01]  /*c370*/  IABS R186, R180 ;  /* 0x000000b400ba7213 */ /* 0x000fe20000000000 */
[----:B------:R-:W-:Y:S01]  /*c380*/  @!P3 IMAD.MOV R188, RZ, RZ, -R188 ;  /* 0x000000ffffbcb224 */ /* 0x000fe200078e0abc */
[----:B------:R-:W-:Y:S01]  /*c390*/  ISETP.GE.AND P3, PT, R180, RZ, PT ;  /* 0x000000ffb400720c */ /* 0x000fe20003f66270 */
[C---:B-1----:R-:W-:Y:S01]  /*c3a0*/  IMAD.HI.U32 R182, R2.reuse, R184, RZ ;  /* 0x000000b802b67227 */ /* 0x042fe200078e00ff */
[----:B------:R-:W-:Y:S03]  /*c3b0*/  STL [R1+0x544], R192 ;  /* 0x000544c001007387 */ /* 0x000fe60000100800 */
[----:B--2---:R-:W-:-:S04]  /*c3c0*/  IMAD.HI.U32 R181, R2, R178, RZ ;  /* 0x000000b202b57227 */ /* 0x004fc800078e00ff */
[----:B------:R-:W-:Y:S02]  /*c3d0*/  IMAD.MOV R181, RZ, RZ, -R181 ;  /* 0x000000ffffb57224 */ /* 0x000fe400078e0ab5 */
[----:B------:R-:W-:Y:S02]  /*c3e0*/  IMAD.MOV R182, RZ, RZ, -R182 ;  /* 0x000000ffffb67224 */ /* 0x000fe400078e0ab6 */
[C---:B------:R-:W-:Y:S02]  /*c3f0*/  IMAD R177, R0.reuse, R181, R178 ;  /* 0x000000b500b17224 */ /* 0x040fe400078e02b2 */
[----:B------:R-:W-:Y:S02]  /*c400*/  @!P5 IMAD.IADD R187, R187, 0x1, -R0 ;  /* 0x00000001bbbbd824 */ /* 0x000fe400078e0a00 */
[C---:B------:R-:W-:Y:S01]  /*c410*/  IMAD R184, R0.reuse, R182, R184 ;  /* 0x000000b600b87224 */ /* 0x040fe200078e02b8 */
[----:B------:R-:W-:Y:S01]  /*c420*/  ISETP.GT.U32.AND P5, PT, R0, R177, PT ;  /* 0x000000b10000720c */ /* 0x000fe20003fa4070 */
[----:B------:R-:W-:Y:S01]  /*c430*/  @!P4 IMAD.IADD R189, R189, 0x1, -R0 ;  /* 0x00000001bdbdc824 */ /* 0x000fe200078e0a00 */
[----:B------:R-:W-:Y:S01]  /*c440*/  IABS R182, R5 ;  /* 0x0000000500b67213 */ /* 0x000fe20000000000 */
[----:B------:R-:W-:Y:S01]  /*c450*/  IMAD.HI.U32 R190, R2, R186, RZ ;  /* 0x000000ba02be7227 */ /* 0x000fe200078e00ff */
[----:B------:R-:W-:-:S02]  /*c460*/  ISETP.GT.U32.AND P4, PT, R0, R184, PT ;  /* 0x000000b80000720c */ /* 0x000fc40003f84070 */
[----:B------:R-:W-:Y:S01]  /*c470*/  @!P0 IADD3 R187, PT, PT, -R187, RZ, RZ ;  /* 0x000000ffbbbb8210 */ /* 0x000fe20007ffe1ff */
[----:B------:R-:W-:Y:S02]  /*c480*/  VIADD R181, R3, 0xff ;  /* 0x000000ff03b57836 */ /* 0x000fe40000000000 */
[----:B------:R-:W-:-:S03]  /*c490*/  IMAD.HI.U32 R178, R2, R182, RZ ;  /* 0x000000b602b27227 */ /* 0x000fc600078e00ff */
[----:B------:R-:W-:Y:S01]  /*c4a0*/  IABS R183, R181 ;  /* 0x000000b500b77213 */ /* 0x000fe20000000000 */
[----:B------:R-:W-:Y:S02]  /*c4b0*/  IMAD.MOV R190, RZ, RZ, -R190 ;  /* 0x000000ffffbe7224 */ /* 0x000fe400078e0abe */
[----:B------:R-:W-:Y:S02]  /*c4c0*/  @!P5 IMAD.IADD R177, R177, 0x1, -R0 ;  /* 0x00000001b1b1d824 */ /* 0x000fe400078e0a00 */
[----:B------:R-:W-:Y:S02]  /*c4d0*/  IMAD.MOV.U32 R191, RZ, RZ, R189 ;  /* 0x000000ffffbf7224 */ /* 0x000fe400078e00bd */
[----:B------:R-:W-:Y:S02]  /*c4e0*/  IMAD.MOV R178, RZ, RZ, -R178 ;  /* 0x000000ffffb27224 */ /* 0x000fe400078e0ab2 */
[C---:B------:R-:W-:Y:S02]  /*c4f0*/  IMAD R186, R0.reuse, R190, R186 ;  /* 0x000000be00ba7224 */ /* 0x040fe400078e02ba */
[----:B------:R-:W-:Y:S01]  /*c500*/  @!P1 IMAD.MOV R191, RZ, RZ, -R191 ;  /* 0x000000ffffbf9224 */ /* 0x000fe200078e0abf */
[----:B------:R-:W-:Y:S01]  /*c510*/  ISETP.GT.U32.AND P1, PT, R0, R177, PT ;  /* 0x000000b10000720c */ /* 0x000fe20003f24070 */
[----:B------:R-:W-:Y:S01]  /*c520*/  @!P4 IMAD.IADD R184, R184, 0x1, -R0 ;  /* 0x00000001b8b8c824 */ /* 0x000fe200078e0a00 */
[----:B------:R-:W-:Y:S01]  /*c530*/  ISETP.GT.U32.AND P6, PT, R0, R186, PT ;  /* 0x000000ba0000720c */ /* 0x000fe20003fc4070 */
[----:B------:R-:W-:Y:S01]  /*c540*/  IMAD.HI.U32 R185, R2, R183, RZ ;  /* 0x000000b702b97227 */ /* 0x000fe200078e00ff */
[----:B------:R-:W-:Y:S01]  /*c550*/  ISETP.GE.AND P4, PT, R179, RZ, PT ;  /* 0x000000ffb300720c */ /* 0x000fe20003f86270 */
[----:B------:R1:W-:Y:S01]  /*c560*/  STL [R1+0x548], R191 ;  /* 0x000548bf01007387 */ /* 0x0003e20000100800 */
[C---:B------:R-:W-:Y:S01]  /*c570*/  ISETP.GT.U32.AND P5, PT, R0.reuse, R184, PT ;  /* 0x000000b80000720c */ /* 0x040fe20003fa4070 */
[----:B------:R-:W-:-:S02]  /*c580*/  IMAD R182, R0, R178, R182 ;  /* 0x000000b200b67224 */ /* 0x000fc400078e02b6 */
[----:B------:R-:W-:Y:S01]  /*c590*/  IMAD.MOV R185, RZ, RZ, -R185 ;  /* 0x000000ffffb97224 */ /* 0x000fe200078e0ab9 */
[----:B------:R-:W-:Y:S01]  /*c5a0*/  STL [R1+0x54c], R188 ;  /* 0x00054cbc01007387 */ /* 0x000fe20000100800 */
[----:B------:R-:W-:Y:S01]  /*c5b0*/  VIADD R179, R3, 0x100 ;  /* 0x0000010003b37836 */ /* 0x000fe20000000000 */
[C---:B------:R-:W-:Y:S01]  /*c5c0*/  ISETP.GT.U32.AND P0, PT, R0.reuse, R182, PT ;  /* 0x000000b60000720c */ /* 0x040fe20003f04070 */
[----:B------:R-:W-:Y:S01]  /*c5d0*/  IMAD R183, R0, R185, R183 ;  /* 0x000000b900b77224 */ /* 0x000fe200078e02b7 */
[----:B------:R2:W-:Y:S01]  /*c5e0*/  STL [R1+0x578], R187 ;  /* 0x000578bb01007387 */ /* 0x0005e20000100800 */
[--C-:B------:R-:W-:Y:S01]  /*c5f0*/  @!P1 IMAD.IADD R177, R177, 0x1, -R0.reuse ;  /* 0x00000001b1b19824 */ /* 0x100fe200078e0a00 */
[----:B------:R-:W-:Y:S01]  /*c600*/  IABS R178, R179 ;  /* 0x000000b300b27213 */ /* 0x000fe20000000000 */
[--C-:B------:R-:W-:Y:S01]  /*c610*/  @!P6 IMAD.IADD R186, R186, 0x1, -R0.reuse ;  /* 0x00000001babae824 */ /* 0x100fe200078e0a00 */
[----:B------:R-:W-:Y:S01]  /*c620*/  ISETP.GT.U32.AND P1, PT, R0, R183, PT ;  /* 0x000000b70000720c */ /* 0x000fe20003f24070 */
[----:B------:R-:W-:Y:S01]  /*c630*/  @!P5 IMAD.IADD R184, R184, 0x1, -R0 ;  /* 0x00000001b8b8d824 */ /* 0x000fe200078e0a00 */
[----:B------:R-:W-:Y:S01]  /*c640*/  ISETP.GE.AND P5, PT, R5, RZ, PT ;  /* 0x000000ff0500720c */ /* 0x000fe20003fa6270 */
[----:B------:R-:W-:Y:S01]  /*c650*/  IMAD.HI.U32 R180, R2, R178, RZ ;  /* 0x000000b202b47227 */ /* 0x000fe200078e00ff */
[----:B------:R-:W-:-:S02]  /*c660*/  ISETP.GE.AND P6, PT, R181, RZ, PT ;  /* 0x000000ffb500720c */ /* 0x000fc40003fc6270 */
[C---:B-1----:R-:W-:Y:S01]  /*c670*/  IADD3 R191, PT, PT, R3.reuse, 0x108, RZ ;  /* 0x0000010803bf7810 */ /* 0x042fe20007ffe0ff */
[----:B------:R-:W-:Y:S01]  /*c680*/  @!P0 IMAD.IADD R182, R182, 0x1, -R0 ;  /* 0x00000001b6b68824 */ /* 0x000fe200078e0a00 */
[----:B------:R-:W-:Y:S01]  /*c690*/  ISETP.GT.U32.AND P0, PT, R0, R186, PT ;  /* 0x000000ba0000720c */ /* 0x000fe20003f04070 */
[----:B--2---:R-:W-:Y:S01]  /*c6a0*/  IMAD.MOV.U32 R187, RZ, RZ, R184 ;  /* 0x000000ffffbb7224 */ /* 0x004fe200078e00b8 */
[----:B------:R-:W-:Y:S01]  /*c6b0*/  IADD3 R180, PT, PT, -R180, RZ, RZ ;  /* 0x000000ffb4b47210 */ /* 0x000fe20007ffe1ff */
[----:B------:R-:W-:Y:S02]  /*c6c0*/  VIADD R5, R3, 0x101 ;  /* 0x0000010103057836 */ /* 0x000fe40000000000 */
[----:B------:R-:W-:Y:S01]  /*c6d0*/  @!P2 IMAD.MOV R187, RZ, RZ, -R187 ;  /* 0x000000ffffbba224 */ /* 0x000fe200078e0abb */
[C---:B------:R-:W-:Y:S01]  /*c6e0*/  ISETP.GT.U32.AND P2, PT, R0.reuse, R182, PT ;  /* 0x000000b60000720c */ /* 0x040fe20003f44070 */
[----:B------:R-:W-:Y:S01]  /*c6f0*/  @!P1 IMAD.IADD R183, R183, 0x1, -R0 ;  /* 0x00000001b7b79824 */ /* 0x000fe200078e0a00 */
[----:B------:R-:W-:Y:S01]  /*c700*/  IABS R185, R5 ;  /* 0x0000000500b97213 */ /* 0x000fe20000000000 */
[C---:B------:R-:W-:Y:S01]  /*c710*/  IMAD R178, R0.reuse, R180, R178 ;  /* 0x000000b400b27224 */ /* 0x040fe200078e02b2 */
[----:B------:R1:W-:Y:S01]  /*c720*/  STL [R1+0x57c], R187 ;  /* 0x00057cbb01007387 */ /* 0x0003e20000100800 */
[C---:B------:R-:W-:Y:S01]  /*c730*/  VIADD R181, R3.reuse, 0x102 ;  /* 0x0000010203b57836 */ /* 0x040fe20000000000 */
[----:B------:R-:W-:Y:S01]  /*c740*/  ISETP.GT.U32.AND P1, PT, R0, R183, PT ;  /* 0x000000b70000720c */ /* 0x000fe20003f24070 */
[C---:B------:R-:W-:Y:S01]  /*c750*/  VIADD R180, R3.reuse, 0x104 ;  /* 0x0000010403b47836 */ /* 0x040fe20000000000 */
[----:B------:R-:W-:Y:S01]  /*c760*/  @!P0 IADD3 R186, PT, PT, R186, -R0, RZ ;  /* 0x80000000baba8210 */ /* 0x000fe20007ffe0ff */
[C---:B------:R-:W-:Y:S01]  /*c770*/  VIADD R241, R3.reuse, 0x193 ;  /* 0x0000019303f17836 */ /* 0x040fe20000000000 */
[----:B------:R-:W-:Y:S01]  /*c780*/  ISETP.GT.U32.AND P0, PT, R0, R178, PT ;  /* 0x000000b20000720c */ /* 0x000fe20003f04070 */
[----:B------:R-:W-:Y:S01]  /*c790*/  VIADD R242, R3, 0x194 ;  /* 0x0000019403f27836 */ /* 0x000fe20000000000 */
[----:B------:R-:W-:Y:S01]  /*c7a0*/  IABS R184, R181 ;  /* 0x000000b500b87213 */ /* 0x000fe20000000000 */
[----:B------:R-:W-:-:S02]  /*c7b0*/  IMAD.MOV.U32 R188, RZ, RZ, R186 ;  /* 0x000000ffffbc7224 */ /* 0x000fc400078e00ba */
[----:B-1----:R-:W-:Y:S02]  /*c7c0*/  IMAD.MOV.U32 R187, RZ, RZ, R177 ;  /* 0x000000ffffbb7224 */ /* 0x002fe400078e00b1 */
[----:B------:R-:W-:-:S04]  /*c7d0*/  IMAD.HI.U32 R177, R2, R185, RZ ;  /* 0x000000b902b17227 */ /* 0x000fc800078e00ff */
[----:B------:R-:W-:Y:S02]  /*c7e0*/  IMAD.MOV R177, RZ, RZ, -R177 ;  /* 0x000000ffffb17224 */ /* 0x000fe400078e0ab1 */
[----:B------:R-:W-:Y:S01]  /*c7f0*/  @!P4 IMAD.MOV R187, RZ, RZ, -R187 ;  /* 0x000000ffffbbc224 */ /* 0x000fe200078e0abb */
[----:B------:R-:W-:Y:S01]  /*c800*/  @!P0 IADD3 R178, PT, PT, R178, -R0, RZ ;  /* 0x80000000b2b28210 */ /* 0x000fe20007ffe0ff */
[C---:B------:R-:W-:Y:S01]  /*c810*/  IMAD R185, R0.reuse, R177, R185 ;  /* 0x000000b100b97224 */ /* 0x040fe200078e02b9 */
[----:B------:R-:W-:Y:S01]  /*c820*/  ISETP.GE.AND P4, PT, R179, RZ, PT ;  /* 0x000000ffb300720c */ /* 0x000fe20003f86270 */
[----:B------:R-:W-:Y:S01]  /*c830*/  @!P1 IMAD.IADD R183, R183, 0x1, -R0 ;  /* 0x00000001b7b79824 */ /* 0x000fe200078e0a00 */
[----:B------:R1:W-:Y:S01]  /*c840*/  STL [R1+0x584], R187 ;  /* 0x000584bb01007387 */ /* 0x0003e20000100800 */
[----:B------:R-:W-:Y:S01]  /*c850*/  @!P3 IMAD.MOV R188, RZ, RZ, -R188 ;  /* 0x000000ffffbcb224 */ /* 0x000fe200078e0abc */
[----:B------:R-:W-:Y:S01]  /*c860*/  ISETP.GT.U32.AND P1, PT, R0, R185, PT ;  /* 0x000000b90000720c */ /* 0x000fe20003f24070 */
[----:B------:R-:W-:Y:S01]  /*c870*/  @!P2 IMAD.IADD R182, R182, 0x1, -R0 ;  /* 0x00000001b6b6a824 */ /* 0x000fe200078e0a00 */
[----:B------:R-:W-:Y:S01]  /*c880*/  ISETP.GT.U32.AND P3, PT, R0, R178, PT ;  /* 0x000000b20000720c */ /* 0x000fe20003f64070 */
[----:B------:R-:W-:Y:S01]  /*c890*/  VIADD R179, R3, 0x103 ;  /* 0x0000010303b37836 */ /* 0x000fe20000000000 */
[----:B------:R-:W-:Y:S01]  /*c8a0*/  ISETP.GE.AND P2, PT, R5, RZ, PT ;  /* 0x000000ff0500720c */ /* 0x000fe20003f46270 */
[----:B------:R-:W-:Y:S01]  /*c8b0*/  IMAD.MOV.U32 R186, RZ, RZ, R182 ;  /* 0x000000ffffba7224 */ /* 0x000fe200078e00b6 */
[----:B------:R-:W-:Y:S01]  /*c8c0*/  IABS R5, R180 ;  /* 0x000000b400057213 */ /* 0x000fe20000000000 */
[----:B------:R-:W-:Y:S01]  /*c8d0*/  @!P6 IMAD.MOV R183, RZ, RZ, -R183 ;  /* 0x000000ffffb7e224 */ /* 0x000fe200078e0ab7 */
[----:B------:R-:W-:Y:S01]  /*c8e0*/  IABS R177, R179 ;  /* 0x000000b300b17213 */ /* 0x000fe20000000000 */
[----:B-1----:R-:W-:Y:S01]  /*c8f0*/  IMAD.HI.U32 R187, R2, R184, RZ ;  /* 0x000000b802bb7227 */ /* 0x002fe200078e00ff */
[----:B------:R-:W-:Y:S01]  /*c900*/  ISETP.GE.AND P0, PT, R181, RZ, PT ;  /* 0x000000ffb500720c */ /* 0x000fe20003f06270 */
[----:B------:R1:W-:Y:S01]  /*c910*/  STL [R1+0x580], R188 ;  /* 0x000580bc01007387 */ /* 0x0003e20000100800 */
[----:B------:R-:W-:Y:S01]  /*c920*/  ISETP.GE.AND P6, PT, R179, RZ, PT ;  /* 0x000000ffb300720c */ /* 0x000fe20003fc6270 */
[----:B------:R-:W-:-:S02]  /*c930*/  IMAD.MOV R187, RZ, RZ, -R187 ;  /* 0x000000ffffbb7224 */ /* 0x000fc400078e0abb */
[----:B------:R-:W-:Y:S02]  /*c940*/  @!P1 IMAD.IADD R185, R185, 0x1, -R0 ;  /* 0x00000001b9b99824 */ /* 0x000fe400078e0a00 */
[C---:B------:R-:W-:Y:S02]  /*c950*/  IMAD R184, R0.reuse, R187, R184 ;  /* 0x000000bb00b87224 */ /* 0x040fe400078e02b8 */
[----:B------:R-:W-:Y:S01]  /*c960*/  @!P5 IMAD.MOV R186, RZ, RZ, -R186 ;  /* 0x000000ffffbad224 */ /* 0x000fe200078e0aba */
[----:B------:R-:W-:Y:S01]  /*c970*/  ISETP.GT.U32.AND P1, PT, R0, R185, PT ;  /* 0x000000b90000720c */ /* 0x000fe20003f24070 */
[----:B------:R-:W-:Y:S01]  /*c980*/  IMAD.HI.U32 R182, R2, R5, RZ ;  /* 0x0000000502b67227 */ /* 0x000fe200078e00ff */
[----:B------:R-:W-:Y:S02]  /*c990*/  ISETP.GT.U32.AND P5, PT, R0, R184, PT ;  /* 0x000000b80000720c */ /* 0x000fe40003fa4070 */
[----:B------:R2:W-:Y:S01]  /*c9a0*/  STL [R1+0x550], R186 ;  /* 0x000550ba01007387 */ /* 0x0005e20000100800 */
[----:B------:R-:W-:Y:S01]  /*c9b0*/  IMAD.HI.U32 R181, R2, R177, RZ ;  /* 0x000000b102b57227 */ /* 0x000fe200078e00ff */
[----:B------:R-:W-:-:S02]  /*c9c0*/  IADD3 R182, PT, PT, -R182, RZ, RZ ;  /* 0x000000ffb6b67210 */ /* 0x000fc40007ffe1ff */
[----:B------:R3:W-:Y:S01]  /*c9d0*/  STL [R1+0x55c], R183 ;  /* 0x00055cb701007387 */ /* 0x0007e20000100800 */
[--C-:B------:R-:W-:Y:S01]  /*c9e0*/  @!P3 IMAD.IADD R178, R178, 0x1, -R0.reuse ;  /* 0x00000001b2b2b824 */ /* 0x100fe200078e0a00 */
[----:B------:R-:W-:Y:S01]  /*c9f0*/  ISETP.GE.AND P3, PT, R180, RZ, PT ;  /* 0x000000ffb400720c */ /* 0x000fe20003f66270 */
[----:B------:R-:W-:Y:S01]  /*ca00*/  IMAD.MOV R179, RZ, RZ, -R181 ;  /* 0x000000ffffb37224 */ /* 0x000fe200078e0ab5 */
[----:B-1----:R-:W-:Y:S01]  /*ca10*/  IADD3 R188, PT, PT, R3, 0x10e, RZ ;  /* 0x0000010e03bc7810 */ /* 0x002fe20007ffe0ff */
[C---:B------:R-:W-:Y:S01]  /*ca20*/  IMAD R5, R0.reuse, R182, R5 ;  /* 0x000000b600057224 */ /* 0x040fe200078e0205 */
[----:B------:R-:W-:Y:S01]  /*ca30*/  MOV R187, R178 ;  /* 0x000000b200bb7202 */ /* 0x000fe20000000f00 */
[----:B------:R-:W-:Y:S02]  /*ca40*/  IMAD R177, R0, R179, R177 ;  /* 0x000000b300b17224 */ /* 0x000fe400078e02b1 */
[--C-:B------:R-:W-:Y:S02]  /*ca50*/  @!P5 IMAD.IADD R184, R184, 0x1, -R0.reuse ;  /* 0x00000001b8b8d824 */ /* 0x100fe400078e0a00 */
[----:B------:R-:W-:Y:S01]  /*ca60*/  @!P4 IMAD.MOV R187, RZ, RZ, -R187 ;  /* 0x000000ffffbbc224 */ /* 0x000fe200078e0abb */
[C---:B------:R-:W-:Y:S01]  /*ca70*/  ISETP.GT.U32.AND P4, PT, R0.reuse, R5, PT ;  /* 0x000000050000720c */ /* 0x040fe20003f84070 */
[----:B------:R-:W-:Y:S01]  /*ca80*/  @!P1 IMAD.IADD R185, R185, 0x1, -R0 ;  /* 0x00000001b9b99824 */ /* 0x000fe200078e0a00 */
[C---:B------:R-:W-:Y:S01]  /*ca90*/  ISETP.GT.U32.AND P1, PT, R0.reuse, R177, PT ;  /* 0x000000b10000720c */ /* 0x040fe20003f24070 */
[C---:B------:R-:W-:Y:S01]  /*caa0*/  VIADD R181, R3.reuse, 0x105 ;  /* 0x0000010503b57836 */ /* 0x040fe20000000000 */
[----:B------:R-:W-:Y:S01]  /*cab0*/  ISETP.GT.U32.AND P5, PT, R0, R184, PT ;  /* 0x000000b80000720c */ /* 0x000fe20003fa4070 */
[----:B--2---:R-:W-:Y:S01]  /*cac0*/  IMAD.MOV.U32 R186, RZ, RZ, R185 ;  /* 0x000000ffffba7224 */ /* 0x004fe200078e00b9 */
[----:B------:R-:W-:Y:S01]  /*cad0*/  STL [R1+0x574], R187 ;  /* 0x000574bb01007387 */ /* 0x000fe20000100800 */
[----:B------:R-:W-:Y:S01]  /*cae0*/  VIADD R182, R3, 0x106 ;  /* 0x0000010603b67836 */ /* 0x000fe20000000000 */
[----:B------:R-:W-:Y:S01]  /*caf0*/  IABS R180, R181 ;  /* 0x000000b500b47213 */ /* 0x000fe20000000000 */
[----:B------:R-:W-:Y:S01]  /*cb00*/  @!P2 IMAD.MOV R186, RZ, RZ, -R186 ;  /* 0x000000ffffbaa224 */ /* 0x000fe200078e0aba */
[----:B------:R-:W-:Y:S01]  /*cb10*/  ISETP.GE.AND P2, PT, R181, RZ, PT ;  /* 0x000000ffb500720c */ /* 0x000fe20003f46270 */
[----:B------:R-:W-:Y:S01]  /*cb20*/  VIADD R179, R3, 0x107 ;  /* 0x0000010703b37836 */ /* 0x000fe20000000000 */
[----:B---3--:R-:W-:Y:S01]  /*cb30*/  IABS R183, R182 ;  /* 0x000000b600b77213 */ /* 0x008fe20000000000 */
[----:B------:R-:W-:Y:S01]  /*cb40*/  IMAD.HI.U32 R185, R2, R180, RZ ;  /* 0x000000b402b97227 */ /* 0x000fe200078e00ff */
[----:B------:R1:W-:Y:S02]  /*cb50*/  STL [R1+0x570], R186 ;  /* 0x000570ba01007387 */ /* 0x0003e40000100800 */
[----:B------:R-:W-:Y:S01]  /*cb60*/  IABS R178, R179 ;  /* 0x000000b300b27213 */ /* 0x000fe20000000000 */
[--C-:B------:R-:W-:Y:S01]  /*cb70*/  @!P4 IMAD.IADD R5, R5, 0x1, -R0.reuse ;  /* 0x000000010505c824 */ /* 0x100fe200078e0a00 */
[----:B------:R-:W-:Y:S01]  /*cb80*/  @!P5 IADD3 R184, PT, PT, R184, -R0, RZ ;  /* 0x80000000b8b8d210 */ /* 0x000fe20007ffe0ff */
[----:B------:R-:W-:Y:S01]  /*cb90*/  @!P1 IMAD.IADD R177, R177, 0x1, -R0 ;  /* 0x00000001b1b19824 */ /* 0x000fe200078e0a00 */
[----:B------:R-:W-:Y:S01]  /*cba0*/  ISETP.GE.AND P5, PT, R182, RZ, PT ;  /* 0x000000ffb600720c */ /* 0x000fe20003fa6270 */
[----:B------:R-:W-:Y:S01]  /*cbb0*/  IMAD.MOV R185, RZ, RZ, -R185 ;  /* 0x000000ffffb97224 */ /* 0x000fe200078e0ab9 */
[C---:B------:R-:W-:Y:S01]  /*cbc0*/  ISETP.GT.U32.AND P4, PT, R0.reuse, R5, PT ;  /* 0x000000050000720c */ /* 0x040fe20003f84070 */
[----:B------:R-:W-:Y:S01]  /*cbd0*/  IMAD.MOV.U32 R181, RZ, RZ, R183 ;  /* 0x000000ffffb57224 */ /* 0x000fe200078e00b7 */
[C---:B------:R-:W-:Y:S01]  /*cbe0*/  ISETP.GT.U32.AND P1, PT, R0.reuse, R177, PT ;  /* 0x000000b10000720c */ /* 0x040fe20003f24070 */
[----:B------:R-:W-:Y:S01]  /*cbf0*/  IMAD R180, R0, R185, R180 ;  /* 0x000000b900b47224 */ /* 0x000fe200078e02b4 */
[----:B------:R-:W-:Y:S01]  /*cc00*/  IABS R185, R188 ;  /* 0x000000bc00b97213 */ /* 0x000fe20000000000 */
[----:B-1----:R-:W-:-:S02]  /*cc10*/  IMAD.MOV.U32 R186, RZ, RZ, R184 ;  /* 0x000000ffffba7224 */ /* 0x002fc400078e00b8 */
[----:B------:R-:W-:-:S04]  /*cc20*/  IMAD.HI.U32 R182, R2, R181, RZ ;  /* 0x000000b502b67227 */ /* 0x000fc800078e00ff */
[----:B------:R-:W-:Y:S01]  /*cc30*/  @!P0 IMAD.MOV R186, RZ, RZ, -R186 ;  /* 0x000000ffffba8224 */ /* 0x000fe200078e0aba */
[----:B------:R-:W-:Y:S01]  /*cc40*/  ISETP.GT.U32.AND P0, PT, R0, R180, PT ;  /* 0x000000b40000720c */ /* 0x000fe20003f04070 */
[----:B------:R-:W-:-:S03]  /*cc50*/  IMAD.HI.U32 R183, R2, R178, RZ ;  /* 0x000000b202b77227 */ /* 0x000fc600078e00ff */
[----:B------:R1:W-:Y:S01]  /*cc60*/  STL [R1+0x564], R186 ;  /* 0x000564ba01007387 */ /* 0x0003e20000100800 */
[----:B------:R-:W-:Y:S02]  /*cc70*/  IMAD.MOV R182, RZ, RZ, -R182 ;  /* 0x000000ffffb67224 */ /* 0x000fe400078e0ab6 */
[--C-:B------:R-:W-:Y:S02]  /*cc80*/  @!P4 IMAD.IADD R5, R5, 0x1, -R0.reuse ;  /* 0x000000010505c824 */ /* 0x100fe400078e0a00 */
[----:B------:R-:W-:Y:S02]  /*cc90*/  IMAD.MOV R183, RZ, RZ, -R183 ;  /* 0x000000ffffb77224 */ /* 0x000fe400078e0ab7 */
[----:B------:R-:W-:Y:S01]  /*cca0*/  @!P1 IMAD.IADD R177, R177, 0x1, -R0 ;  /* 0x00000001b1b19824 */ /* 0x000fe200078e0a00 */
[----:B------:R-:W-:Y:S01]  /*ccb0*/  ISETP.GE.AND P1, PT, R179, RZ, PT ;  /* 0x000000ffb300720c */ /* 0x000fe20003f26270 */
[C---:B------:R-:W-:Y:S01]  /*ccc0*/  IMAD R179, R0.reuse, R182, R181 ;  /* 0x000000b600b37224 */ /* 0x040fe200078e02b5 */
[----:B------:R-:W-:Y:S01]  /*ccd0*/  MOV R182, R5 ;  /* 0x0000000500b67202 */ /* 0x000fe20000000f00 */
[----:B------:R-:W-:Y:S01]  /*cce0*/  IMAD R178, R0, R183, R178 ;  /* 0x000000b700b27224 */ /* 0x000fe200078e02b2 */
[----:B-1----:R-:W-:Y:S01]  /*ccf0*/  IABS R186, R3 ;  /* 0x0000000300ba7213 */ /* 0x002fe20000000000 */
[----:B------:R-:W-:Y:S01]  /*cd00*/  @!P0 IMAD.IADD R180, R180, 0x1, -R0 ;  /* 0x00000001b4b48824 */ /* 0x000fe200078e0a00 */
[C---:B------:R-:W-:Y:S01]  /*cd10*/  ISETP.GT.U32.AND P4, PT, R0.reuse, R179, PT ;  /* 0x000000b30000720c */ /* 0x040fe20003f84070 */
[----:B------:R-:W-:Y:S01]  /*cd20*/  @!P3 IMAD.MOV R182, RZ, RZ, -R182 ;  /* 0x000000ffffb6b224 */ /* 0x000fe200078e0ab6 */
[C---:B------:R-:W-:Y:S01]  /*cd30*/  ISETP.GT.U32.AND P3, PT, R0.reuse, R178, PT ;  /* 0x000000b20000720c */ /* 0x040fe20003f64070 */
[----:B------:R-:W-:Y:S01]  /*cd40*/  IMAD.MOV.U32 R184, RZ, RZ, R177 ;  /* 0x000000ffffb87224 */ /* 0x000fe200078e00b1 */
[----:B------:R-:W-:Y:S01]  /*cd50*/  ISETP.GT.U32.AND P0, PT, R0, R180, PT ;  /* 0x000000b40000720c */ /* 0x000fe20003f04070 */
[----:B------:R-:W-:-:S04]  /*cd60*/  IMAD.HI.U32 R183, R2, R186, RZ ;  /* 0x000000ba02b77227 */ /* 0x000fc800078e00ff */
[----:B------:R-:W-:Y:S01]  /*cd70*/  @!P6 IMAD.MOV R184, RZ, RZ, -R184 ;  /* 0x000000ffffb8e224 */ /* 0x000fe200078e0ab8 */
[----:B------:R-:W-:Y:S01]  /*cd80*/  ISETP.GE.AND P6, PT, R191, RZ, PT ;  /* 0x000000ffbf00720c */ /* 0x000fe20003fc6270 */
[----:B------:R-:W-:Y:S01]  /*cd90*/  IMAD.MOV R183, RZ, RZ, -R183 ;  /* 0x000000ffffb77224 */ /* 0x000fe200078e0ab7 */
[----:B------:R-:W-:Y:S01]  /*cda0*/  IABS R191, R191 ;  /* 0x000000bf00bf7213 */ /* 0x000fe20000000000 */
[--C-:B------:R-:W-:Y:S01]  /*cdb0*/  @!P4 IMAD.IADD R179, R179, 0x1, -R0.reuse ;  /* 0x00000001b3b3c824 */ /* 0x100fe200078e0a00 */
[----:B------:R1:W-:Y:S01]  /*cdc0*/  STL [R1+0x56c], R184 ;  /* 0x00056cb801007387 */ /* 0x0003e20000100800 */
[--C-:B------:R-:W-:Y:S02]  /*cdd0*/  @!P3 IMAD.IADD R178, R178, 0x1, -R0.reuse ;  /* 0x00000001b2b2b824 */ /* 0x100fe400078e0a00 */
[----:B------:R-:W-:Y:S01]  /*cde0*/  @!P0 IMAD.IADD R180, R180, 0x1, -R0 ;  /* 0x00000001b4b48824 */ /* 0x000fe200078e0a00 */
[----:B------:R2:W-:Y:S01]  /*cdf0*/  STL [R1+0x568], R182 ;  /* 0x000568b601007387 */ /* 0x0005e20000100800 */
[C---:B------:R-:W-:Y:S01]  /*ce00*/  IMAD R186, R0.reuse, R183, R186 ;  /* 0x000000b700ba7224 */ /* 0x040fe200078e02ba */
[C---:B------:R-:W-:Y:S01]  /*ce10*/  ISETP.GT.U32.AND P3, PT, R0.reuse, R178, PT ;  /* 0x000000b20000720c */ /* 0x040fe20003f64070 */
[C---:B------:R-:W-:Y:S01]  /*ce20*/  VIADD R177, R3.reuse, 0x10a ;  /* 0x0000010a03b17836 */ /* 0x040fe20000000000 */
[----:B------:R-:W-:Y:S01]  /*ce30*/  ISETP.GT.U32.AND P4, PT, R0, R179, PT ;  /* 0x000000b30000720c */ /* 0x000fe20003f84070 */
[----:B------:R-:W-:Y:S01]  /*ce40*/  VIADD R181, R3, 0x10b ;  /* 0x0000010b03b57836 */ /* 0x000fe20000000000 */
[----:B-1----:R-:W-:-:S02]  /*ce50*/  MOV R184, R180 ;  /* 0x000000b400b87202 */ /* 0x002fc40000000f00 */
[----:B------:R-:W-:Y:S01]  /*ce60*/  IABS R192, R177 ;  /* 0x000000b100c07213 */ /* 0x000fe20000000000 */
[----:B--2---:R-:W-:Y:S01]  /*ce70*/  IMAD.HI.U32 R182, R2, R191, RZ ;  /* 0x000000bf02b67227 */ /* 0x004fe200078e00ff */
[----:B------:R-:W-:Y:S02]  /*ce80*/  IABS R5, R181 ;  /* 0x000000b500057213 */ /* 0x000fe40000000000 */
[----:B------:R-:W-:Y:S01]  /*ce90*/  ISETP.GE.AND P0, PT, R177, RZ, PT ;  /* 0x000000ffb100720c */ /* 0x000fe20003f06270 */
[----:B------:R-:W-:Y:S02]  /*cea0*/  IMAD.MOV R182, RZ, RZ, -R182 ;  /* 0x000000ffffb67224 */ /* 0x000fe400078e0ab6 */
[----:B------:R-:W-:Y:S01]  /*ceb0*/  @!P2 IMAD.MOV R184, RZ, RZ, -R184 ;  /* 0x000000ffffb8a224 */ /* 0x000fe200078e0ab8 */
[C---:B------:R-:W-:Y:S01]  /*cec0*/  ISETP.GT.U32.AND P2, PT, R0.reuse, R186, PT ;  /* 0x000000ba0000720c */ /* 0x040fe20003f44070 */
[----:B------:R-:W-:Y:S02]  /*ced0*/  IMAD R191, R0, R182, R191 ;  /* 0x000000b600bf7224 */ /* 0x000fe400078e02bf */
[----:B------:R-:W-:Y:S01]  /*cee0*/  @!P3 IMAD.IADD R178, R178, 0x1, -R0 ;  /* 0x00000001b2b2b824 */ /* 0x000fe200078e0a00 */
[----:B------:R1:W-:Y:S01]  /*cef0*/  STL [R1+0x560], R184 ;  /* 0x000560b801007387 */ /* 0x0003e20000100800 */
[----:B------:R-:W-:Y:S01]  /*cf00*/  IMAD.HI.U32 R183, R2, R192, RZ ;  /* 0x000000c002b77227 */ /* 0x000fe200078e00ff */
[----:B------:R-:W-:-:S03]  /*cf10*/  ISETP.GT.U32.AND P3, PT, R0, R191, PT ;  /* 0x000000bf0000720c */ /* 0x000fc60003f64070 */
[--C-:B------:R-:W-:Y:S01]  /*cf20*/  @!P4 IMAD.IADD R179, R179, 0x1, -R0.reuse ;  /* 0x00000001b3b3c824 */ /* 0x100fe200078e0a00 */
[----:B------:R-:W-:Y:S01]  /*cf30*/  ISETP.GE.AND P4, PT, R181, RZ, PT ;  /* 0x000000ffb500720c */ /* 0x000fe20003f86270 */
[----:B------:R-:W-:Y:S02]  /*cf40*/  IMAD.MOV R180, RZ, RZ, -R183 ;  /* 0x000000ffffb47224 */ /* 0x000fe400078e0ab7 */
[----:B------:R-:W-:Y:S02]  /*cf50*/  IMAD.MOV.U32 R183, RZ, RZ, R179 ;  /* 0x000000ffffb77224 */ /* 0x000fe400078e00b3 */
[----:B------:R-:W-:Y:S02]  /*cf60*/  @!P2 IMAD.IADD R186, R186, 0x1, -R0 ;  /* 0x00000001babaa824 */ /* 0x000fe400078e0a00 */
[----:B------:R-:W-:Y:S02]  /*cf70*/  IMAD.MOV.U32 R179, RZ, RZ, R178 ;  /* 0x000000ffffb37224 */ /* 0x000fe400078e00b2 */
[----:B------:R-:W-:-:S02]  /*cf80*/  IMAD R192, R0, R180, R192 ;  /* 0x000000b400c07224 */ /* 0x000fc400078e02c0 */
[----:B------:R-:W-:Y:S01]  /*cf90*/  @!P5 IMAD.MOV R183, RZ, RZ, -R183 ;  /* 0x000000ffffb7d224 */ /* 0x000fe200078e0ab7 */
[----:B------:R-:W-:Y:S01]  /*cfa0*/  ISETP.GT.U32.AND P5, PT, R0, R186, PT ;  /* 0x000000ba0000720c */ /* 0x000fe20003fa4070 */
[----:B------:R-:W-:Y:S01]  /*cfb0*/  @!P3 IMAD.IADD R191, R191, 0x1, -R0 ;  /* 0x00000001bfbfb824 */ /* 0x000fe200078e0a00 */
[----:B------:R-:W-:Y:S01]  /*cfc0*/  @!P1 IADD3 R179, PT, PT, -R179, RZ, RZ ;  /* 0x000000ffb3b39210 */ /* 0x000fe20007ffe1ff */
[----:B------:R-:W-:Y:S01]  /*cfd0*/  IMAD.HI.U32 R177, R2, R5, RZ ;  /* 0x0000000502b17227 */ /* 0x000fe200078e00ff */
[C---:B------:R-:W-:Y:S01]  /*cfe0*/  ISETP.GT.U32.AND P1, PT, R0.reuse, R192, PT ;  /* 0x000000c00000720c */ /* 0x040fe20003f24070 */
[----:B------:R2:W-:Y:S01]  /*cff0*/  STL [R1+0x554], R183 ;  /* 0x000554b701007387 */ /* 0x0005e20000100800 */
[C---:B------:R-:W-:Y:S01]  /*d000*/  ISETP.GT.U32.AND P3, PT, R0.reuse, R191, PT ;  /* 0x000000bf0000720c */ /* 0x040fe20003f64070 */
[----:B------:R-:W-:Y:S02]  /*d010*/  IMAD.MOV R177, RZ, RZ, -R177 ;  /* 0x000000ffffb17224 */ /* 0x000fe400078e0ab1 */
[----:B------:R-:W-:Y:S01]  /*d020*/  VIADD R182, R3, 0x10c ;  /* 0x0000010c03b67836 */ /* 0x000fe20000000000 */
[----:B------:R-:W-:Y:S01]  /*d030*/  STL [R1+0x558], R179 ;  /* 0x000558b301007387 */ /* 0x000fe20000100800 */
[----:B------:R-:W-:-:S02]  /*d040*/  IMAD R5, R0, R177, R5 ;  /* 0x000000b100057224 */ /* 0x000fc400078e0205 */
[C---:B------:R-:W-:Y:S01]  /*d050*/  VIADD R177, R3.reuse, 0x10d ;  /* 0x0000010d03b17836 */ /* 0x040fe20000000000 */
[----:B------:R-:W-:Y:S01]  /*d060*/  ISETP.GE.AND P2, PT, R182, RZ, PT ;  /* 0x000000ffb600720c */ /* 0x000fe20003f46270 */
[--C-:B------:R-:W-:Y:S01]  /*d070*/  @!P5 IMAD.IADD R186, R186, 0x1, -R0.reuse ;  /* 0x00000001babad824 */ /* 0x100fe200078e0a00 */
[----:B------:R-:W-:Y:S01]  /*d080*/  ISETP.GE.AND P5, PT, R3, RZ, PT ;  /* 0x000000ff0300720c */ /* 0x000fe20003fa6270 */
[--C-:B------:R-:W-:Y:S01]  /*d090*/  @!P1 IMAD.IADD R192, R192, 0x1, -R0.reuse ;  /* 0x00000001c0c09824 */ /* 0x100fe200078e0a00 */
[----:B------:R-:W-:Y:S01]  /*d0a0*/  IABS R182, R182 ;  /* 0x000000b600b67213 */ /* 0x000fe20000000000 */
[----:B------:R-:W-:Y:S01]  /*d0b0*/  @!P3 IMAD.IADD R191, R191, 0x1, -R0 ;  /* 0x00000001bfbfb824 */ /* 0x000fe200078e0a00 */
[----:B------:R-:W-:Y:S01]  /*d0c0*/  IABS R178, R177 ;  /* 0x000000b100b27213 */ /* 0x000fe20000000000 */
[----:B-1----:R-:W-:Y:S01]  /*d0d0*/  VIADD R184, R3, 0x10f ;  /* 0x0000010f03b87836 */ /* 0x002fe20000000000 */
[----:B------:R-:W-:Y:S01]  /*d0e0*/  ISETP.GT.U32.AND P1, PT, R0, R192, PT ;  /* 0x000000c00000720c */ /* 0x000fe20003f24070 */
[----:B--2---:R-:W-:Y:S01]  /*d0f0*/  IMAD.HI.U32 R183, R2, R182, RZ ;  /* 0x000000b602b77227 */ /* 0x004fe200078e00ff */
[----:B------:R-:W-:-:S02]  /*d100*/  ISETP.GT.U32.AND P3, PT, R0, R5, PT ;  /* 0x000000050000720c */ /* 0x000fc40003f64070 */
[----:B------:R-:W-:Y:S01]  /*d110*/  MOV R189, R186 ;  /* 0x000000ba00bd7202 */ /* 0x000fe20000000f00 */
[----:B------:R-:W-:Y:S01]  /*d120*/  IMAD.HI.U32 R181, R2, R178, RZ ;  /* 0x000000b202b57227 */ /* 0x000fe200078e00ff */
[----:B------:R-:W-:-:S03]  /*d130*/  IABS R187, R184 ;  /* 0x000000b800bb7213 */ /* 0x000fc60000000000 */
[----:B------:R-:W-:Y:S02]  /*d140*/  IMAD.MOV R183, RZ, RZ, -R183 ;  /* 0x000000ffffb77224 */ /* 0x000fe400078e0ab7 */
[----:B------:R-:W-:Y:S02]  /*d150*/  IMAD.MOV R181, RZ, RZ, -R181 ;  /* 0x000000ffffb57224 */ /* 0x000fe400078e0ab5 */
[----:B------:R-:W-:Y:S01]  /*d160*/  @!P5 IMAD.MOV R189, RZ, RZ, -R189 ;  /* 0x000000ffffbdd224 */ /* 0x000fe200078e0abd */
[----:B------:R-:W-:Y:S01]  /*d170*/  ISETP.GE.AND P5, PT, R177, RZ, PT ;  /* 0x000000ffb100720c */ /* 0x000fe20003fa6270 */
[C---:B------:R-:W-:Y:S02]  /*d180*/  IMAD R177, R0.reuse, R183, R182 ;  /* 0x000000b700b17224 */ /* 0x040fe400078e02b6 */
[----:B------:R-:W-:Y:S01]  /*d190*/  IMAD R178, R0, R181, R178 ;  /* 0x000000b500b27224 */ /* 0x000fe200078e02b2 */
[----:B------:R1:W-:Y:S01]  /*d1a0*/  STL [R1+0xdc], R189 ;  /* 0x0000dcbd01007387 */ /* 0x0003e20000100800 */
[--C-:B------:R-:W-:Y:S01]  /*d1b0*/  @!P1 IMAD.IADD R192, R192, 0x1, -R0.reuse ;  /* 0x00000001c0c09824 */ /* 0x100fe200078e0a00 */
[C---:B------:R-:W-:Y:S01]  /*d1c0*/  ISETP.GT.U32.AND P1, PT, R0.reuse, R177, PT ;  /* 0x000000b10000720c */ /* 0x040fe20003f24070 */
[----:B------:R-:W-:Y:S01]  /*d1d0*/  @!P3 IMAD.IADD R5, R5, 0x1, -R0 ;  /* 0x000000010505b824 */ /* 0x000fe200078e0a00 */
[----:B------:R-:W-:Y:S01]  /*d1e0*/  ISETP.GT.U32.AND P3, PT, R0, R178, PT ;  /* 0x000000b20000720c */ /* 0x000fe20003f64070 */
[----:B------:R-:W-:-:S02]  /*d1f0*/  VIADD R181, R3, 0x110 ;  /* 0x0000011003b57836 */ /* 0x000fc40000000000 */
[----:B------:R-:W-:Y:S02]  /*d200*/  VIADD R182, R3, 0x111 ;  /* 0x0000011103b67836 */ /* 0x000fe40000000000 */
[----:B------:R-:W-:Y:S01]  /*d210*/  IMAD.MOV.U32 R194, RZ, RZ, R191 ;  /* 0x000000ffffc27224 */ /* 0x000fe200078e00bf */
[----:B------:R-:W-:Y:S01]  /*d220*/  IABS R186, R181 ;  /* 0x000000b500ba7213 */ /* 0x000fe20000000000 */
[----:B------:R-:W-:Y:S01]  /*d230*/  IMAD.HI.U32 R180, R2, R185, RZ ;  /* 0x000000b902b47227 */ /* 0x000fe200078e00ff */
[----:B-1----:R-:W-:-:S03]  /*d240*/  IABS R189, R182 ;  /* 0x000000b600bd7213 */ /* 0x002fc60000000000 */
[--C-:B------:R-:W-:Y:S01]  /*d250*/  @!P1 IMAD.IADD R177, R177, 0x1, -R0.reuse ;  /* 0x00000001b1b19824 */ /* 0x100fe200078e0a00 */
[----:B------:R-:W-:Y:S01]  /*d260*/  ISETP.GT.U32.AND P1, PT, R0, R5, PT ;  /* 0x000000050000720c */ /* 0x000fe20003f24070 */
[----:B------:R-:W-:Y:S02]  /*d270*/  @!P3 IMAD.IADD R178, R178, 0x1, -R0 ;  /* 0x00000001b2b2b824 */ /* 0x000fe400078e0a00 */
[----:B------:R-:W-:-:S03]  /*d280*/  IMAD.HI.U32 R179, R2, R187, RZ ;  /* 0x000000bb02b37227 */ /* 0x000fc600078e00ff */
[----:B------:R-:W-:Y:S01]  /*d290*/  ISETP.GT.U32.AND P3, PT, R0, R178, PT ;  /* 0x000000b20000720c */ /* 0x000fe20003f64070 */
[----:B------:R-:W-:-:S04]  /*d2a0*/  IMAD.HI.U32 R193, R2, R186, RZ ;  /* 0x000000ba02c17227 */ /* 0x000fc800078e00ff */
[----:B------:R-:W-:Y:S01]  /*d2b0*/  @!P6 IMAD.MOV R194, RZ, RZ, -R194 ;  /* 0x000000ffffc2e224 */ /* 0x000fe200078e0ac2 */
[----:B------:R-:W-:Y:S01]  /*d2c0*/  ISETP.GT.U32.AND P6, PT, R0, R177, PT ;  /* 0x000000b10000720c */ /* 0x000fe20003fc4070 */
[----:B------:R-:W-:Y:S01]  /*d2d0*/  IMAD.MOV R180, RZ, RZ, -R180 ;  /* 0x000000ffffb47224 */ /* 0x000fe200078e0ab4 */
[----:B------:R-:W-:Y:S01]  /*d2e0*/  IADD3 R193, PT, PT, -R193, RZ, RZ ;  /* 0x000000ffc1c17210 */ /* 0x000fe20007ffe1ff */
[----:B------:R-:W-:Y:S01]  /*d2f0*/  IMAD.MOV R179, RZ, RZ, -R179 ;  /* 0x000000ffffb37224 */ /* 0x000fe200078e0ab3 */
[----:B------:R1:W-:Y:S01]  /*d300*/  STL [R1+0x540], R194 ;  /* 0x000540c201007387 */ /* 0x0003e20000100800 */
[----:B------:R-:W-:Y:S02]  /*d310*/  IMAD.HI.U32 R191, R2, R189, RZ ;  /* 0x000000bd02bf7227 */ /* 0x000fe400078e00ff */
[----:B------:R-:W-:Y:S02]  /*d320*/  @!P3 IADD3 R178, PT, PT, R178, -R0, RZ ;  /* 0x80000000b2b2b210 */ /* 0x000fe40007ffe0ff */
[----:B------:R-:W-:-:S02]  /*d330*/  IMAD R185, R0, R180, R185 ;  /* 0x000000b400b97224 */ /* 0x000fc400078e02b9 */
[C---:B------:R-:W-:Y:S01]  /*d340*/  IMAD R187, R0.reuse, R179, R187 ;  /* 0x000000b300bb7224 */ /* 0x040fe200078e02bb */
[----:B------:R-:W-:Y:S01]  /*d350*/  IADD3 R179, PT, PT, R3, 0x112, RZ ;  /* 0x0000011203b37810 */ /* 0x000fe20007ffe0ff */
[----:B------:R-:W-:Y:S02]  /*d360*/  IMAD.MOV R191, RZ, RZ, -R191 ;  /* 0x000000ffffbf7224 */ /* 0x000fe400078e0abf */
[----:B------:R-:W-:Y:S01]  /*d370*/  @!P0 IMAD.MOV R192, RZ, RZ, -R192 ;  /* 0x000000ffffc08224 */ /* 0x000fe200078e0ac0 */
[C---:B------:R-:W-:Y:S01]  /*d380*/  ISETP.GT.U32.AND P0, PT, R0.reuse, R185, PT ;  /* 0x000000b90000720c */ /* 0x040fe20003f04070 */
[----:B------:R-:W-:Y:S01]  /*d390*/  @!P1 IMAD.IADD R5, R5, 0x1, -R0 ;  /* 0x0000000105059824 */ /* 0x000fe200078e0a00 */
[C---:B------:R-:W-:Y:S01]  /*d3a0*/  ISETP.GT.U32.AND P1, PT, R0.reuse, R187, PT ;  /* 0x000000bb0000720c */ /* 0x040fe20003f24070 */
[C---:B------:R-:W-:Y:S01]  /*d3b0*/  IMAD R186, R0.reuse, R193, R186 ;  /* 0x000000c100ba7224 */ /* 0x040fe200078e02ba */
[----:B------:R-:W-:Y:S01]  /*d3c0*/  IABS R190, R179 ;  /* 0x000000b300be7213 */ /* 0x000fe20000000000 */
[C---:B------:R-:W-:Y:S01]  /*d3d0*/  IMAD R189, R0.reuse, R191, R189 ;  /* 0x000000bf00bd7224 */ /* 0x040fe200078e02bd */
[----:B------:R2:W-:Y:S01]  /*d3e0*/  STL [R1+0x53c], R192 ;  /* 0x00053cc001007387 */ /* 0x0005e20000100800 */
[--C-:B------:R-:W-:Y:S01]  /*d3f0*/  @!P6 IMAD.IADD R177, R177, 0x1, -R0.reuse ;  /* 0x00000001b1b1e824 */ /* 0x100fe200078e0a00 */
[C---:B------:R-:W-:Y:S01]  /*d400*/  ISETP.GT.U32.AND P6, PT, R0.reuse, R186, PT ;  /* 0x000000ba0000720c */ /* 0x040fe20003fc4070 */
[----:B------:R-:W-:Y:S01]  /*d410*/  VIADD R180, R3, 0x113 ;  /* 0x0000011303b47836 */ /* 0x000fe20000000000 */
[----:B------:R-:W-:Y:S01]  /*d420*/  ISETP.GT.U32.AND P3, PT, R0, R189, PT ;  /* 0x000000bd0000720c */ /* 0x000fe20003f64070 */
[----:B------:R-:W-:Y:S01]  /*d430*/  IMAD.MOV.U32 R195, RZ, RZ, R5 ;  /* 0x000000ffffc37224 */ /* 0x000fe200078e0005 */
[----:B-1----:R-:W-:Y:S01]  /*d440*/  MOV R194, R177 ;  /* 0x000000b100c27202 */ /* 0x002fe20000000f00 */
[--C-:B------:R-:W-:Y:S01]  /*d450*/  @!P0 IMAD.IADD R185, R185, 0x1, -R0.reuse ;  /* 0x00000001b9b98824 */ /* 0x100fe200078e0a00 */
[----:B------:R-:W-:Y:S01]  /*d460*/  IABS R183, R180 ;  /* 0x000000b400b77213 */ /* 0x000fe20000000000 */
[----:B------:R-:W-:Y:S01]  /*d470*/  @!P1 IMAD.IADD R187, R187, 0x1, -R0 ;  /* 0x00000001bbbb9824 */ /* 0x000fe200078e0a00 */
[----:B------:R-:W-:Y:S01]  /*d480*/  ISETP.GE.AND P1, PT, R184, RZ, PT ;  /* 0x000000ffb800720c */ /* 0x000fe20003f26270 */
[----:B--2---:R-:W-:Y:S01]  /*d490*/  IMAD.HI.U32 R192, R2, R190, RZ ;  /* 0x000000be02c07227 */ /* 0x004fe200078e00ff */
[----:B------:R-:W-:-:S03]  /*d4a0*/  ISETP.GE.AND P0, PT, R188, RZ, PT ;  /* 0x000000ffbc00720c */ /* 0x000fc60003f06270 */
[----:B------:R-:W-:Y:S02]  /*d4b0*/  IMAD.MOV R192, RZ, RZ, -R192 ;  /* 0x000000ffffc07224 */ /* 0x000fe400078e0ac0 */
[--C-:B------:R-:W-:Y:S01]  /*d4c0*/  @!P6 IMAD.IADD R186, R186, 0x1, -R0.reuse ;  /* 0x00000001babae824 */ /* 0x100fe200078e0a00 */
[C---:B------:R-:W-:Y:S01]  /*d4d0*/  ISETP.GT.U32.AND P6, PT, R0.reuse, R185, PT ;  /* 0x000000b90000720c */ /* 0x040fe20003fc4070 */
[----:B------:R-:W-:Y:S01]  /*d4e0*/  @!P3 IMAD.IADD R189, R189, 0x1, -R0 ;  /* 0x00000001bdbdb824 */ /* 0x000fe200078e0a00 */
[----:B------:R-:W-:Y:S01]  /*d4f0*/  ISETP.GT.U32.AND P3, PT, R0, R187, PT ;  /* 0x000000bb0000720c */ /* 0x000fe20003f64070 */
[----:B------:R-:W-:-:S04]  /*d500*/  IMAD.HI.U32 R193, R2, R183, RZ ;  /* 0x000000b702c17227 */ /* 0x000fc800078e00ff */
[C---:B------:R-:W-:Y:S02]  /*d510*/  IMAD R190, R0.reuse, R192, R190 ;  /* 0x000000c000be7224 */ /* 0x040fe400078e02be */
[----:B------:R-:W-:Y:S01]  /*d520*/  @!P4 IMAD.MOV R195, RZ, RZ, -R195 ;  /* 0x000000ffffc3c224 */ /* 0x000fe200078e0ac3 */
[C---:B------:R-:W-:Y:S01]  /*d530*/  ISETP.GT.U32.AND P4, PT, R0.reuse, R189, PT ;  /* 0x000000bd0000720c */ /* 0x040fe20003f84070 */
[----:B------:R-:W-:Y:S01]  /*d540*/  @!P2 IMAD.MOV R194, RZ, RZ, -R194 ;  /* 0x000000ffffc2a224 */ /* 0x000fe200078e0ac2 */
[C---:B------:R-:W-:Y:S01]  /*d550*/  ISETP.GT.U32.AND P2, PT, R0.reuse, R186, PT ;  /* 0x000000ba0000720c */ /* 0x040fe20003f44070 */
[----:B------:R-:W-:Y:S01]  /*d560*/  IMAD.MOV R193, RZ, RZ, -R193 ;  /* 0x000000ffffc17224 */ /* 0x000fe200078e0ac1 */
[----:B------:R-:W-:Y:S01]  /*d570*/  STL [R1+0x538], R195 ;  /* 0x000538c301007387 */ /* 0x000fe20000100800 */
[----:B------:R-:W-:Y:S02]  /*d580*/  VIADD R184, R3, 0x114 ;  /* 0x0000011403b87836 */ /* 0x000fe40000000000 */
[----:B------:R-:W-:Y:S01]  /*d590*/  @!P5 IMAD.MOV R178, RZ, RZ, -R178 ;  /* 0x000000ffffb2d224 */ /* 0x000fe200078e0ab2 */
[C---:B------:R-:W-:Y:S01]  /*d5a0*/  ISETP.GT.U32.AND P5, PT, R0.reuse, R190, PT ;  /* 0x000000be0000720c */ /* 0x040fe20003fa4070 */
[C---:B------:R-:W-:Y:S01]  /*d5b0*/  IMAD R183, R0.reuse, R193, R183 ;  /* 0x000000c100b77224 */ /* 0x040fe200078e02b7 */
[----:B------:R-:W-:Y:S01]  /*d5c0*/  IABS R177, R184 ;  /* 0x000000b800b17213 */ /* 0x000fe20000000000 */
[--C-:B------:R-:W-:Y:S01]  /*d5d0*/  @!P6 IMAD.IADD R185, R185, 0x1, -R0.reuse ;  /* 0x00000001b9b9e824 */ /* 0x100fe200078e0a00 */
[----:B------:R-:W-:Y:S01]  /*d5e0*/  ISETP.GE.AND P6, PT, R181, RZ, PT ;  /* 0x000000ffb500720c */ /* 0x000fe20003fc6270 */
[--C-:B------:R-:W-:Y:S01]  /*d5f0*/  @!P3 IMAD.IADD R187, R187, 0x1, -R0.reuse ;  /* 0x00000001bbbbb824 */ /* 0x100fe200078e0a00 */
[----:B------:R-:W-:Y:S01]  /*d600*/  ISETP.GT.U32.AND P3, PT, R0, R183, PT ;  /* 0x000000b70000720c */ /* 0x000fe20003f64070 */
[----:B------:R-:W-:Y:S01]  /*d610*/  IMAD.HI.U32 R181, R2, R177, RZ ;  /* 0x000000b102b57227 */ /* 0x000fe200078e00ff */
[----:B------:R-:W-:Y:S01]  /*d620*/  @!P2 IADD3 R186, PT, PT, R186, -R0, RZ ;  /* 0x80000000babaa210 */ /* 0x000fe20007ffe0ff */
[----:B------:R-:W-:Y:S01]  /*d630*/  STL [R1+0x534], R194 ;  /* 0x000534c201007387 */ /* 0x000fe20000100800 */
[----:B------:R-:W-:Y:S01]  /*d640*/  ISETP.GE.AND P2, PT, R182, RZ, PT ;  /* 0x000000ffb600720c */ /* 0x000fe20003f46270 */
[--C-:B------:R-:W-:Y:S01]  /*d650*/  @!P4 IMAD.IADD R189, R189, 0x1, -R0.reuse ;  /* 0x00000001bdbdc824 */ /* 0x100fe200078e0a00 */
[----:B------:R-:W-:Y:S01]  /*d660*/  ISETP.GE.AND P4, PT, R179, RZ, PT ;  /* 0x000000ffb300720c */ /* 0x000fe20003f86270 */
[----:B------:R-:W-:Y:S01]  /*d670*/  VIADD R188, R3, 0x115 ;  /* 0x0000011503bc7836 */ /* 0x000fe20000000000 */
[----:B------:R1:W-:Y:S01]  /*d680*/  STL [R1+0x530], R178 ;  /* 0x000530b201007387 */ /* 0x0003e20000100800 */
[----:B------:R-:W-:Y:S01]  /*d690*/  @!P5 IMAD.IADD R190, R190, 0x1, -R0 ;  /* 0x00000001bebed824 */ /* 0x000fe200078e0a00 */
[----:B------:R-:W-:Y:S01]  /*d6a0*/  ISETP.GE.AND P5, PT, R180, RZ, PT ;  /* 0x000000ffb400720c */ /* 0x000fe20003fa6270 */
[----:B------:R-:W-:Y:S01]  /*d6b0*/  IMAD.MOV R179, RZ, RZ, -R181 ;  /* 0x000000ffffb37224 */ /* 0x000fe200078e0ab5 */
[----:B------:R-:W-:Y:S01]  /*d6c0*/  IABS R5, R188 ;  /* 0x000000bc00057213 */ /* 0x000fe20000000000 */
[----:B------:R-:W-:Y:S01]  /*d6d0*/  IMAD.MOV.U32 R192, RZ, RZ, R185 ;  /* 0x000000ffffc07224 */ /* 0x000fe200078e00b9 */
[----:B------:R-:W-:Y:S01]  /*d6e0*/  @!P3 IADD3 R183, PT, PT, R183, -R0, RZ ;  /* 0x80000000b7b7b210 */ /* 0x000fe20007ffe0ff */
[C---:B------:R-:W-:Y:S01]  /*d6f0*/  IMAD R179, R0.reuse, R179, R177 ;  /* 0x000000b300b37224 */ /* 0x040fe200078e02b1 */
[C---:B------:R-:W-:Y:S01]  /*d700*/  IADD3 R177, PT, PT, R3.reuse, 0x117, RZ ;  /* 0x0000011703b17810 */ /* 0x040fe20007ffe0ff */
[----:B------:R-:W-:Y:S01]  /*d710*/  @!P0 IMAD.MOV R192, RZ, RZ, -R192 ;  /* 0x000000ffffc08224 */ /* 0x000fe200078e0ac0 */
[----:B------:R-:W-:Y:S01]  /*d720*/  ISETP.GT.U32.AND P0, PT, R0, R190, PT ;  /* 0x000000be0000720c */ /* 0x000fe20003f04070 */
[----:B------:R-:W-:Y:S01]  /*d730*/  IMAD.MOV.U32 R181, RZ, RZ, R186 ;  /* 0x000000ffffb57224 */ /* 0x000fe200078e00ba */
[----:B------:R-:W-:Y:S01]  /*d740*/  ISETP.GE.AND P3, PT, R184, RZ, PT ;  /* 0x000000ffb800720c */ /* 0x000fe20003f66270 */
[----:B------:R-:W-:Y:S01]  /*d750*/  IMAD.MOV.U32 R191, RZ, RZ, R187 ;  /* 0x000000ffffbf7224 */ /* 0x000fe200078e00bb */
[----:B------:R-:W-:Y:S01]  /*d760*/  STL [R1+0x52c], R192 ;  /* 0x00052cc001007387 */ /* 0x000fe20000100800 */
[----:B------:R-:W-:Y:S01]  /*d770*/  @!P6 IMAD.MOV R181, RZ, RZ, -R181 ;  /* 0x000000ffffb5e224 */ /* 0x000fe200078e0ab5 */
[----:B------:R-:W-:Y:S01]  /*d780*/  ISETP.GT.U32.AND P6, PT, R0, R179, PT ;  /* 0x000000b30000720c */ /* 0x000fe20003fc4070 */
[----:B-1----:R-:W-:Y:S01]  /*d790*/  IMAD.HI.U32 R178, R2, R5, RZ ;  /* 0x0000000502b27227 */ /* 0x002fe200078e00ff */
[----:B------:R-:W-:-:S02]  /*d7a0*/  IADD3 R182, PT, PT, R3, 0x119, RZ ;  /* 0x0000011903b67810 */ /* 0x000fc40007ffe0ff */
[C---:B------:R-:W-:Y:S01]  /*d7b0*/  IADD3 R187, PT, PT, R3.reuse, 0x11d, RZ ;  /* 0x0000011d03bb7810 */ /* 0x040fe20007ffe0ff */
[----:B------:R-:W-:Y:S01]  /*d7c0*/  @!P1 IMAD.MOV R191, RZ, RZ, -R191 ;  /* 0x000000ffffbf9224 */ /* 0x000fe200078e0abf */
[C---:B------:R-:W-:Y:S01]  /*d7d0*/  ISETP.GT.U32.AND P1, PT, R0.reuse, R183, PT ;  /* 0x000000b70000720c */ /* 0x040fe20003f24070 */
[----:B------:R-:W-:Y:S02]  /*d7e0*/  IMAD.MOV.U32 R180, RZ, RZ, R189 ;  /* 0x000000ffffb47224 */ /* 0x000fe400078e00bd */
[----:B------:R-:W-:Y:S01]  /*d7f0*/  IMAD.MOV R178, RZ, RZ, -R178 ;  /* 0x000000ffffb27224 */ /* 0x000fe200078e0ab2 */
[----:B------:R-:W-:Y:S01]  /*d800*/  STL [R1+0x528], R191 ;  /* 0x000528bf01007387 */ /* 0x000fe20000100800 */
[----:B------:R-:W-:Y:S02]  /*d810*/  @!P2 IMAD.MOV R180, RZ, RZ, -R180 ;  /* 0x000000ffffb4a224 */ /* 0x000fe400078e0ab4 */
[----:B------:R-:W-:Y:S01]  /*d820*/  IMAD R5, R0, R178, R5 ;  /* 0x000000b200057224 */ /* 0x000fe200078e0205 */
[----:B------:R1:W-:Y:S01]  /*d830*/  STL [R1+0x524], R181 ;  /* 0x000524b501007387 */ /* 0x0003e20000100800 */
[----:B------:R-:W-:-:S02]  /*d840*/  VIADD R178, R3, 0x116 ;  /* 0x0000011603b27836 */ /* 0x000fc40000000000 */
[--C-:B------:R-:W-:Y:S01]  /*d850*/  @!P0 IMAD.IADD R190, R190, 0x1, -R0.reuse ;  /* 0x00000001bebe8824 */ /* 0x100fe200078e0a00 */
[----:B------:R2:W-:Y:S01]  /*d860*/  STL [R1+0x520], R180 ;  /* 0x000520b401007387 */ /* 0x0005e20000100800 */
[--C-:B------:R-:W-:Y:S01]  /*d870*/  @!P6 IMAD.IADD R179, R179, 0x1, -R0.reuse ;  /* 0x00000001b3b3e824 */ /* 0x100fe200078e0a00 */
[----:B------:R-:W-:Y:S01]  /*d880*/  ISETP.GT.U32.AND P2, PT, R0, R5, PT ;  /* 0x000000050000720c */ /* 0x000fe20003f44070 */
[----:B------:R-:W-:Y:S01]  /*d890*/  @!P1 IMAD.IADD R183, R183, 0x1, -R0 ;  /* 0x00000001b7b79824 */ /* 0x000fe200078e0a00 */
[----:B------:R-:W-:Y:S01]  /*d8a0*/  IABS R185, R178 ;  /* 0x000000b200b97213 */ /* 0x000fe20000000000 */
[----:B-1----:R-:W-:Y:S01]  /*d8b0*/  IMAD.MOV.U32 R181, RZ, RZ, R190 ;  /* 0x000000ffffb57224 */ /* 0x002fe200078e00be */
[----:B------:R-:W-:Y:S01]  /*d8c0*/  ISETP.GE.AND P1, PT, R178, RZ, PT ;  /* 0x000000ffb200720c */ /* 0x000fe20003f26270 */
[----:B------:R-:W-:Y:S01]  /*d8d0*/  VIADD R190, R3, 0x11c ;  /* 0x0000011c03be7836 */ /* 0x000fe20000000000 */
[----:B------:R-:W-:Y:S01]  /*d8e0*/  ISETP.GE.AND P6, PT, R177, RZ, PT ;  /* 0x000000ffb100720c */ /* 0x000fe20003fc6270 */
[----:B------:R-:W-:Y:S01]  /*d8f0*/  @!P4 IMAD.MOV R181, RZ, RZ, -R181 ;  /* 0x000000ffffb5c224 */ /* 0x000fe200078e0ab5 */
[----:B--2---:R-:W-:-:S02]  /*d900*/  IABS R180, R177 ;  /* 0x000000b100b47213 */ /* 0x004fc40000000000 */
[----:B------:R-:W-:-:S03]  /*d910*/  ISETP.GT.U32.AND P4, PT, R0, R179, PT ;  /* 0x000000b30000720c */ /* 0x000fc60003f84070 */
[----:B------:R-:W-:Y:S01]  /*d920*/  @!P2 IADD3 R5, PT, PT, R5, -R0, RZ ;  /* 0x800000000505a210 */ /* 0x000fe20007ffe0ff */
[----:B------:R-:W-:Y:S01]  /*d930*/  IMAD.MOV.U32 R178, RZ, RZ, R180 ;  /* 0x000000ffffb27224 */ /* 0x000fe200078e00b4 */
[----:B------:R1:W-:Y:S01]  /*d940*/  STL [R1+0x50c], R181 ;  /* 0x00050cb501007387 */ /* 0x0003e20000100800 */
[----:B------:R-:W-:Y:S01]  /*d950*/  IMAD.HI.U32 R180, R2, R185, RZ ;  /* 0x000000b902b47227 */ /* 0x000fe200078e00ff */
[----:B------:R-:W-:Y:S02]  /*d960*/  ISETP.GT.U32.AND P2, PT, R0, R5, PT ;  /* 0x000000050000720c */ /* 0x000fe40003f44070 */
[----:B------:R-:W-:Y:S01]  /*d970*/  ISETP.GE.AND P0, PT, R188, RZ, PT ;  /* 0x000000ffbc00720c */ /* 0x000fe20003f06270 */
[----:B------:R-:W-:Y:S02]  /*d980*/  IMAD.MOV R180, RZ, RZ, -R180 ;  /* 0x000000ffffb47224 */ /* 0x000fe400078e0ab4 */
[----:B------:R-:W-:-:S04]  /*d990*/  IMAD.HI.U32 R177, R2, R178, RZ ;  /* 0x000000b202b17227 */ /* 0x000fc800078e00ff */
[C---:B------:R-:W-:Y:S02]  /*d9a0*/  IMAD R185, R0.reuse, R180, R185 ;  /* 0x000000b400b97224 */ /* 0x040fe400078e02b9 */
[----:B------:R-:W-:Y:S02]  /*d9b0*/  @!P4 IMAD.IADD R179, R179, 0x1, -R0 ;  /* 0x00000001b3b3c824 */ /* 0x000fe400078e0a00 */
[----:B------:R-:W-:Y:S01]  /*d9c0*/  IMAD.MOV R177, RZ, RZ, -R177 ;  /* 0x000000ffffb17224 */ /* 0x000fe200078e0ab1 */
[C---:B------:R-:W-:Y:S01]  /*d9d0*/  ISETP.GT.U32.AND P4, PT, R0.reuse, R185, PT ;  /* 0x000000b90000720c */ /* 0x040fe20003f84070 */
[----:B------:R-:W-:Y:S02]  /*d9e0*/  IMAD.MOV.U32 R186, RZ, RZ, R179 ;  /* 0x000000ffffba7224 */ /* 0x000fe400078e00b3 */
[----:B------:R-:W-:Y:S02]  /*d9f0*/  IMAD R178, R0, R177, R178 ;  /* 0x000000b100b27224 */ /* 0x000fe400078e02b2 */
[----:B-1----:R-:W-:-:S02]  /*da00*/  IMAD.MOV.U32 R181, RZ, RZ, R183 ;  /* 0x000000ffffb57224 */ /* 0x002fc400078e00b7 */
[----:B------:R-:W-:Y:S02]  /*da10*/  VIADD R183, R3, 0x118 ;  /* 0x0000011803b77836 */ /* 0x000fe40000000000 */
[----:B------:R-:W-:Y:S01]  /*da20*/  @!P3 IMAD.MOV R186, RZ, RZ, -R186 ;  /* 0x000000ffffbab224 */ /* 0x000fe200078e0aba */
[----:B------:R-:W-:Y:S01]  /*da30*/  ISETP.GT.U32.AND P3, PT, R0, R178, PT ;  /* 0x000000b20000720c */ /* 0x000fe20003f64070 */
[----:B------:R-:W-:Y:S01]  /*da40*/  @!P5 IMAD.MOV R181, RZ, RZ, -R181 ;  /* 0x000000ffffb5d224 */ /* 0x000fe200078e0ab5 */
[----:B------:R-:W-:Y:S01]  /*da50*/  ISETP.GE.AND P5, PT, R183, RZ, PT ;  /* 0x000000ffb700720c */ /* 0x000fe20003fa6270 */
[--C-:B------:R-:W-:Y:S01]  /*da60*/  @!P2 IMAD.IADD R5, R5, 0x1, -R0.reuse ;  /* 0x000000010505a824 */ /* 0x100fe200078e0a00 */
[----:B------:R-:W-:Y:S01]  /*da70*/  IABS R183, R183 ;  /* 0x000000b700b77213 */ /* 0x000fe20000000000 */
[----:B------:R-:W-:Y:S01]  /*da80*/  @!P4 IMAD.IADD R185, R185, 0x1, -R0 ;  /* 0x00000001b9b9c824 */ /* 0x000fe200078e0a00 */
[----:B------:R1:W-:Y:S01]  /*da90*/  STL [R1+0x508], R181 ;  /* 0x000508b501007387 */ /* 0x0003e20000100800 */
[C---:B------:R-:W-:Y:S01]  /*daa0*/  VIADD R177, R3.reuse, 0x11b ;  /* 0x0000011b03b17836 */ /* 0x040fe20000000000 */
[----:B------:R-:W-:Y:S01]  /*dab0*/  MOV R184, R5 ;  /* 0x0000000500b87202 */ /* 0x000fe20000000f00 */
[----:B------:R-:W-:Y:S01]  /*dac0*/  IMAD.HI.U32 R180, R2, R183, RZ ;  /* 0x000000b702b47227 */ /* 0x000fe200078e00ff */
[----:B------:R-:W-:Y:S01]  /*dad0*/  ISETP.GT.U32.AND P4, PT, R0, R185, PT ;  /* 0x000000b90000720c */ /* 0x000fe20003f84070 */
[----:B------:R-:W-:Y:S01]  /*dae0*/  STL [R1+0x510], R186 ;  /* 0x000510ba01007387 */ /* 0x000fe20000100800 */
[----:B------:R-:W-:Y:S01]  /*daf0*/  ISETP.GE.AND P2, PT, R182, RZ, PT ;  /* 0x000000ffb600720c */ /* 0x000fe20003f46270 */
[----:B------:R-:W-:Y:S01]  /*db00*/  @!P0 IMAD.MOV R184, RZ, RZ, -R184 ;  /* 0x000000ffffb88224 */ /* 0x000fe200078e0ab8 */
[----:B------:R-:W-:Y:S01]  /*db10*/  IABS R182, R182 ;  /* 0x000000b600b67213 */ /* 0x000fe20000000000 */
[----:B------:R-:W-:Y:S01]  /*db20*/  IMAD.MOV R179, RZ, RZ, -R180 ;  /* 0x000000ffffb37224 */ /* 0x000fe200078e0ab4 */
[----:B------:R-:W-:Y:S01]  /*db30*/  IABS R180, R177 ;  /* 0x000000b100b47213 */ /* 0x000fe20000000000 */
[----:B-1----:R-:W-:Y:S01]  /*db40*/  VIADD R181, R3, 0x11a ;  /* 0x0000011a03b57836 */ /* 0x002fe20000000000 */
[----:B------:R1:W-:Y:S01]  /*db50*/  STL [R1+0x51c], R184 ;  /* 0x00051cb801007387 */ /* 0x0003e20000100800 */
[----:B------:R-:W-:-:S02]  /*db60*/  @!P3 IMAD.IADD R178, R178, 0x1, -R0 ;  /* 0x00000001b2b2b824 */ /* 0x000fc400078e0a00 */
[----:B------:R-:W-:Y:S01]  /*db70*/  IMAD R183, R0, R179, R183 ;  /* 0x000000b300b77224 */ /* 0x000fe200078e02b7 */
[----:B------:R-:W-:Y:S01]  /*db80*/  ISETP.GE.AND P0, PT, R181, RZ, PT ;  /* 0x000000ffb500720c */ /* 0x000fe20003f06270 */
[----:B------:R-:W-:Y:S01]  /*db90*/  IMAD.HI.U32 R5, R2, R182, RZ ;  /* 0x000000b602057227 */ /* 0x000fe200078e00ff */
[----:B------:R-:W-:Y:S02]  /*dba0*/  IABS R181, R181 ;  /* 0x000000b500b57213 */ /* 0x000fe40000000000 */
[----:B------:R-:W-:Y:S01]  /*dbb0*/  ISETP.GT.U32.AND P3, PT, R0, R178, PT ;  /* 0x000000b20000720c */ /* 0x000fe20003f64070 */
[----:B------:R-:W-:Y:S01]  /*dbc0*/  IMAD.MOV R5, RZ, RZ, -R5 ;  /* 0x000000ffff057224 */ /* 0x000fe200078e0a05 */
[----:B------:R-:W-:Y:S01]  /*dbd0*/  @!P4 IADD3 R185, PT, PT, R185, -R0, RZ ;  /* 0x80000000b9b9c210 */ /* 0x000fe20007ffe0ff */
[----:B------:R-:W-:Y:S01]  /*dbe0*/  IMAD.HI.U32 R179, R2, R181, RZ ;  /* 0x000000b502b37227 */ /* 0x000fe200078e00ff */
[----:B------:R-:W-:-:S03]  /*dbf0*/  ISETP.GT.U32.AND P4, PT, R0, R183, PT ;  /* 0x000000b70000720c */ /* 0x000fc60003f84070 */
[----:B-1----:R-:W-:-:S04]  /*dc00*/  IMAD.HI.U32 R184, R2, R180, RZ ;  /* 0x000000b402b87227 */ /* 0x002fc800078e00ff */
[----:B------:R-:W-:Y:S02]  /*dc10*/  IMAD.MOV R179, RZ, RZ, -R179 ;  /* 0x000000ffffb37224 */ /* 0x000fe400078e0ab3 */
[----:B------:R-:W-:Y:S02]  /*dc20*/  IMAD.MOV R184, RZ, RZ, -R184 ;  /* 0x000000ffffb87224 */ /* 0x000fe400078e0ab8 */
[C---:B------:R-:W-:Y:S02]  /*dc30*/  IMAD R181, R0.reuse, R179, R181 ;  /* 0x000000b300b57224 */ /* 0x040fe400078e02b5 */
[C---:B------:R-:W-:Y:S01]  /*dc40*/  IMAD R182, R0.reuse, R5, R182 ;  /* 0x0000000500b67224 */ /* 0x040fe200078e02b6 */
[----:B------:R-:W-:Y:S01]  /*dc50*/  IABS R5, R190 ;  /* 0x000000be00057213 */ /* 0x000fe20000000000 */
[----:B------:R-:W-:Y:S02]  /*dc60*/  IMAD.MOV.U32 R186, RZ, RZ, R185 ;  /* 0x000000ffffba7224 */ /* 0x000fe400078e00b9 */
[----:B------:R-:W-:-:S02]  /*dc70*/  IMAD R180, R0, R184, R180 ;  /* 0x000000b800b47224 */ /* 0x000fc400078e02b4 */
[----:B------:R-:W-:Y:S01]  /*dc80*/  @!P3 IMAD.IADD R178, R178, 0x1, -R0 ;  /* 0x00000001b2b2b824 */ /* 0x000fe200078e0a00 */
[C---:B------:R-:W-:Y:S01]  /*dc90*/  ISETP.GT.U32.AND P3, PT, R0.reuse, R181, PT ;  /* 0x000000b50000720c */ /* 0x040fe20003f64070 */
[----:B------:R-:W-:Y:S01]  /*dca0*/  @!P1 IMAD.MOV R186, RZ, RZ, -R186 ;  /* 0x000000ffffba9224 */ /* 0x000fe200078e0aba */
[C---:B------:R-:W-:Y:S01]  /*dcb0*/  ISETP.GT.U32.AND P1, PT, R0.reuse, R182, PT ;  /* 0x000000b60000720c */ /* 0x040fe20003f24070 */
[----:B------:R-:W-:Y:S01]  /*dcc0*/  @!P4 IMAD.IADD R183, R183, 0x1, -R0 ;  /* 0x00000001b7b7c824 */ /* 0x000fe200078e0a00 */
[----:B------:R-:W-:Y:S01]  /*dcd0*/  ISETP.GT.U32.AND P4, PT, R0, R180, PT ;  /* 0x000000b40000720c */ /* 0x000fe20003f84070 */
[----:B------:R-:W-:Y:S01]  /*dce0*/  IMAD.HI.U32 R179, R2, R5, RZ ;  /* 0x0000000502b37227 */ /* 0x000fe200078e00ff */
[----:B------:R1:W-:Y:S03]  /*dcf0*/  STL [R1+0x518], R186 ;  /* 0x000518ba01007387 */ /* 0x0003e60000100800 */
[----:B------:R-:W-:-:S02]  /*dd00*/  IMAD.MOV.U32 R185, RZ, RZ, R178 ;  /* 0x000000ffffb97224 */ /* 0x000fc400078e00b2 */
[----:B------:R-:W-:Y:S02]  /*dd10*/  IMAD.MOV R179, RZ, RZ, -R179 ;  /* 0x000000ffffb37224 */ /* 0x000fe400078e0ab3 */
[--C-:B------:R-:W-:Y:S02]  /*dd20*/  @!P3 IMAD.IADD R181, R181, 0x1, -R0.reuse ;  /* 0x00000001b5b5b824 */ /* 0x100fe400078e0a00 */
[----:B------:R-:W-:Y:S01]  /*dd30*/  @!P1 IMAD.IADD R182, R182, 0x1, -R0 ;  /* 0x00000001b6b69824 */ /* 0x000fe200078e0a00 */
[----:B-1----:R-:W-:Y:S01]  /*dd40*/  IABS R186, R187 ;  /* 0x000000bb00ba7213 */ /* 0x002fe20000000000 */
[----:B------:R-:W-:Y:S01]  /*dd50*/  @!P6 IMAD.MOV R185, RZ, RZ, -R185 ;  /* 0x000000ffffb9e224 */ /* 0x000fe200078e0ab9 */
[C---:B------:R-:W-:Y:S01]  /*dd60*/  ISETP.GT.U32.AND P1, PT, R0.reuse, R183, PT ;  /* 0x000000b70000720c */ /* 0x040fe20003f24070 */
[----:B------:R-:W-:Y:S01]  /*dd70*/  IMAD R5, R0, R179, R5 ;  /* 0x000000b300057224 */ /* 0x000fe200078e0205 */
[----:B------:R-:W-:Y:S01]  /*dd80*/  @!P4 IADD3 R180, PT, PT, R180, -R0, RZ ;  /* 0x80000000b4b4c210 */ /* 0x000fe20007ffe0ff */
[----:B------:R-:W-:Y:S01]  /*dd90*/  IMAD.HI.U32 R178, R2, R186, RZ ;  /* 0x000000ba02b27227 */ /* 0x000fe200078e00ff */
[C---:B------:R-:W-:Y:S01]  /*dda0*/  ISETP.GT.U32.AND P4, PT, R0.reuse, R181, PT ;  /* 0x000000b50000720c */ /* 0x040fe20003f84070 */
[----:B------:R1:W-:Y:S01]  /*ddb0*/  STL [R1+0x514], R185 ;  /* 0x000514b901007387 */ /* 0x0003e20000100800 */
[C---:B------:R-:W-:Y:S01]  /*ddc0*/  ISETP.GT.U32.AND P6, PT, R0.reuse, R180, PT ;  /* 0x000000b40000720c */ /* 0x040fe20003fc4070 */
[----:B------:R-:W-:Y:S01]  /*ddd0*/  IMAD.MOV R178, RZ, RZ, -R178 ;  /* 0x000000ffffb27224 */ /* 0x000fe200078e0ab2 */
[----:B------:R-:W-:Y:S01]  /*dde0*/  ISETP.GT.U32.AND P3, PT, R0, R182, PT ;  /* 0x000000b60000720c */ /* 0x000fe20003f64070 */
[----:B------:R-:W-:-:S02]  /*ddf0*/  VIADD R179, R3, 0x11f ;  /* 0x0000011f03b37836 */ /* 0x000fc40000000000 */
[C---:B------:R-:W-:Y:S02]  /*de00*/  IMAD R186, R0.reuse, R178, R186 ;  /* 0x000000b200ba7224 */ /* 0x040fe400078e02ba */
[--C-:B------:R-:W-:Y:S01]  /*de10*/  @!P1 IMAD.IADD R183, R183, 0x1, -R0.reuse ;  /* 0x00000001b7b79824 */ /* 0x100fe200078e0a00 */
[C---:B------:R-:W-:Y:S01]  /*de20*/  ISETP.GT.U32.AND P1, PT, R0.reuse, R5, PT ;  /* 0x000000050000720c */ /* 0x040fe20003f24070 */
[----:B------:R-:W-:Y:S01]  /*de30*/  VIADD R178, R3, 0x120 ;  /* 0x0000012003b27836 */ /* 0x000fe20000000000 */
[----:B------:R-:W-:Y:S01]  /*de40*/  IABS R188, R179 ;  /* 0x000000b300bc7213 */ /* 0x000fe20000000000 */
[--C-:B------:R-:W-:Y:S01]  /*de50*/  @!P4 IMAD.IADD R181, R181, 0x1, -R0.reuse ;  /* 0x00000001b5b5c824 */ /* 0x100fe200078e0a00 */
[----:B------:R-:W-:Y:S01]  /*de60*/  ISETP.GT.U32.AND P4, PT, R0, R186, PT ;  /* 0x000000ba0000720c */ /* 0x000fe20003f84070 */
[----:B------:R-:W-:Y:S01]  /*de70*/  VIADD R184, R3, 0x11e ;  /* 0x0000011e03b87836 */ /* 0x000fe20000000000 */
[----:B------:R-:W-:Y:S01]  /*de80*/  @!P6 IADD3 R180, PT, PT, R180, -R0, RZ ;  /* 0x80000000b4b4e210 */ /* 0x000fe20007ffe0ff */
[----:B------:R-:W-:Y:S01]  /*de90*/  @!P3 IMAD.IADD R182, R182, 0x1, -R0 ;  /* 0x00000001b6b6b824 */ /* 0x000fe200078e0a00 */
[----:B------:R-:W-:Y:S01]  /*dea0*/  ISETP.GE.AND P6, PT, R190, RZ, PT ;  /* 0x000000ffbe00720c */ /* 0x000fe20003fc6270 */
[----:B------:R-:W-:Y:S01]  /*deb0*/  IMAD.MOV.U32 R192, RZ, RZ, R183 ;  /* 0x000000ffffc07224 */ /* 0x000fe200078e00b7 */
[----:B------:R-:W-:Y:S01]  /*dec0*/  IABS R190, R178 ;  /* 0x000000b200be7213 */ /* 0x000fe20000000000 */
[----:B------:R-:W-:Y:S01]  /*ded0*/  IMAD.MOV.U32 R191, RZ, RZ, R182 ;  /* 0x000000ffffbf7224 */ /* 0x000fe200078e00b6 */
[----:B------:R-:W-:Y:S01]  /*dee0*/  ISETP.GE.AND P3, PT, R177, RZ, PT ;  /* 0x000000ffb100720c */ /* 0x000fe20003f66270 */
[----:B------:R-:W-:Y:S01]  /*def0*/  IMAD.HI.U32 R177, R2, R188, RZ ;  /* 0x000000bc02b17227 */ /* 0x000fe200078e00ff */
[----:B------:R-:W-:-:S03]  /*df00*/  IABS R189, R184 ;  /* 0x000000b800bd7213 */ /* 0x000fc60000000000 */
[----:B------:R-:W-:Y:S01]  /*df10*/  @!P1 IMAD.IADD R5, R5, 0x1, -R0 ;  /* 0x0000000105059824 */ /* 0x000fe200078e0a00 */
[----:B------:R-:W-:Y:S01]  /*df20*/  ISETP.GE.AND P1, PT, R187, RZ, PT ;  /* 0x000000ffbb00720c */ /* 0x000fe20003f26270 */
[----:B------:R-:W-:Y:S01]  /*df30*/  IMAD.MOV.U32 R187, RZ, RZ, R190 ;  /* 0x000000ffffbb7224 */ /* 0x000fe200078e00be */
[----:B------:R-:W-:Y:S01]  /*df40*/  @!P4 IADD3 R186, PT, PT, R186, -R0, RZ ;  /* 0x80000000babac210 */ /* 0x000fe20007ffe0ff */
[----:B------:R-:W-:Y:S01]  /*df50*/  IMAD.MOV R177, RZ, RZ, -R177 ;  /* 0x000000ffffb17224 */ /* 0x000fe200078e0ab1 */
[C---:B------:R-:W-:Y:S01]  /*df60*/  ISETP.GT.U32.AND P4, PT, R0.reuse, R5, PT ;  /* 0x000000050000720c */ /* 0x040fe20003f84070 */
[----:B------:R-:W-:Y:S01]  /*df70*/  @!P5 IMAD.MOV R192, RZ, RZ, -R192 ;  /* 0x000000ffffc0d224 */ /* 0x000fe200078e0ac0 */
[----:B------:R-:W-:Y:S01]  /*df80*/  ISETP.GT.U32.AND P5, PT, R0, R186, PT ;  /* 0x000000ba0000720c */ /* 0x000fe20003fa4070 */
[----:B-1----:R-:W-:-:S03]  /*df90*/  IMAD.HI.U32 R185, R2, R189, RZ ;  /* 0x000000bd02b97227 */ /* 0x002fc600078e00ff */
[----:B------:R1:W-:Y:S01]  /*dfa0*/  STL [R1+0x504], R192 ;  /* 0x000504c001007387 */ /* 0x0003e20000100800 */
[----:B------:R-:W-:-:S04]  /*dfb0*/  IMAD.HI.U32 R183, R2, R187, RZ ;  /* 0x000000bb02b77227 */ /* 0x000fc800078e00ff */
[C---:B------:R-:W-:Y:S02]  /*dfc0*/  IMAD R188, R0.reuse, R177, R188 ;  /* 0x000000b100bc7224 */ /* 0x040fe400078e02bc */
[----:B------:R-:W-:Y:S01]  /*dfd0*/  IMAD.MOV R185, RZ, RZ, -R185 ;  /* 0x000000ffffb97224 */ /* 0x000fe200078e0ab9 */
[----:B------:R-:W-:Y:S01]  /*dfe0*/  @!P4 IADD3 R5, PT, PT, R5, -R0, RZ ;  /* 0x800000000505c210 */ /* 0x000fe20007ffe0ff */
[----:B------:R-:W-:Y:S01]  /*dff0*/  IMAD.MOV R182, RZ, RZ, -R183 ;  /* 0x000000ffffb67224 */ /* 0x000fe200078e0ab7 */
[----:B------:R-:W-:Y:S01]  /*e000*/  ISETP.GE.AND P4, PT, R179, RZ, PT ;  /* 0x000000ffb300720c */ /* 0x000fe20003f86270 */
[----:B------:R-:W-:Y:S01]  /*e010*/  @!P3 IMAD.MOV R180, RZ, RZ, -R180 ;  /* 0x000000ffffb4b224 */ /* 0x000fe200078e0ab4 */
[C---:B------:R-:W-:Y:S01]  /*e020*/  ISETP.GT.U32.AND P3, PT, R0.reuse, R188, PT ;  /* 0x000000bc0000720c */ /* 0x040fe20003f64070 */
[C---:B------:R-:W-:Y:S02]  /*e030*/  IMAD R189, R0.reuse, R185, R189 ;  /* 0x000000b900bd7224 */ /* 0x040fe400078e02bd */
[----:B------:R-:W-:-:S02]  /*e040*/  IMAD R187, R0, R182, R187 ;  /* 0x000000b600bb7224 */ /* 0x000fc400078e02bb */
[----:B------:R-:W-:Y:S01]  /*e050*/  @!P2 IMAD.MOV R191, RZ, RZ, -R191 ;  /* 0x000000ffffbfa224 */ /* 0x000fe200078e0abf */
[----:B------:R-:W-:Y:S01]  /*e060*/  ISETP.GT.U32.AND P2, PT, R0, R189, PT ;  /* 0x000000bd0000720c */ /* 0x000fe20003f44070 */
[--C-:B------:R-:W-:Y:S01]  /*e070*/  @!P5 IMAD.IADD R186, R186, 0x1, -R0.reuse ;  /* 0x00000001babad824 */ /* 0x100fe200078e0a00 */
[----:B------:R-:W-:Y:S01]  /*e080*/  ISETP.GT.U32.AND P5, PT, R0, R187, PT ;  /* 0x000000bb0000720c */ /* 0x000fe20003fa4070 */
[----:B------:R-:W-:Y:S01]  /*e090*/  @!P0 IMAD.MOV R181, RZ, RZ, -R181 ;  /* 0x000000ffffb58224 */ /* 0x000fe200078e0ab5 */
[----:B------:R-:W-:Y:S01]  /*e0a0*/  STL [R1+0x500], R191 ;  /* 0x000500bf01007387 */ /* 0x000fe20000100800 */
[C---:B------:R-:W-:Y:S01]  /*e0b0*/  VIADD R179, R3.reuse, 0x122 ;  /* 0x0000012203b37836 */ /* 0x040fe20000000000 */
[----:B------:R-:W-:Y:S01]  /*e0c0*/  ISETP.GE.AND P0, PT, R184, RZ, PT ;  /* 0x000000ffb800720c */ /* 0x000fe20003f06270 */
[----:B------:R-:W-:Y:S01]  /*e0d0*/  @!P3 IMAD.IADD R188, R188, 0x1, -R0 ;  /* 0x00000001bcbcb824 */ /* 0x000fe200078e0a00 */
[----:B------:R-:W-:Y:S01]  /*e0e0*/  STL [R1+0x4fc], R181 ;  /* 0x0004fcb501007387 */ /* 0x000fe20000100800 */
[----:B------:R-:W-:-:S02]  /*e0f0*/  VIADD R177, R3, 0x121 ;  /* 0x0000012103b17836 */ /* 0x000fc40000000000 */
[----:B------:R-:W-:Y:S01]  /*e100*/  VIADD R182, R3, 0x123 ;  /* 0x0000012303b67836 */ /* 0x000fe20000000000 */
[----:B------:R2:W-:Y:S01]  /*e110*/  STL [R1+0x4f8], R180 ;  /* 0x0004f8b401007387 */ /* 0x0005e20000100800 */
[--C-:B------:R-:W-:Y:S01]  /*e120*/  @!P2 IMAD.IADD R189, R189, 0x1, -R0.reuse ;  /* 0x00000001bdbda824 */ /* 0x100fe200078e0a00 */
[----:B------:R-:W-:Y:S01]  /*e130*/  ISETP.GT.U32.AND P3, PT, R0, R188, PT ;  /* 0x000000bc0000720c */ /* 0x000fe20003f64070 */
[----:B------:R-:W-:Y:S01]  /*e140*/  @!P5 IMAD.IADD R187, R187, 0x1, -R0 ;  /* 0x00000001bbbbd824 */ /* 0x000fe200078e0a00 */
[----:B------:R-:W-:Y:S01]  /*e150*/  ISETP.GE.AND P2, PT, R178, RZ, PT ;  /* 0x000000ffb200720c */ /* 0x000fe20003f46270 */
[----:B-1----:R-:W-:Y:S01]  /*e160*/  IMAD.MOV.U32 R192, RZ, RZ, R186 ;  /* 0x000000ffffc07224 */ /* 0x002fe200078e00ba */
[----:B------:R-:W-:Y:S02]  /*e170*/  IABS R178, R179 ;  /* 0x000000b300b27213 */ /* 0x000fe40000000000 */
[----:B------:R-:W-:Y:S01]  /*e180*/  IABS R184, R177 ;  /* 0x000000b100b87213 */ /* 0x000fe20000000000 */
[----:B------:R-:W-:Y:S01]  /*e190*/  @!P1 IMAD.MOV R192, RZ, RZ, -R192 ;  /* 0x000000ffffc09224 */ /* 0x000fe200078e0ac0 */
[----:B------:R-:W-:Y:S01]  /*e1a0*/  ISETP.GT.U32.AND P5, PT, R0, R187, PT ;  /* 0x000000bb0000720c */ /* 0x000fe20003fa4070 */
[----:B--2---:R-:W-:Y:S01]  /*e1b0*/  IMAD.MOV.U32 R180, RZ, RZ, R5 ;  /* 0x000000ffffb47224 */ /* 0x004fe200078e0005 */
[----:B------:R-:W-:Y:S01]  /*e1c0*/  IABS R185, R182 ;  /* 0x000000b600b97213 */ /* 0x000fe20000000000 */
[----:B------:R-:W-:-:S03]  /*e1d0*/  IMAD.HI.U32 R181, R2, R184, RZ ;  /* 0x000000b802b57227 */ /* 0x000fc600078e00ff */
[----:B------:R-:W-:Y:S01]  /*e1e0*/  @!P6 IADD3 R180, PT, PT, -R180, RZ, RZ ;  /* 0x000000ffb4b4e210 */ /* 0x000fe20007ffe1ff */
[----:B------:R-:W-:Y:S01]  /*e1f0*/  @!P3 IMAD.IADD R188, R188, 0x1, -R0 ;  /* 0x00000001bcbcb824 */ /* 0x000fe200078e0a00 */
[C---:B------:R-:W-:Y:S01]  /*e200*/  ISETP.GT.U32.AND P6, PT, R0.reuse, R189, PT ;  /* 0x000000bd0000720c */ /* 0x040fe20003fc4070 */
[----:B------:R-:W-:Y:S01]  /*e210*/  IMAD.MOV R181, RZ, RZ, -R181 ;  /* 0x000000ffffb57224 */ /* 0x000fe200078e0ab5 */
[----:B------:R-:W-:Y:S01]  /*e220*/  ISETP.GE.AND P3, PT, R177, RZ, PT ;  /* 0x000000ffb100720c */ /* 0x000fe20003f66270 */
[----:B------:R1:W-:Y:S01]  /*e230*/  STL [R1+0x4ec], R180 ;  /* 0x0004ecb401007387 */ /* 0x0003e20000100800 */
[----:B------:R-:W-:Y:S02]  /*e240*/  VIADD R5, R3, 0x124 ;  /* 0x0000012403057836 */ /* 0x000fe40000000000 */
[----:B------:R-:W-:Y:S01]  /*e250*/  IMAD R184, R0, R181, R184 ;  /* 0x000000b500b87224 */ /* 0x000fe200078e02b8 */
[----:B------:R-:W-:Y:S01]  /*e260*/  STL [R1+0x1e8], R192 ;  /* 0x0001e8c001007387 */ /* 0x000fe20000100800 */
[----:B------:R-:W-:Y:S01]  /*e270*/  @!P5 IMAD.IADD R187, R187, 0x1, -R0 ;  /* 0x00000001bbbbd824 */ /* 0x000fe200078e0a00 */
[----:B------:R-:W-:Y:S01]  /*e280*/  IABS R181, R5 ;  /* 0x0000000500b57213 */ /* 0x000fe20000000000 */
[----:B------:R-:W-:-:S04]  /*e290*/  IMAD.HI.U32 R190, R2, R185, RZ ;  /* 0x000000b902be7227 */ /* 0x000fc800078e00ff */
[----:B-1----:R-:W-:-:S04]  /*e2a0*/  IMAD.HI.U32 R180, R2, R178, RZ ;  /* 0x000000b202b47227 */ /* 0x002fc800078e00ff */
[----:B------:R-:W-:Y:S02]  /*e2b0*/  IMAD.MOV R180, RZ, RZ, -R180 ;  /* 0x000000ffffb47224 */ /* 0x000fe400078e0ab4 */
[----:B------:R-:W-:Y:S01]  /*e2c0*/  @!P6 IMAD.IADD R189, R189, 0x1, -R0 ;  /* 0x00000001bdbde824 */ /* 0x000fe200078e0a00 */
[C---:B------:R-:W-:Y:S01]  /*e2d0*/  ISETP.GT.U32.AND P6, PT, R0.reuse, R184, PT ;  /* 0x000000b80000720c */ /* 0x040fe20003fc4070 */
[C---:B------:R-:W-:Y:S01]  /*e2e0*/  IMAD R177, R0.reuse, R180, R178 ;  /* 0x000000b400b17224 */ /* 0x040fe200078e02b2 */
[----:B------:R-:W-:Y:S01]  /*e2f0*/  IADD3 R180, PT, PT, R3, 0x125, RZ ;  /* 0x0000012503b47810 */ /* 0x000fe20007ffe0ff */
[----:B------:R-:W-:Y:S02]  /*e300*/  IMAD.MOV R190, RZ, RZ, -R190 ;  /* 0x000000ffffbe7224 */ /* 0x000fe400078e0abe */
[----:B------:R-:W-:Y:S01]  /*e310*/  @!P4 IMAD.MOV R188, RZ, RZ, -R188 ;  /* 0x000000ffffbcc224 */ /* 0x000fe200078e0abc */
[----:B------:R-:W-:Y:S01]  /*e320*/  ISETP.GT.U32.AND P5, PT, R0, R177, PT ;  /* 0x000000b10000720c */ /* 0x000fe20003fa4070 */
[----:B------:R-:W-:Y:S01]  /*e330*/  IMAD.HI.U32 R178, R2, R181, RZ ;  /* 0x000000b502b27227 */ /* 0x000fe200078e00ff */
[----:B------:R-:W-:-:S02]  /*e340*/  IABS R183, R180 ;  /* 0x000000b400b77213 */ /* 0x000fc40000000000 */
[----:B------:R-:W-:Y:S01]  /*e350*/  ISETP.GE.AND P4, PT, R182, RZ, PT ;  /* 0x000000ffb600720c */ /* 0x000fe20003f86270 */
[----:B------:R-:W-:Y:S02]  /*e360*/  IMAD R185, R0, R190, R185 ;  /* 0x000000be00b97224 */ /* 0x000fe400078e02b9 */
[----:B------:R-:W-:Y:S01]  /*e370*/  @!P6 IMAD.IADD R184, R184, 0x1, -R0 ;  /* 0x00000001b8b8e824 */ /* 0x000fe200078e0a00 */
[----:B------:R-:W-:Y:S01]  /*e380*/  ISETP.GE.AND P6, PT, R179, RZ, PT ;  /* 0x000000ffb300720c */ /* 0x000fe20003fc6270 */
[----:B------:R-:W-:-:S03]  /*e390*/  IMAD.HI.U32 R186, R2, R183, RZ ;  /* 0x000000b702ba7227 */ /* 0x000fc600078e00ff */
[C---:B------:R-:W-:Y:S01]  /*e3a0*/  ISETP.GT.U32.AND P1, PT, R0.reuse, R184, PT ;  /* 0x000000b80000720c */ /* 0x040fe20003f24070 */
[----:B------:R-:W-:Y:S01]  /*e3b0*/  IMAD.MOV R186, RZ, RZ, -R186 ;  /* 0x000000ffffba7224 */ /* 0x000fe200078e0aba */
[----:B------:R-:W-:Y:S01]  /*e3c0*/  @!P5 IADD3 R177, PT, PT, R177, -R0, RZ ;  /* 0x80000000b1b1d210 */ /* 0x000fe20007ffe0ff */
[----:B------:R-:W-:Y:S02]  /*e3d0*/  IMAD.MOV.U32 R191, RZ, RZ, R189 ;  /* 0x000000ffffbf7224 */ /* 0x000fe400078e00bd */
[C---:B------:R-:W-:Y:S01]  /*e3e0*/  IMAD R182, R0.reuse, R186, R183 ;  /* 0x000000ba00b67224 */ /* 0x040fe200078e02b7 */
[C---:B------:R-:W-:Y:S01]  /*e3f0*/  ISETP.GT.U32.AND P5, PT, R0.reuse, R177, PT ;  /* 0x000000b10000720c */ /* 0x040fe20003fa4070 */
[----:B------:R-:W-:Y:S02]  /*e400*/  IMAD.MOV R178, RZ, RZ, -R178 ;  /* 0x000000ffffb27224 */ /* 0x000fe400078e0ab2 */
[----:B------:R-:W-:Y:S01]  /*e410*/  @!P0 IMAD.MOV R191, RZ, RZ, -R191 ;  /* 0x000000ffffbf8224 */ /* 0x000fe200078e0abf */
[C---:B------:R-:W-:Y:S01]  /*e420*/  ISETP.GT.U32.AND P0, PT, R0.reuse, R185, PT ;  /* 0x000000b90000720c */ /* 0x040fe20003f04070 */
[----:B------:R-:W-:-:S02]  /*e430*/  IMAD R181, R0, R178, R181 ;  /* 0x000000b200b57224 */ /* 0x000fc400078e02b5 */
[----:B------:R-:W-:Y:S01]  /*e440*/  @!P1 IADD3 R184, PT, PT, R184, -R0, RZ ;  /* 0x80000000b8b89210 */ /* 0x000fe20007ffe0ff */
[----:B------:R-:W-:Y:S01]  /*e450*/  @!P2 IMAD.MOV R187, RZ, RZ, -R187 ;  /* 0x000000ffffbba224 */ /* 0x000fe200078e0abb */
[----:B------:R-:W-:Y:S01]  /*e460*/  ISETP.GE.AND P1, PT, R5, RZ, PT ;  /* 0x000000ff0500720c */ /* 0x000fe20003f26270 */
[----:B------:R-:W-:Y:S01]  /*e470*/  VIADD R5, R3, 0x127 ;  /* 0x0000012703057836 */ /* 0x000fe20000000000 */
[C---:B------:R-:W-:Y:S01]  /*e480*/  ISETP.GT.U32.AND P2, PT, R0.reuse, R181, PT ;  /* 0x000000b50000720c */ /* 0x040fe20003f44070 */
[----:B------:R-:W-:Y:S01]  /*e490*/  IMAD.MOV.U32 R186, RZ, RZ, R184 ;  /* 0x000000ffffba7224 */ /* 0x000fe200078e00b8 */
[----:B------:R-:W-:Y:S01]  /*e4a0*/  STL [R1+0x1f8], R191 ;  /* 0x0001f8bf01007387 */ /* 0x000fe20000100800 */
[----:B------:R-:W-:Y:S01]  /*e4b0*/  @!P5 IMAD.IADD R177, R177, 0x1, -R0 ;  /* 0x00000001b1b1d824 */ /* 0x000fe200078e0a00 */
[----:B------:R-:W-:Y:S01]  /*e4c0*/  ISETP.GT.U32.AND P5, PT, R0, R182, PT ;  /* 0x000000b60000720c */ /* 0x000fe20003fa4070 */
[----:B------:R-:W-:Y:S01]  /*e4d0*/  VIADD R179, R3, 0x126 ;  /* 0x0000012603b37836 */ /* 0x000fe20000000000 */
[----:B------:R-:W-:Y:S01]  /*e4e0*/  IABS R184, R5 ;  /* 0x0000000500b87213 */ /* 0x000fe20000000000 */
[----:B------:R-:W-:Y:S01]  /*e4f0*/  @!P3 IMAD.MOV R186, RZ, RZ, -R186 ;  /* 0x000000ffffbab224 */ /* 0x000fe200078e0aba */
[----:B------:R-:W-:Y:S01]  /*e500*/  STL [R1+0x210], R188 ;  /* 0x000210bc01007387 */ /* 0x000fe20000100800 */
[----:B------:R-:W-:Y:S01]  /*e510*/  @!P0 IMAD.IADD R185, R185, 0x1, -R0 ;  /* 0x00000001b9b98824 */ /* 0x000fe200078e0a00 */
[----:B------:R-:W-:-:S02]  /*e520*/  IABS R178, R179 ;  /* 0x000000b300b27213 */ /* 0x000fc40000000000 */
[----:B------:R-:W-:Y:S01]  /*e530*/  STL [R1+0x4dc], R187 ;  /* 0x0004dcbb01007387 */ /* 0x000fe20000100800 */
[----:B------:R-:W-:Y:S02]  /*e540*/  @!P2 IADD3 R181, PT, PT, R181, -R0, RZ ;  /* 0x80000000b5b5a210 */ /* 0x000fe40007ffe0ff */
[----:B------:R-:W-:Y:S01]  /*e550*/  ISETP.GT.U32.AND P3, PT, R0, R185, PT ;  /* 0x000000b90000720c */ /* 0x000fe20003f64070 */
[----:B------:R1:W-:Y:S01]  /*e560*/  STL [R1+0x4e0], R186 ;  /* 0x0004e0ba01007387 */ /* 0x0003e20000100800 */
[----:B------:R-:W-:Y:S01]  /*e570*/  @!P5 IMAD.IADD R182, R182, 0x1, -R0 ;  /* 0x00000001b6b6d824 */ /* 0x000fe200078e0a00 */
[----:B------:R-:W-:Y:S01]  /*e580*/  ISETP.GT.U32.AND P2, PT, R0, R181, PT ;  /* 0x000000b50000720c */ /* 0x000fe20003f44070 */
[----:B------:R-:W-:Y:S01]  /*e590*/  IMAD.HI.U32 R183, R2, R178, RZ ;  /* 0x000000b202b77227 */ /* 0x000fe200078e00ff */
[----:B------:R-:W-:Y:S02]  /*e5a0*/  ISETP.GE.AND P0, PT, R180, RZ, PT ;  /* 0x000000ffb400720c */ /* 0x000fe40003f06270 */
[----:B------:R-:W-:Y:S01]  /*e5b0*/  ISETP.GT.U32.AND P5, PT, R0, R182, PT ;  /* 0x000000b60000720c */ /* 0x000fe20003fa4070 */
[----:B------:R-:W-:-:S02]  /*e5c0*/  IMAD.MOV R183, RZ, RZ, -R183 ;  /* 0x000000ffffb77224 */ /* 0x000fc400078e0ab7 */
[----:B------:R-:W-:Y:S02]  /*e5d0*/  VIADD R180, R3, 0x128 ;  /* 0x0000012803b47836 */ /* 0x000fe40000000000 */
[----:B-1----:R-:W-:Y:S02]  /*e5e0*/  IMAD.MOV.U32 R186, RZ, RZ, R177 ;  /* 0x000000ffffba7224 */ /* 0x002fe400078e00b1 */
[----:B------:R-:W-:Y:S02]  /*e5f0*/  IMAD.HI.U32 R177, R2, R184, RZ ;  /* 0x000000b802b17227 */ /* 0x000fe400078e00ff */
[----:B------:R-:W-:Y:S02]  /*e600*/  @!P2 IADD3 R181, PT, PT, R181, -R0, RZ ;  /* 0x80000000b5b5a210 */ /* 0x000fe40007ffe0ff */
[----:B------:R-:W-:Y:S01]  /*e610*/  IMAD.MOV R177, RZ, RZ, -R177 ;  /* 0x000000ffffb17224 */ /* 0x000fe200078e0ab1 */
[----:B------:R-:W-:Y:S01]  /*e620*/  ISETP.GE.AND P2, PT, R5, RZ, PT ;  /* 0x000000ff0500720c */ /* 0x000fe20003f46270 */
[C---:B------:R-:W-:Y:S01]  /*e630*/  IMAD R178, R0.reuse, R183, R178 ;  /* 0x000000b700b27224 */ /* 0x040fe200078e02b2 */
[----:B------:R-:W-:Y:S01]  /*e640*/  IABS R183, R180 ;  /* 0x000000b400b77213 */ /* 0x000fe20000000000 */
[----:B------:R-:W-:-:S02]  /*e650*/  IMAD R184, R0, R177, R184 ;  /* 0x000000b100b87224 */ /* 0x000fc400078e02b8 */
[--C-:B------:R-:W-:Y:S02]  /*e660*/  @!P5 IMAD.IADD R182, R182, 0x1, -R0.reuse ;  /* 0x00000001b6b6d824 */ /* 0x100fe400078e0a00 */
[----:B------:R-:W-:Y:S01]  /*e670*/  @!P3 IMAD.IADD R185, R185, 0x1, -R0 ;  /* 0x00000001b9b9b824 */ /* 0x000fe200078e0a00 */
[C---:B------:R-:W-:Y:S01]  /*e680*/  ISETP.GT.U32.AND P5, PT, R0.reuse, R184, PT ;  /* 0x000000b80000720c */ /* 0x040fe20003fa4070 */
[----:B------:R-:W-:Y:S01]  /*e690*/  VIADD R5, R3, 0x129 ;  /* 0x0000012903057836 */ /* 0x000fe20000000000 */
[----:B------:R-:W-:Y:S01]  /*e6a0*/  ISETP.GT.U32.AND P3, PT, R0, R178, PT ;  /* 0x000000b20000720c */ /* 0x000fe20003f64070 */
[----:B------:R-:W-:Y:S01]  /*e6b0*/  @!P6 IMAD.MOV R186, RZ, RZ, -R186 ;  /* 0x000000ffffbae224 */ /* 0x000fe200078e0aba */
[----:B------:R-:W-:Y:S01]  /*e6c0*/  ISETP.GE.AND P6, PT, R179, RZ, PT ;  /* 0x000000ffb300720c */ /* 0x000fe20003fc6270 */
[----:B------:R-:W-:Y:S01]  /*e6d0*/  IMAD.MOV.U32 R188, RZ, RZ, R185 ;  /* 0x000000ffffbc7224 */ /* 0x000fe200078e00b9 */
[----:B------:R-:W-:Y:S01]  /*e6e0*/  IABS R179, R5 ;  /* 0x0000000500b37213 */ /* 0x000fe20000000000 */
[----:B------:R-:W-:Y:S01]  /*e6f0*/  IMAD.HI.U32 R187, R2, R183, RZ ;  /* 0x000000b702bb7227 */ /* 0x000fe200078e00ff */
[----:B------:R1:W-:Y:S02]  /*e700*/  STL [R1+0x4e8], R186 ;  /* 0x0004e8ba01007387 */ /* 0x0003e40000100800 */
[----:B------:R-:W-:Y:S01]  /*e710*/  @!P4 IADD3 R188, PT, PT, -R188, RZ, RZ ;  /* 0x000000ffbcbcc210 */ /* 0x000fe20007ffe1ff */
[----:B------:R-:W-:Y:S01]  /*e720*/  IMAD.MOV R187, RZ, RZ, -R187 ;  /* 0x000000ffffbb7224 */ /* 0x000fe200078e0abb */
[----:B------:R-:W-:Y:S01]  /*e730*/  ISETP.GE.AND P4, PT, R180, RZ, PT ;  /* 0x000000ffb400720c */ /* 0x000fe20003f86270 */
[----:B------:R-:W-:-:S02]  /*e740*/  @!P5 IMAD.IADD R184, R184, 0x1, -R0 ;  /* 0x00000001b8b8d824 */ /* 0x000fc400078e0a00 */
[----:B------:R-:W-:Y:S01]  /*e750*/  @!P3 IMAD.IADD R178, R178, 0x1, -R0 ;  /* 0x00000001b2b2b824 */ /* 0x000fe200078e0a00 */
[----:B------:R-:W-:Y:S01]  /*e760*/  STL [R1+0x4e4], R188 ;  /* 0x0004e4bc01007387 */ /* 0x000fe20000100800 */
[----:B------:R-:W-:Y:S01]  /*e770*/  IMAD.HI.U32 R180, R2, R179, RZ ;  /* 0x000000b302b47227 */ /* 0x000fe200078e00ff */
[C---:B------:R-:W-:Y:S02]  /*e780*/  ISETP.GT.U32.AND P5, PT, R0.reuse, R184, PT ;  /* 0x000000b80000720c */ /* 0x040fe40003fa4070 */
[C---:B------:R-:W-:Y:S01]  /*e790*/  ISETP.GT.U32.AND P3, PT, R0.reuse, R178, PT ;  /* 0x000000b20000720c */ /* 0x040fe20003f64070 */
[----:B------:R-:W-:Y:S02]  /*e7a0*/  VIADD R177, R3, 0x12a ;  /* 0x0000012a03b17836 */ /* 0x000fe40000000000 */
[----:B------:R-:W-:Y:S02]  /*e7b0*/  IMAD R183, R0, R187, R183 ;  /* 0x000000bb00b77224 */ /* 0x000fe400078e02b7 */
[----:B------:R-:W-:Y:S01]  /*e7c0*/  IMAD.MOV.U32 R185, RZ, RZ, R181 ;  /* 0x000000ffffb97224 */ /* 0x000fe200078e00b5 */
[----:B-1----:R-:W-:Y:S01]  /*e7d0*/  IABS R186, R177 ;  /* 0x000000b100ba7213 */ /* 0x002fe20000000000 */
[----:B------:R-:W-:Y:S01]  /*e7e0*/  @!P0 IMAD.MOV R182, RZ, RZ, -R182 ;  /* 0x000000ffffb68224 */ /* 0x000fe200078e0ab6 */
[----:B------:R-:W-:Y:S01]  /*e7f0*/  ISETP.GE.AND P0, PT, R5, RZ, PT ;  /* 0x000000ff0500720c */ /* 0x000fe20003f06270 */
[----:B------:R-:W-:-:S02]  /*e800*/  IMAD.MOV R5, RZ, RZ, -R180 ;  /* 0x000000ffff057224 */ /* 0x000fc400078e0ab4 */
[----:B------:R-:W-:Y:S01]  /*e810*/  @!P1 IMAD.MOV R185, RZ, RZ, -R185 ;  /* 0x000000ffffb99224 */ /* 0x000fe200078e0ab9 */
[C---:B------:R-:W-:Y:S01]  /*e820*/  ISETP.GT.U32.AND P1, PT, R0.reuse, R183, PT ;  /* 0x000000b70000720c */ /* 0x040fe20003f24070 */
[----:B------:R-:W-:Y:S01]  /*e830*/  IMAD R179, R0, R5, R179 ;  /* 0x0000000500b37224 */ /* 0x000fe200078e02b3 */
[----:B------:R-:W-:Y:S01]  /*e840*/  @!P3 IADD3 R178, PT, PT, R178, -R0, RZ ;  /* 0x80000000b2b2b210 */ /* 0x000fe20007ffe0ff */
[----:B------:R-:W-:Y:S01]  /*e850*/  IMAD.HI.U32 R181, R2, R186, RZ ;  /* 0x000000ba02b57227 */ /* 0x000fe200078e00ff */
[----:B------:R1:W-:Y:S01]  /*e860*/  STL [R1+0x490], R185 ;  /* 0x000490b901007387 */ /* 0x0003e20000100800 */
[----:B------:R-:W-:Y:S02]  /*e870*/  ISETP.GE.AND P3, PT, R177, RZ, PT ;  /* 0x000000ffb100720c */ /* 0x000fe40003f66270 */
[----:B------:R-:W-:Y:S01]  /*e880*/  @!P5 IMAD.IADD R184, R184, 0x1, -R0 ;  /* 0x00000001b8b8d824 */ /* 0x000fe200078e0a00 */
[----:B------:R-:W-:Y:S01]  /*e890*/  ISETP.GT.U32.AND P5, PT, R0, R179, PT ;  /* 0x000000b30000720c */ /* 0x000fe20003fa4070 */
[----:B------:R-:W-:Y:S01]  /*e8a0*/  IMAD.MOV R181, RZ, RZ, -R181 ;  /* 0x000000ffffb57224 */ /* 0x000fe200078e0ab5 */
[----:B------:R2:W-:Y:S01]  /*e8b0*/  STL [R1+0x498], R182 ;  /* 0x000498b601007387 */ /* 0x0005e20000100800 */
[----:B------:R-:W-:-:S02]  /*e8c0*/  IMAD.MOV.U32 R187, RZ, RZ, R178 ;  /* 0x000000ffffbb7224 */ /* 0x000fc400078e00b2 */
[C---:B------:R-:W-:Y:S01]  /*e8d0*/  IMAD R186, R0.reuse, R181, R186 ;  /* 0x000000b500ba7224 */ /* 0x040fe200078e02ba */
[----:B-1----:R-:W-:Y:S01]  /*e8e0*/  MOV R185, R184 ;  /* 0x000000b800b97202 */ /* 0x002fe20000000f00 */
[--C-:B------:R-:W-:Y:S02]  /*e8f0*/  @!P1 IMAD.IADD R183, R183, 0x1, -R0.reuse ;  /* 0x00000001b7b79824 */ /* 0x100fe400078e0a00 */
[----:B------:R-:W-:Y:S01]  /*e900*/  @!P6 IMAD.MOV R187, RZ, RZ, -R187 ;  /* 0x000000ffffbbe224 */ /* 0x000fe200078e0abb */
[C---:B------:R-:W-:Y:S01]  /*e910*/  ISETP.GT.U32.AND P6, PT, R0.reuse, R186, PT ;  /* 0x000000ba0000720c */ /* 0x040fe20003fc4070 */
[----:B------:R-:W-:Y:S01]  /*e920*/  VIADD R181, R3, 0x12c ;  /* 0x0000012c03b57836 */ /* 0x000fe20000000000 */
[C---:B------:R-:W-:Y:S01]  /*e930*/  ISETP.GT.U32.AND P1, PT, R0.reuse, R183, PT ;  /* 0x000000b70000720c */ /* 0x040fe20003f24070 */
[----:B------:R-:W-:Y:S01]  /*e940*/  @!P5 IMAD.IADD R179, R179, 0x1, -R0 ;  /* 0x00000001b3b3d824 */ /* 0x000fe200078e0a00 */
[----:B------:R-:W-:Y:S01]  /*e950*/  STL [R1+0x4cc], R187 ;  /* 0x0004ccbb01007387 */ /* 0x000fe20000100800 */
[C---:B------:R-:W-:Y:S01]  /*e960*/  VIADD R180, R3.reuse, 0x12b ;  /* 0x0000012b03b47836 */ /* 0x040fe20000000000 */
[----:B--2---:R-:W-:Y:S01]  /*e970*/  IABS R182, R181 ;  /* 0x000000b500b67213 */ /* 0x004fe20000000000 */
[----:B------:R-:W-:Y:S01]  /*e980*/  @!P2 IMAD.MOV R185, RZ, RZ, -R185 ;  /* 0x000000ffffb9a224 */ /* 0x000fe200078e0ab9 */
[----:B------:R-:W-:Y:S01]  /*e990*/  ISETP.GT.U32.AND P5, PT, R0, R179, PT ;  /* 0x000000b30000720c */ /* 0x000fe20003fa4070 */
[----:B------:R-:W-:Y:S01]  /*e9a0*/  VIADD R177, R3, 0x12d ;  /* 0x0000012d03b17836 */ /* 0x000fe20000000000 */
[----:B------:R-:W-:-:S02]  /*e9b0*/  IABS R5, R180 ;  /* 0x000000b400057213 */ /* 0x000fc40000000000 */
[----:B------:R-:W-:Y:S01]  /*e9c0*/  ISETP.GE.AND P2, PT, R180, RZ, PT ;  /* 0x000000ffb400720c */ /* 0x000fe20003f46270 */
[----:B------:R-:W-:Y:S01]  /*e9d0*/  IMAD.MOV.U32 R180, RZ, RZ, R182 ;  /* 0x000000ffffb47224 */ /* 0x000fe200078e00b6 */
[----:B------:R-:W-:Y:S01]  /*e9e0*/  @!P6 IADD3 R186, PT, PT, R186, -R0, RZ ;  /* 0x80000000babae210 */ /* 0x000fe20007ffe0ff */
[----:B------:R-:W-:Y:S01]  /*e9f0*/  @!P1 IMAD.IADD R183, R183, 0x1, -R0 ;  /* 0x00000001b7b79824 */ /* 0x000fe200078e0a00 */
[----:B------:R-:W-:Y:S01]  /*ea00*/  ISETP.GE.AND P1, PT, R181, RZ, PT ;  /* 0x000000ffb500720c */ /* 0x000fe20003f26270 */
[----:B------:R-:W-:Y:S01]  /*ea10*/  IMAD.HI.U32 R184, R2, R5, RZ ;  /* 0x0000000502b87227 */ /* 0x000fe200078e00ff */
[----:B------:R1:W-:Y:S01]  /*ea20*/  STL [R1+0x4c8], R185 ;  /* 0x0004c8b901007387 */ /* 0x0003e20000100800 */
[----:B------:R-:W-:Y:S02]  /*ea30*/  ISETP.GT.U32.AND P6, PT, R0, R186, PT ;  /* 0x000000ba0000720c */ /* 0x000fe40003fc4070 */
[----:B------:R-:W-:Y:S01]  /*ea40*/  IMAD.HI.U32 R181, R2, R180, RZ ;  /* 0x000000b402b57227 */ /* 0x000fe200078e00ff */
[----:B------:R-:W-:-:S03]  /*ea50*/  IABS R178, R177 ;  /* 0x000000b100b27213 */ /* 0x000fc60000000000 */
[----:B------:R-:W-:Y:S02]  /*ea60*/  IMAD.MOV R184, RZ, RZ, -R184 ;  /* 0x000000ffffb87224 */ /* 0x000fe400078e0ab8 */
[----:B------:R-:W-:Y:S02]  /*ea70*/  IMAD.MOV R181, RZ, RZ, -R181 ;  /* 0x000000ffffb57224 */ /* 0x000fe400078e0ab5 */
[----:B-1----:R-:W-:Y:S02]  /*ea80*/  IMAD.MOV.U32 R185, RZ, RZ, R183 ;  /* 0x000000ffffb97224 */ /* 0x002fe400078e00b7 */
[----:B------:R-:W-:Y:S02]  /*ea90*/  @!P5 IMAD.IADD R179, R179, 0x1, -R0 ;  /* 0x00000001b3b3d824 */ /* 0x000fe400078e0a00 */
[----:B------:R-:W-:Y:S01]  /*eaa0*/  @!P4 IMAD.MOV R185, RZ, RZ, -R185 ;  /* 0x000000ffffb9c224 */ /* 0x000fe200078e0ab9 */
[----:B------:R-:W-:Y:S01]  /*eab0*/  ISETP.GE.AND P4, PT, R177, RZ, PT ;  /* 0x000000ffb100720c */ /* 0x000fe20003f86270 */
[----:B------:R-:W-:-:S02]  /*eac0*/  IMAD R5, R0, R184, R5 ;  /* 0x000000b800057224 */ /* 0x000fc400078e0205 */
[C---:B------:R-:W-:Y:S01]  /*ead0*/  IMAD R177, R0.reuse, R181, R180 ;  /* 0x000000b500b17224 */ /* 0x040fe200078e02b4 */
[----:B------:R-:W-:Y:S01]  /*eae0*/  STL [R1+0x4a4], R185 ;  /* 0x0004a4b901007387 */ /* 0x000fe20000100800 */
[----:B------:R-:W-:Y:S01]  /*eaf0*/  IMAD.MOV.U32 R183, RZ, RZ, R179 ;  /* 0x000000ffffb77224 */ /* 0x000fe200078e00b3 */
[----:B------:R-:W-:Y:S01]  /*eb00*/  ISETP.GT.U32.AND P5, PT, R0, R5, PT ;  /* 0x000000050000720c */ /* 0x000fe20003fa4070 */
[----:B------:R-:W-:-:S04]  /*eb10*/  IMAD.HI.U32 R182, R2, R178, RZ ;  /* 0x000000b202b67227 */ /* 0x000fc800078e00ff */
[----:B------:R-:W-:Y:S01]  /*eb20*/  @!P0 IMAD.MOV R183, RZ, RZ, -R183 ;  /* 0x000000ffffb78224 */ /* 0x000fe200078e0ab7 */
[----:B------:R-:W-:Y:S01]  /*eb30*/  ISETP.GT.U32.AND P0, PT, R0, R177, PT ;  /* 0x000000b10000720c */ /* 0x000fe20003f04070 */
[----:B------:R-:W-:Y:S02]  /*eb40*/  IMAD.MOV R182, RZ, RZ, -R182 ;  /* 0x000000ffffb67224 */ /* 0x000fe400078e0ab6 */
[----:B------:R-:W-:Y:S01]  /*eb50*/  @!P6 IMAD.IADD R186, R186, 0x1, -R0 ;  /* 0x00000001babae824 */ /* 0x000fe200078e0a00 */
[----:B------:R1:W-:Y:S01]  /*eb60*/  STL [R1+0x4a8], R183 ;  /* 0x0004a8b701007387 */ /* 0x0003e20000100800 */
[----:B------:R-:W-:Y:S01]  /*eb70*/  IMAD R178, R0, R182, R178 ;  /* 0x000000b600b27224 */ /* 0x000fe200078e02b2 */
[----:B------:R-:W-:Y:S01]  /*eb80*/  IADD3 R182, PT, PT, R3, 0x12e, RZ ;  /* 0x0000012e03b67810 */ /* 0x000fe20007ffe0ff */
[----:B------:R-:W-:Y:S02]  /*eb90*/  IMAD.MOV.U32 R188, RZ, RZ, R186 ;  /* 0x000000ffffbc7224 */ /* 0x000fe400078e00ba */
[----:B------:R-:W-:Y:S01]  /*eba0*/  @!P5 IMAD.IADD R5, R5, 0x1, -R0 ;  /* 0x000000010505d824 */ /* 0x000fe200078e0a00 */
[----:B------:R-:W-:Y:S01]  /*ebb0*/  ISETP.GE.AND P6, PT, R182, RZ, PT ;  /* 0x000000ffb600720c */ /* 0x000fe20003fc6270 */
[----:B------:R-:W-:Y:S01]  /*ebc0*/  @!P3 IMAD.MOV R188, RZ, RZ, -R188 ;  /* 0x000000ffffbcb224 */ /* 0x000fe200078e0abc */
[C---:B------:R-:W-:Y:S01]  /*ebd0*/  ISETP.GT.U32.AND P3, PT, R0.reuse, R178, PT ;  /* 0x000000b20000720c */ /* 0x040fe20003f64070 */
[----:B------:R-:W-:Y:S01]  /*ebe0*/  VIADD R179, R3, 0x12f ;  /* 0x0000012f03b37836 */ /* 0x000fe20000000000 */
[----:B------:R-:W-:Y:S01]  /*ebf0*/  @!P0 IADD3 R177, PT, PT, R177, -R0, RZ ;  /* 0x80000000b1b18210 */ /* 0x000fe20007ffe0ff */
[C---:B------:R-:W-:Y:S01]  /*ec00*/  VIADD R181, R3.reuse, 0x131 ;  /* 0x0000013103b57836 */ /* 0x040fe20000000000 */
[C---:B------:R-:W-:Y:S01]  /*ec10*/  ISETP.GT.U32.AND P5, PT, R0.reuse, R5, PT ;  /* 0x000000050000720c */ /* 0x040fe20003fa4070 */
[----:B------:R-:W-:Y:S01]  /*ec20*/  VIADD R180, R3, 0x130 ;  /* 0x0000013003b47836 */ /* 0x000fe20000000000 */
[----:B------:R-:W-:Y:S01]  /*ec30*/  ISETP.GT.U32.AND P0, PT, R0, R177, PT ;  /* 0x000000b10000720c */ /* 0x000fe20003f04070 */
[----:B------:R2:W-:Y:S01]  /*ec40*/  STL [R1+0x49c], R188 ;  /* 0x00049cbc01007387 */ /* 0x0005e20000100800 */
[----:B------:R-:W-:-:S02]  /*ec50*/  IABS R182, R182 ;  /* 0x000000b600b67213 */ /* 0x000fc40000000000 */
[----:B-1----:R-:W-:Y:S02]  /*ec60*/  IABS R183, R179 ;  /* 0x000000b300b77213 */ /* 0x002fe40000000000 */
[----:B------:R-:W-:Y:S01]  /*ec70*/  IABS R185, R181 ;  /* 0x000000b500b97213 */ /* 0x000fe20000000000 */
[----:B------:R-:W-:Y:S01]  /*ec80*/  @!P3 IMAD.IADD R178, R178, 0x1, -R0 ;  /* 0x00000001b2b2b824 */ /* 0x000fe200078e0a00 */
[----:B------:R-:W-:Y:S01]  /*ec90*/  IABS R184, R180 ;  /* 0x000000b400b87213 */ /* 0x000fe20000000000 */
[----:B------:R-:W-:-:S03]  /*eca0*/  IMAD.HI.U32 R186, R2, R182, RZ ;  /* 0x000000b602ba7227 */ /* 0x000fc600078e00ff */
[----:B------:R-:W-:Y:S01]  /*ecb0*/  ISETP.GT.U32.AND P3, PT, R0, R178, PT ;  /* 0x000000b20000720c */ /* 0x000fe20003f64070 */
[----:B------:R-:W-:Y:S01]  /*ecc0*/  IMAD.MOV R186, RZ, RZ, -R186 ;  /* 0x000000ffffba7224 */ /* 0x000fe200078e0aba */
[----:B------:R-:W-:Y:S01]  /*ecd0*/  @!P0 IADD3 R177, PT, PT, R177, -R0, RZ ;  /* 0x80000000b1b18210 */ /* 0x000fe20007ffe0ff */
[----:B------:R-:W-:Y:S01]  /*ece0*/  @!P5 IMAD.IADD R5, R5, 0x1, -R0 ;  /* 0x000000010505d824 */ /* 0x000fe200078e0a00 */
[----:B------:R-:W-:Y:S01]  /*ecf0*/  ISETP.GE.AND P5, PT, R179, RZ, PT ;  /* 0x000000ffb300720c */ /* 0x000fe20003fa6270 */
[----:B------:R-:W-:-:S04]  /*ed00*/  IMAD.HI.U32 R187, R2, R183, RZ ;  /* 0x000000b702bb7227 */ /* 0x000fc800078e00ff */
[C---:B------:R-:W-:Y:S02]  /*ed10*/  IMAD R182, R0.reuse, R186, R182 ;  /* 0x000000ba00b67224 */ /* 0x040fe400078e02b6 */
[----:B------:R-:W-:Y:S01]  /*ed20*/  IMAD.MOV.U32 R190, RZ, RZ, R5 ;  /* 0x000000ffffbe7224 */ /* 0x000fe200078e0005 */
[----:B------:R-:W-:Y:S01]  /*ed30*/  IADD3 R5, PT, PT, R3, 0x132, RZ ;  /* 0x0000013203057810 */ /* 0x000fe20007ffe0ff */
[----:B------:R-:W-:Y:S01]  /*ed40*/  IMAD.MOV R187, RZ, RZ, -R187 ;  /* 0x000000ffffbb7224 */ /* 0x000fe200078e0abb */
[----:B------:R-:W-:Y:S01]  /*ed50*/  ISETP.GT.U32.AND P0, PT, R0, R182, PT ;  /* 0x000000b60000720c */ /* 0x000fe20003f04070 */
[----:B------:R-:W-:Y:S02]  /*ed60*/  IMAD.MOV.U32 R189, RZ, RZ, R177 ;  /* 0x000000ffffbd7224 */ /* 0x000fe400078e00b1 */
[----:B------:R-:W-:-:S04]  /*ed70*/  IMAD.HI.U32 R179, R2, R185, RZ ;  /* 0x000000b902b37227 */ /* 0x000fc800078e00ff */
[----:B------:R-:W-:Y:S02]  /*ed80*/  @!P2 IMAD.MOV R190, RZ, RZ, -R190 ;  /* 0x000000ffffbea224 */ /* 0x000fe400078e0abe */
[----:B------:R-:W-:Y:S01]  /*ed90*/  IMAD R187, R0, R187, R183 ;  /* 0x000000bb00bb7224 */ /* 0x000fe200078e02b7 */
[----:B------:R-:W-:Y:S01]  /*eda0*/  IABS R183, R5 ;  /* 0x0000000500b77213 */ /* 0x000fe20000000000 */
[----:B------:R-:W-:Y:S01]  /*edb0*/  @!P1 IMAD.MOV R189, RZ, RZ, -R189 ;  /* 0x000000ffffbd9224 */ /* 0x000fe200078e0abd */
[----:B------:R-:W-:Y:S01]  /*edc0*/  STL [R1+0x48c], R190 ;  /* 0x00048cbe01007387 */ /* 0x000fe20000100800 */
[----:B------:R-:W-:Y:S01]  /*edd0*/  @!P3 IMAD.IADD R178, R178, 0x1, -R0 ;  /* 0x00000001b2b2b824 */ /* 0x000fe200078e0a00 */
[----:B------:R-:W-:Y:S01]  /*ede0*/  ISETP.GT.U32.AND P2, PT, R0, R187, PT ;  /* 0x000000bb0000720c */ /* 0x000fe20003f44070 */
[----:B------:R-:W-:Y:S01]  /*edf0*/  IMAD.MOV R179, RZ, RZ, -R179 ;  /* 0x000000ffffb37224 */ /* 0x000fe200078e0ab3 */
[----:B------:R1:W-:Y:S01]  /*ee00*/  STL [R1+0x480], R189 ;  /* 0x000480bd01007387 */ /* 0x0003e20000100800 */
[----:B--2---:R-:W-:Y:S01]  /*ee10*/  IMAD.HI.U32 R188, R2, R184, RZ ;  /* 0x000000b802bc7227 */ /* 0x004fe200078e00ff */
[----:B------:R-:W-:-:S03]  /*ee20*/  ISETP.GE.AND P1, PT, R180, RZ, PT ;  /* 0x000000ffb400720c */ /* 0x000fc60003f26270 */
[----:B------:R-:W-:Y:S02]  /*ee30*/  IMAD R185, R0, R179, R185 ;  /* 0x000000b300b97224 */ /* 0x000fe400078e02b9 */
[----:B------:R-:W-:Y:S02]  /*ee40*/  IMAD.MOV R188, RZ, RZ, -R188 ;  /* 0x000000ffffbc7224 */ /* 0x000fe400078e0abc */
[----:B------:R-:W-:Y:S02]  /*ee50*/  @!P0 IMAD.IADD R182, R182, 0x1, -R0 ;  /* 0x00000001b6b68824 */ /* 0x000fe400078e0a00 */
[----:B-1----:R-:W-:Y:S02]  /*ee60*/  IMAD.MOV.U32 R189, RZ, RZ, R178 ;  /* 0x000000ffffbd7224 */ /* 0x002fe400078e00b2 */
[C---:B------:R-:W-:Y:S01]  /*ee70*/  IMAD R184, R0.reuse, R188, R184 ;  /* 0x000000bc00b87224 */ /* 0x040fe200078e02b8 */
[C---:B------:R-:W-:Y:S01]  /*ee80*/  ISETP.GT.U32.AND P0, PT, R0.reuse, R182, PT ;  /* 0x000000b60000720c */ /* 0x040fe20003f04070 */
[----:B------:R-:W-:Y:S01]  /*ee90*/  @!P2 IMAD.IADD R187, R187, 0x1, -R0 ;  /* 0x00000001bbbba824 */ /* 0x000fe200078e0a00 */
[----:B------:R-:W-:Y:S01]  /*eea0*/  @!P4 IADD3 R189, PT, PT, -R189, RZ, RZ ;  /* 0x000000ffbdbdc210 */ /* 0x000fe20007ffe1ff */
[C---:B------:R-:W-:Y:S01]  /*eeb0*/  VIADD R177, R3.reuse, 0x133 ;  /* 0x0000013303b17836 */ /* 0x040fe20000000000 */
[----:B------:R-:W-:Y:S01]  /*eec0*/  ISETP.GT.U32.AND P4, PT, R0, R185, PT ;  /* 0x000000b90000720c */ /* 0x000fe20003f84070 */
[----:B------:R-:W-:Y:S01]  /*eed0*/  IMAD.HI.U32 R186, R2, R183, RZ ;  /* 0x000000b702ba7227 */ /* 0x000fe200078e00ff */
[C---:B------:R-:W-:Y:S01]  /*eee0*/  ISETP.GT.U32.AND P3, PT, R0.reuse, R184, PT ;  /* 0x000000b80000720c */ /* 0x040fe20003f64070 */
[----:B------:R1:W-:Y:S01]  /*eef0*/  STL [R1+0x46c], R189 ;  /* 0x00046cbd01007387 */ /* 0x0003e20000100800 */
[----:B------:R-:W-:Y:S01]  /*ef00*/  ISETP.GT.U32.AND P2, PT, R0, R187, PT ;  /* 0x000000bb0000720c */ /* 0x000fe20003f44070 */
[----:B------:R-:W-:Y:S01]  /*ef10*/  IMAD.MOV R186, RZ, RZ, -R186 ;  /* 0x000000ffffba7224 */ /* 0x000fe200078e0aba */
[----:B------:R-:W-:Y:S01]  /*ef20*/  IABS R180, R177 ;  /* 0x000000b100b47213 */ /* 0x000fe20000000000 */
[----:B------:R-:W-:-:S02]  /*ef30*/  VIADD R179, R3, 0x134 ;  /* 0x0000013403b37836 */ /* 0x000fc40000000000 */
[----:B------:R-:W-:Y:S01]  /*ef40*/  @!P0 IMAD.IADD R182, R182, 0x1, -R0 ;  /* 0x00000001b6b68824 */ /* 0x000fe200078e0a00 */
[----:B------:R-:W-:Y:S01]  /*ef50*/  ISETP.GE.AND P0, PT, R181, RZ, PT ;  /* 0x000000ffb500720c */ /* 0x000fe20003f06270 */
[----:B------:R-:W-:Y:S01]  /*ef60*/  IMAD.HI.U32 R181, R2, R180, RZ ;  /* 0x000000b402b57227 */ /* 0x000fe200078e00ff */
[----:B------:R-:W-:-:S03]  /*ef70*/  IABS R178, R179 ;  /* 0x000000b300b27213 */ /* 0x000fc60000000000 */
[--C-:B------:R-:W-:Y:S02]  /*ef80*/  @!P4 IMAD.IADD R185, R185, 0x1, -R0.reuse ;  /* 0x00000001b9b9c824 */ /* 0x100fe400078e0a00 */
[----:B------:R-:W-:Y:S02]  /*ef90*/  @!P3 IMAD.IADD R184, R184, 0x1, -R0 ;  /* 0x00000001b8b8b824 */ /* 0x000fe400078e0a00 */
[----:B-1----:R-:W-:Y:S01]  /*efa0*/  IMAD.MOV.U32 R189, RZ, RZ, R182 ;  /* 0x000000ffffbd7224 */ /* 0x002fe200078e00b6 */
[C---:B------:R-:W-:Y:S01]  /*efb0*/  ISETP.GT.U32.AND P4, PT, R0.reuse, R185, PT ;  /* 0x000000b90000720c */ /* 0x040fe20003f84070 */
[C---:B------:R-:W-:Y:S01]  /*efc0*/  IMAD R183, R0.reuse, R186, R183 ;  /* 0x000000ba00b77224 */ /* 0x040fe200078e02b7 */
[C---:B------:R-:W-:Y:S01]  /*efd0*/  ISETP.GT.U32.AND P3, PT, R0.reuse, R184, PT ;  /* 0x000000b80000720c */ /* 0x040fe20003f64070 */
[----:B------:R-:W-:Y:S02]  /*efe0*/  IMAD.MOV R181, RZ, RZ, -R181 ;  /* 0x000000ffffb57224 */ /* 0x000fe400078e0ab5 */
[----:B------:R-:W-:Y:S01]  /*eff0*/  @!P2 IMAD.IADD R187, R187, 0x1, -R0 ;  /* 0x00000001bbbba824 */ /* 0x000fe200078e0a00 */
[C---:B------:R-:W-:Y:S01]  /*f000*/  ISETP.GT.U32.AND P2, PT, R0.reuse, R183, PT ;  /* 0x000000b70000720c */ /* 0x040fe20003f44070 */
[----:B------:R-:W-:Y:S01]  /*f010*/  @!P6 IMAD.MOV R189, RZ, RZ, -R189 ;  /* 0x000000ffffbde224 */ /* 0x000fe200078e0abd */
[----:B------:R-:W-:Y:S01]  /*f020*/  ISETP.GE.AND P6, PT, R5, RZ, PT ;  /* 0x000000ff0500720c */ /* 0x000fe20003fc6270 */
[----:B------:R-:W-:Y:S01]  /*f030*/  IMAD R5, R0, R181, R180 ;  /* 0x000000b500057224 */ /* 0x000fe200078e02b4 */
[----:B------:R-:W-:Y:S01]  /*f040*/  MOV R188, R187 ;  /* 0x000000bb00bc7202 */ /* 0x000fe20000000f00 */
[----:B------:R-:W-:Y:S01]  /*f050*/  IMAD.HI.U32 R182, R2, R178, RZ ;  /* 0x000000b202b67227 */ /* 0x000fe200078e00ff */
[----:B------:R-:W-:Y:S03]  /*f060*/  STL [R1+0x458], R189 ;  /* 0x000458bd01007387 */ /* 0x000fe60000100800 */
[----:B------:R-:W-:Y:S01]  /*f070*/  @!P4 IMAD.IADD R185, R185, 0x1, -R0 ;  /* 0x00000001b9b9c824 */ /* 0x000fe200078e0a00 */
[----:B------:R-:W-:Y:S01]  /*f080*/  ISETP.GT.U32.AND P4, PT, R0, R5, PT ;  /* 0x000000050000720c */ /* 0x000fe20003f84070 */
[----:B------:R-:W-:Y:S01]  /*f090*/  @!P5 IMAD.MOV R188, RZ, RZ, -R188 ;  /* 0x000000ffffbcd224 */ /* 0x000fe200078e0abc */
[----:B------:R-:W-:Y:S01]  /*f0a0*/  ISETP.GE.AND P5, PT, R177, RZ, PT ;  /* 0x000000ffb100720c */ /* 0x000fe20003fa6270 */
[----:B------:R-:W-:Y:S01]  /*f0b0*/  @!P3 IMAD.IADD R184, R184, 0x1, -R0 ;  /* 0x00000001b8b8b824 */ /* 0x000fe200078e0a00 */
[----:B------:R-:W-:Y:S01]  /*f0c0*/  IADD3 R177, PT, PT, R3, 0x135, RZ ;  /* 0x0000013503b17810 */ /* 0x000fe20007ffe0ff */
[----:B------:R-:W-:Y:S01]  /*f0d0*/  IMAD.MOV R182, RZ, RZ, -R182 ;  /* 0x000000ffffb67224 */ /* 0x000fe200078e0ab6 */
[----:B------:R1:W-:Y:S01]  /*f0e0*/  STL [R1+0x224], R188 ;  /* 0x000224bc01007387 */ /* 0x0003e20000100800 */
[----:B------:R-:W-:Y:S01]  /*f0f0*/  @!P2 IMAD.IADD R183, R183, 0x1, -R0 ;  /* 0x00000001b7b7a824 */ /* 0x000fe200078e0a00 */
[----:B------:R-:W-:Y:S01]  /*f100*/  ISETP.GE.AND P3, PT, R179, RZ, PT ;  /* 0x000000ffb300720c */ /* 0x000fe20003f66270 */
[----:B------:R-:W-:Y:S01]  /*f110*/  IMAD.MOV.U32 R186, RZ, RZ, R185 ;  /* 0x000000ffffba7224 */ /* 0x000fe200078e00b9 */
[----:B------:R-:W-:Y:S01]  /*f120*/  IABS R179, R177 ;  /* 0x000000b100b37213 */ /* 0x000fe20000000000 */
[C---:B------:R-:W-:Y:S01]  /*f130*/  IMAD R187, R0.reuse, R182, R178 ;  /* 0x000000b600bb7224 */ /* 0x040fe200078e02b2 */
[----:B------:R-:W-:Y:S01]  /*f140*/  ISETP.GT.U32.AND P2, PT, R0, R183, PT ;  /* 0x000000b70000720c */ /* 0x000fe20003f44070 */
[----:B------:R-:W-:-:S02]  /*f150*/  @!P0 IMAD.MOV R186, RZ, RZ, -R186 ;  /* 0x000000ffffba8224 */ /* 0x000fc400078e0aba */
[----:B------:R-:W-:Y:S02]  /*f160*/  @!P4 IMAD.IADD R5, R5, 0x1, -R0 ;  /* 0x000000010505c824 */ /* 0x000fe400078e0a00 */
[----:B-1----:R-:W-:Y:S02]  /*f170*/  IMAD.MOV.U32 R188, RZ, RZ, R184 ;  /* 0x000000ffffbc7224 */ /* 0x002fe400078e00b8 */
[----:B------:R-:W-:Y:S01]  /*f180*/  VIADD R178, R3, 0x136 ;  /* 0x0000013603b27836 */ /* 0x000fe20000000000 */
[----:B------:R-:W-:Y:S01]  /*f190*/  ISETP.GT.U32.AND P4, PT, R0, R5, PT ;  /* 0x000000050000720c */ /* 0x000fe20003f84070 */
[----:B------:R-:W-:Y:S01]  /*f1a0*/  @!P1 IMAD.MOV R188, RZ, RZ, -R188 ;  /* 0x000000ffffbc9224 */ /* 0x000fe200078e0abc */
[----:B------:R-:W-:Y:S01]  /*f1b0*/  ISETP.GE.AND P1, PT, R177, RZ, PT ;  /* 0x000000ffb100720c */ /* 0x000fe20003f26270 */
[----:B------:R-:W-:Y:S01]  /*f1c0*/  IMAD.HI.U32 R182, R2, R179, RZ ;  /* 0x000000b302b67227 */ /* 0x000fe200078e00ff */
[----:B------:R-:W-:Y:S02]  /*f1d0*/  ISETP.GE.AND P0, PT, R178, RZ, PT ;  /* 0x000000ffb200720c */ /* 0x000fe40003f06270 */
[----:B------:R1:W-:Y:S01]  /*f1e0*/  STL [R1+0x41c], R188 ;  /* 0x00041cbc01007387 */ /* 0x0003e20000100800 */
[----:B------:R-:W-:Y:S01]  /*f1f0*/  IMAD.MOV R182, RZ, RZ, -R182 ;  /* 0x000000ffffb67224 */ /* 0x000fe200078e0ab6 */
[----:B------:R-:W-:Y:S01]  /*f200*/  @!P2 IADD3 R183, PT, PT, R183, -R0, RZ ;  /* 0x80000000b7b7a210 */ /* 0x000fe20007ffe0ff */
[C---:B------:R-:W-:Y:S01]  /*f210*/  VIADD R177, R3.reuse, 0x137 ;  /* 0x0000013703b17836 */ /* 0x040fe20000000000 */
[----:B------:R2:W-:Y:S01]  /*f220*/  STL [R1+0x43c], R186 ;  /* 0x00043cba01007387 */ /* 0x0005e20000100800 */
[C---:B------:R-:W-:Y:S01]  /*f230*/  IMAD R179, R0.reuse, R182, R179 ;  /* 0x000000b600b37224 */ /* 0x040fe200078e02b3 */
[----:B------:R-:W-:Y:S01]  /*f240*/  ISETP.GT.U32.AND P2, PT, R0, R187, PT ;  /* 0x000000bb0000720c */ /* 0x000fe20003f44070 */
[----:B------:R-:W-:Y:S01]  /*f250*/  VIADD R189, R3, 0x13b ;  /* 0x0000013b03bd7836 */ /* 0x000fe20000000000 */
[----:B------:R-:W-:-:S02]  /*f260*/  @!P4 IADD3 R5, PT, PT, R5, -R0, RZ ;  /* 0x800000000505c210 */ /* 0x000fc40007ffe0ff */
[----:B------:R-:W-:Y:S01]  /*f270*/  ISETP.GT.U32.AND P4, PT, R0, R179, PT ;  /* 0x000000b30000720c */ /* 0x000fe20003f84070 */
[----:B-1----:R-:W-:Y:S01]  /*f280*/  IMAD.MOV.U32 R188, RZ, RZ, R183 ;  /* 0x000000ffffbc7224 */ /* 0x002fe200078e00b7 */
[----:B------:R-:W-:Y:S01]  /*f290*/  IABS R180, R177 ;  /* 0x000000b100b47213 */ /* 0x000fe20000000000 */
[----:B------:R-:W-:Y:S01]  /*f2a0*/  IMAD.MOV.U32 R185, RZ, RZ, R5 ;  /* 0x000000ffffb97224 */ /* 0x000fe200078e0005 */
[----:B--2---:R-:W-:Y:S01]  /*f2b0*/  IABS R186, R178 ;  /* 0x000000b200ba7213 */ /* 0x004fe20000000000 */
[----:B------:R-:W-:Y:S01]  /*f2c0*/  @!P6 IMAD.MOV R188, RZ, RZ, -R188 ;  /* 0x000000ffffbce224 */ /* 0x000fe200078e0abc */
[----:B------:R-:W-:Y:S01]  /*f2d0*/  IABS R190, R189 ;  /* 0x000000bd00be7213 */ /* 0x000fe20000000000 */
[----:B------:R-:W-:Y:S02]  /*f2e0*/  VIADD R178, R3, 0x138 ;  /* 0x0000013803b27836 */ /* 0x000fe40000000000 */
[----:B------:R-:W-:Y:S01]  /*f2f0*/  IMAD.HI.U32 R181, R2, R186, RZ ;  /* 0x000000ba02b57227 */ /* 0x000fe200078e00ff */
[----:B------:R1:W-:Y:S02]  /*f300*/  STL [R1+0x240], R188 ;  /* 0x000240bc01007387 */ /* 0x0003e40000100800 */
[----:B------:R-:W-:Y:S01]  /*f310*/  IABS R184, R178 ;  /* 0x000000b200b87213 */ /* 0x000fe20000000000 */
[----:B------:R-:W-:-:S02]  /*f320*/  IMAD.MOV R181, RZ, RZ, -R181 ;  /* 0x000000ffffb57224 */ /* 0x000fc400078e0ab5 */
[----:B------:R-:W-:Y:S02]  /*f330*/  @!P4 IMAD.IADD R179, R179, 0x1, -R0 ;  /* 0x00000001b3b3c824 */ /* 0x000fe400078e0a00 */
[----:B------:R-:W-:Y:S02]  /*f340*/  IMAD R186, R0, R181, R186 ;  /* 0x000000b500ba7224 */ /* 0x000fe400078e02ba */
[----:B------:R-:W-:Y:S01]  /*f350*/  IMAD.HI.U32 R181, R2, R180, RZ ;  /* 0x000000b402b57227 */ /* 0x000fe200078e00ff */
[C---:B------:R-:W-:Y:S02]  /*f360*/  ISETP.GT.U32.AND P4, PT, R0.reuse, R179, PT ;  /* 0x000000b30000720c */ /* 0x040fe40003f84070 */
[----:B------:R-:W-:Y:S01]  /*f370*/  ISETP.GT.U32.AND P6, PT, R0, R186, PT ;  /* 0x000000ba0000720c */ /* 0x000fe20003fc4070 */
[----:B------:R-:W-:-:S04]  /*f380*/  IMAD.HI.U32 R182, R2, R184, RZ ;  /* 0x000000b802b67227 */ /* 0x000fc800078e00ff */
[----:B------:R-:W-:Y:S02]  /*f390*/  IMAD.MOV R181, RZ, RZ, -R181 ;  /* 0x000000ffffb57224 */ /* 0x000fe400078e0ab5 */
[----:B-1----:R-:W-:Y:S02]  /*f3a0*/  VIADD R188, R3, 0x139 ;  /* 0x0000013903bc7836 */ /* 0x002fe40000000000 */
[----:B------:R-:W-:Y:S01]  /*f3b0*/  @!P5 IMAD.MOV R185, RZ, RZ, -R185 ;  /* 0x000000ffffb9d224 */ /* 0x000fe200078e0ab9 */
[----:B------:R-:W-:Y:S01]  /*f3c0*/  ISETP.GE.AND P5, PT, R177, RZ, PT ;  /* 0x000000ffb100720c */ /* 0x000fe20003fa6270 */
[----:B------:R-:W-:Y:S02]  /*f3d0*/  IMAD.MOV R182, RZ, RZ, -R182 ;  /* 0x000000ffffb67224 */ /* 0x000fe400078e0ab6 */
[----:B------:R-:W-:Y:S01]  /*f3e0*/  @!P6 IADD3 R186, PT, PT, R186, -R0, RZ ;  /* 0x80000000babae210 */ /* 0x000fe20007ffe0ff */
[C---:B------:R-:W-:Y:S01]  /*f3f0*/  IMAD R5, R0.reuse, R181, R180 ;  /* 0x000000b500057224 */ /* 0x040fe200078e02b4 */
[----:B------:R-:W-:Y:S01]  /*f400*/  IABS R181, R188 ;  /* 0x000000bc00b57213 */ /* 0x000fe20000000000 */
[----:B------:R-:W-:Y:S01]  /*f410*/  VIADD R177, R3, 0x13a ;  /* 0x0000013a03b17836 */ /* 0x000fe20000000000 */
[C---:B------:R-:W-:Y:S01]  /*f420*/  ISETP.GT.U32.AND P6, PT, R0.reuse, R186, PT ;  /* 0x000000ba0000720c */ /* 0x040fe20003fc4070 */
[C---:B------:R-:W-:Y:S01]  /*f430*/  IMAD R184, R0.reuse, R182, R184 ;  /* 0x000000b600b87224 */ /* 0x040fe200078e02b8 */
[----:B------:R1:W-:Y:S01]  /*f440*/  STL [R1+0x4f0], R185 ;  /* 0x0004f0b901007387 */ /* 0x0003e20000100800 */
[--C-:B------:R-:W-:Y:S01]  /*f450*/  @!P4 IMAD.IADD R179, R179, 0x1, -R0.reuse ;  /* 0x00000001b3b3c824 */ /* 0x100fe200078e0a00 */
[----:B------:R-:W-:Y:S01]  /*f460*/  IABS R192, R177 ;  /* 0x000000b100c07213 */ /* 0x000fe20000000000 */
[----:B------:R-:W-:Y:S01]  /*f470*/  @!P2 IMAD.IADD R187, R187, 0x1, -R0 ;  /* 0x00000001bbbba824 */ /* 0x000fe200078e0a00 */
[----:B------:R-:W-:Y:S01]  /*f480*/  ISETP.GT.U32.AND P4, PT, R0, R5, PT ;  /* 0x000000050000720c */ /* 0x000fe20003f84070 */
[----:B------:R-:W-:-:S03]  /*f490*/  IMAD.HI.U32 R193, R2, R190, RZ ;  /* 0x000000be02c17227 */ /* 0x000fc600078e00ff */
[----:B------:R-:W-:Y:S01]  /*f4a0*/  ISETP.GT.U32.AND P2, PT, R0, R187, PT ;  /* 0x000000bb0000720c */ /* 0x000fe20003f44070 */
[----:B------:R-:W-:-:S04]  /*f4b0*/  IMAD.HI.U32 R191, R2, R192, RZ ;  /* 0x000000c002bf7227 */ /* 0x000fc800078e00ff */
[----:B-1----:R-:W-:-:S04]  /*f4c0*/  IMAD.HI.U32 R185, R2, R181, RZ ;  /* 0x000000b502b97227 */ /* 0x002fc800078e00ff */
[--C-:B------:R-:W-:Y:S01]  /*f4d0*/  @!P6 IMAD.IADD R186, R186, 0x1, -R0.reuse ;  /* 0x00000001babae824 */ /* 0x100fe200078e0a00 */
[C---:B------:R-:W-:Y:S01]  /*f4e0*/  ISETP.GT.U32.AND P6, PT, R0.reuse, R184, PT ;  /* 0x000000b80000720c */ /* 0x040fe20003fc4070 */
[----:B------:R-:W-:Y:S02]  /*f4f0*/  IMAD.MOV R185, RZ, RZ, -R185 ;  /* 0x000000ffffb97224 */ /* 0x000fe400078e0ab9 */
[----:B------:R-:W-:Y:S01]  /*f500*/  IMAD.MOV R191, RZ, RZ, -R191 ;  /* 0x000000ffffbf7224 */ /* 0x000fe200078e0abf */
[----:B------:R-:W-:Y:S01]  /*f510*/  @!P2 IADD3 R187, PT, PT, R187, -R0, RZ ;  /* 0x80000000bbbba210 */ /* 0x000fe20007ffe0ff */
[----:B------:R-:W-:Y:S01]  /*f520*/  IMAD R181, R0, R185, R181 ;  /* 0x000000b900b57224 */ /* 0x000fe200078e02b5 */
[----:B------:R-:W-:Y:S01]  /*f530*/  ISETP.GE.AND P2, PT, R178, RZ, PT ;  /* 0x000000ffb200720c */ /* 0x000fe20003f46270 */
[----:B------:R-:W-:Y:S02]  /*f540*/  @!P4 IMAD.IADD R5, R5, 0x1, -R0 ;  /* 0x000000010505c824 */ /* 0x000fe400078e0a00 */
[C---:B------:R-:W-:Y:S01]  /*f550*/  IMAD R191, R0.reuse, R191, R192 ;  /* 0x000000bf00bf7224 */ /* 0x040fe200078e02c0 */
[----:B------:R-:W-:Y:S01]  /*f560*/  ISETP.GT.U32.AND P4, PT, R0, R181, PT ;  /* 0x000000b50000720c */ /* 0x000fe20003f84070 */
[----:B------:R-:W-:-:S02]  /*f570*/  VIADD R178, R3, 0x13c ;  /* 0x0000013c03b27836 */ /* 0x000fc40000000000 */
[--C-:B------:R-:W-:Y:S01]  /*f580*/  @!P6 IMAD.IADD R184, R184, 0x1, -R0.reuse ;  /* 0x00000001b8b8e824 */ /* 0x100fe200078e0a00 */
[----:B------:R-:W-:Y:S01]  /*f590*/  ISETP.GT.U32.AND P6, PT, R0, R191, PT ;  /* 0x000000bf0000720c */ /* 0x000fe20003fc4070 */
[----:B------:R-:W-:Y:S01]  /*f5a0*/  VIADD R183, R3, 0x13d ;  /* 0x0000013d03b77836 */ /* 0x000fe20000000000 */
[----:B------:R-:W-:Y:S01]  /*f5b0*/  IABS R180, R178 ;  /* 0x000000b200b47213 */ /* 0x000fe20000000000 */
[----:B------:R-:W-:Y:S02]  /*f5c0*/  IMAD.MOV.U32 R195, RZ, RZ, R187 ;  /* 0x000000ffffc37224 */ /* 0x000fe400078e00bb */
[----:B------:R-:W-:Y:S01]  /*f5d0*/  IMAD.MOV R193, RZ, RZ, -R193 ;  /* 0x000000ffffc17224 */ /* 0x000fe200078e0ac1 */
[----:B------:R-:W-:Y:S01]  /*f5e0*/  IABS R182, R183 ;  /* 0x000000b700b67213 */ /* 0x000fe20000000000 */
[----:B------:R-:W-:Y:S01]  /*f5f0*/  IMAD.HI.U32 R194, R2, R180, RZ ;  /* 0x000000b402c27227 */ /* 0x000fe200078e00ff */
[----:B------:R-:W-:Y:S02]  /*f600*/  @!P3 IADD3 R195, PT, PT, -R195, RZ, RZ ;  /* 0x000000ffc3c3b210 */ /* 0x000fe40007ffe1ff */
[----:B------:R-:W-:Y:S01]  /*f610*/  ISETP.GT.U32.AND P3, PT, R0, R5, PT ;  /* 0x000000050000720c */ /* 0x000fe20003f64070 */
[----:B------:R-:W-:Y:S01]  /*f620*/  @!P4 IMAD.IADD R181, R181, 0x1, -R0 ;  /* 0x00000001b5b5c824 */ /* 0x000fe200078e0a00 */
[----:B------:R-:W-:Y:S01]  /*f630*/  IADD3 R194, PT, PT, -R194, RZ, RZ ;  /* 0x000000ffc2c27210 */ /* 0x000fe20007ffe1ff */
[C---:B------:R-:W-:Y:S01]  /*f640*/  IMAD R190, R0.reuse, R193, R190 ;  /* 0x000000c100be7224 */ /* 0x040fe200078e02be */
[C---:B------:R-:W-:Y:S01]  /*f650*/  ISETP.GT.U32.AND P4, PT, R0.reuse, R184, PT ;  /* 0x000000b80000720c */ /* 0x040fe20003f84070 */
[----:B------:R-:W-:Y:S01]  /*f660*/  @!P6 IMAD.IADD R191, R191, 0x1, -R0 ;  /* 0x00000001bfbfe824 */ /* 0x000fe200078e0a00 */
[----:B------:R-:W-:Y:S01]  /*f670*/  ISETP.GT.U32.AND P6, PT, R0, R181, PT ;  /* 0x000000b50000720c */ /* 0x000fe20003fc4070 */
[----:B------:R-:W-:Y:S01]  /*f680*/  IMAD.MOV.U32 R193, RZ, RZ, R179 ;  /* 0x000000ffffc17224 */ /* 0x000fe200078e00b3 */
[----:B------:R-:W-:Y:S01]  /*f690*/  STL [R1+0x4d0], R195 ;  /* 0x0004d0c301007387 */ /* 0x000fe20000100800 */
[----:B------:R-:W-:-:S04]  /*f6a0*/  IMAD.HI.U32 R185, R2, R182, RZ ;  /* 0x000000b602b97227 */ /* 0x000fc800078e00ff */
[----:B------:R-:W-:Y:S01]  /*f6b0*/  @!P0 IMAD.MOV R186, RZ, RZ, -R186 ;  /* 0x000000ffffba8224 */ /* 0x000fe200078e0aba */
[C---:B------:R-:W-:Y:S01]  /*f6c0*/  ISETP.GT.U32.AND P0, PT, R0.reuse, R190, PT ;  /* 0x000000be0000720c */ /* 0x040fe20003f04070 */
[----:B------:R-:W-:Y:S01]  /*f6d0*/  @!P1 IMAD.MOV R193, RZ, RZ, -R193 ;  /* 0x000000ffffc19224 */ /* 0x000fe200078e0ac1 */
[C---:B------:R-:W-:Y:S01]  /*f6e0*/  ISETP.GT.U32.AND P1, PT, R0.reuse, R191, PT ;  /* 0x000000bf0000720c */ /* 0x040fe20003f24070 */
[----:B------:R-:W-:Y:S02]  /*f6f0*/  IMAD.MOV R185, RZ, RZ, -R185 ;  /* 0x000000ffffb97224 */ /* 0x000fe400078e0ab9 */
[C---:B------:R-:W-:Y:S01]  /*f700*/  IMAD R180, R0.reuse, R194, R180 ;  /* 0x000000c200b47224 */ /* 0x040fe200078e02b4 */
[----:B------:R-:W-:Y:S01]  /*f710*/  @!P6 IADD3 R181, PT, PT, R181, -R0, RZ ;  /* 0x80000000b5b5e210 */ /* 0x000fe20007ffe0ff */
[----:B------:R-:W-:Y:S01]  /*f720*/  IMAD R182, R0, R185, R182 ;  /* 0x000000b900b67224 */ /* 0x000fe200078e02b6 */
[----:B------:R-:W-:Y:S01]  /*f730*/  STL [R1+0x4d8], R193 ;  /* 0x0004d8c101007387 */ /* 0x000fe20000100800 */
[----:B------:R-:W-:-:S02]  /*f740*/  VIADD R192, R3, 0x13e ;  /* 0x0000013e03c07836 */ /* 0x000fc40000000000 */
[----:B------:R-:W-:Y:S01]  /*f750*/  VIADD R187, R3, 0x13f ;  /* 0x0000013f03bb7836 */ /* 0x000fe20000000000 */
[C---:B------:R-:W-:Y:S01]  /*f760*/  ISETP.GT.U32.AND P6, PT, R0.reuse, R182, PT ;  /* 0x000000b60000720c */ /* 0x040fe20003fc4070 */
[--C-:B------:R-:W-:Y:S01]  /*f770*/  @!P3 IMAD.IADD R5, R5, 0x1, -R0.reuse ;  /* 0x000000010505b824 */ /* 0x100fe200078e0a00 */
[----:B------:R-:W-:Y:S01]  /*f780*/  ISETP.GT.U32.AND P3, PT, R0, R180, PT ;  /* 0x000000b40000720c */ /* 0x000fe20003f64070 */
[--C-:B------:R-:W-:Y:S01]  /*f790*/  @!P0 IMAD.IADD R190, R190, 0x1, -R0.reuse ;  /* 0x00000001bebe8824 */ /* 0x100fe200078e0a00 */
[----:B------:R-:W-:Y:S01]  /*f7a0*/  IABS R185, R192 ;  /* 0x000000c000b97213 */ /* 0x000fe20000000000 */
[----:B------:R-:W-:Y:S01]  /*f7b0*/  IMAD.MOV.U32 R194, RZ, RZ, R5 ;  /* 0x000000ffffc27224 */ /* 0x000fe200078e0005 */
[----:B------:R-:W-:Y:S01]  /*f7c0*/  IABS R179, R187 ;  /* 0x000000bb00b37213 */ /* 0x000fe20000000000 */
[--C-:B------:R-:W-:Y:S01]  /*f7d0*/  @!P1 IMAD.IADD R191, R191, 0x1, -R0.reuse ;  /* 0x00000001bfbf9824 */ /* 0x100fe200078e0a00 */
[----:B------:R-:W-:Y:S01]  /*f7e0*/  ISETP.GE.AND P1, PT, R177, RZ, PT ;  /* 0x000000ffb100720c */ /* 0x000fe20003f26270 */
[----:B------:R-:W-:Y:S01]  /*f7f0*/  @!P4 IMAD.IADD R184, R184, 0x1, -R0 ;  /* 0x00000001b8b8c824 */ /* 0x000fe200078e0a00 */
[----:B------:R1:W-:Y:S01]  /*f800*/  STL [R1+0x4d4], R186 ;  /* 0x0004d4ba01007387 */ /* 0x0003e20000100800 */
[----:B------:R-:W-:Y:S01]  /*f810*/  ISETP.GE.AND P4, PT, R188, RZ, PT ;  /* 0x000000ffbc00720c */ /* 0x000fe20003f86270 */
[----:B------:R-:W-:Y:S01]  /*f820*/  @!P5 IMAD.MOV R194, RZ, RZ, -R194 ;  /* 0x000000ffffc2d224 */ /* 0x000fe200078e0ac2 */
[----:B------:R-:W-:Y:S01]  /*f830*/  ISETP.GT.U32.AND P5, PT, R0, R190, PT ;  /* 0x000000be0000720c */ /* 0x000fe20003fa4070 */
[----:B------:R-:W-:Y:S01]  /*f840*/  IMAD.HI.U32 R188, R2, R179, RZ ;  /* 0x000000b302bc7227 */ /* 0x000fe200078e00ff */
[----:B------:R-:W-:-:S02]  /*f850*/  IADD3 R5, PT, PT, R3, 0x140, RZ ;  /* 0x0000014003057810 */ /* 0x000fc40007ffe0ff */
[----:B------:R-:W-:Y:S01]  /*f860*/  STL [R1+0x4bc], R194 ;  /* 0x0004bcc201007387 */ /* 0x000fe20000100800 */
[----:B------:R-:W-:Y:S01]  /*f870*/  IMAD.MOV R188, RZ, RZ, -R188 ;  /* 0x000000ffffbc7224 */ /* 0x000fe200078e0abc */
[----:B------:R-:W-:Y:S01]  /*f880*/  ISETP.GE.AND P0, PT, R189, RZ, PT ;  /* 0x000000ffbd00720c */ /* 0x000fe20003f06270 */
[----:B-1----:R-:W-:-:S04]  /*f890*/  IMAD.HI.U32 R186, R2, R185, RZ ;  /* 0x000000b902ba7227 */ /* 0x002fc800078e00ff */
[----:B------:R-:W-:Y:S01]  /*f8a0*/  IMAD.MOV R186, RZ, RZ, -R186 ;  /* 0x000000ffffba7224 */ /* 0x000fe200078e0aba */
[----:B------:R-:W-:Y:S01]  /*f8b0*/  @!P4 IADD3 R181, PT, PT, -R181, RZ, RZ ;  /* 0x000000ffb5b5c210 */ /* 0x000fe20007ffe1ff */
[----:B------:R-:W-:Y:S01]  /*f8c0*/  @!P3 IMAD.IADD R180, R180, 0x1, -R0 ;  /* 0x00000001b4b4b824 */ /* 0x000fe200078e0a00 */
[----:B------:R-:W-:Y:S01]  /*f8d0*/  ISETP.GE.AND P3, PT, R178, RZ, PT ;  /* 0x000000ffb200720c */ /* 0x000fe20003f66270 */
[----:B------:R-:W-:Y:S02]  /*f8e0*/  IMAD.MOV.U32 R193, RZ, RZ, R184 ;  /* 0x000000ffffc17224 */ /* 0x000fe400078e00b8 */
[----:B------:R-:W-:Y:S01]  /*f8f0*/  @!P6 IMAD.IADD R182, R182, 0x1, -R0 ;  /* 0x00000001b6b6e824 */ /* 0x000fe200078e0a00 */
[C---:B------:R-:W-:Y:S01]  /*f900*/  ISETP.GT.U32.AND P6, PT, R0.reuse, R180, PT ;  /* 0x000000b40000720c */ /* 0x040fe20003fc4070 */
[----:B------:R-:W-:Y:S02]  /*f910*/  IMAD.MOV.U32 R178, RZ, RZ, R191 ;  /* 0x000000ffffb27224 */ /* 0x000fe400078e00bf */
[----:B------:R-:W-:-:S02]  /*f920*/  IMAD R185, R0, R186, R185 ;  /* 0x000000ba00b97224 */ /* 0x000fc400078e02b9 */
[C---:B------:R-:W-:Y:S02]  /*f930*/  IMAD R179, R0.reuse, R188, R179 ;  /* 0x000000bc00b37224 */ /* 0x040fe400078e02b3 */
[----:B------:R-:W-:Y:S01]  /*f940*/  @!P2 IMAD.MOV R193, RZ, RZ, -R193 ;  /* 0x000000ffffc1a224 */ /* 0x000fe200078e0ac1 */
[----:B------:R-:W-:Y:S01]  /*f950*/  ISETP.GT.U32.AND P2, PT, R0, R182, PT ;  /* 0x000000b60000720c */ /* 0x000fe20003f44070 */
[----:B------:R-:W-:Y:S01]  /*f960*/  @!P1 IMAD.MOV R178, RZ, RZ, -R178 ;  /* 0x000000ffffb29224 */ /* 0x000fe200078e0ab2 */
[----:B------:R-:W-:Y:S01]  /*f970*/  ISETP.GE.AND P1, PT, R183, RZ, PT ;  /* 0x000000ffb700720c */ /* 0x000fe20003f26270 */
[--C-:B------:R-:W-:Y:S01]  /*f980*/  @!P5 IMAD.IADD R190, R190, 0x1, -R0.reuse ;  /* 0x00000001bebed824 */ /* 0x100fe200078e0a00 */
[C---:B------:R-:W-:Y:S01]  /*f990*/  ISETP.GT.U32.AND P4, PT, R0.reuse, R185, PT ;  /* 0x000000b90000720c */ /* 0x040fe20003f84070 */
[----:B------:R-:W-:Y:S01]  /*f9a0*/  STL [R1+0x4b8], R193 ;  /* 0x0004b8c101007387 */ /* 0x000fe20000100800 */
[----:B------:R-:W-:Y:S01]  /*f9b0*/  IABS R183, R5 ;  /* 0x0000000500b77213 */ /* 0x000fe20000000000 */
[----:B------:R-:W-:Y:S01]  /*f9c0*/  VIADD R177, R3, 0x141 ;  /* 0x0000014103b17836 */ /* 0x000fe20000000000 */
[----:B------:R-:W-:Y:S01]  /*f9d0*/  ISETP.GT.U32.AND P5, PT, R0, R179, PT ;  /* 0x000000b30000720c */ /* 0x000fe20003fa4070 */
[----:B------:R1:W-:Y:S01]  /*f9e0*/  STL [R1+0x4c4], R181 ;  /* 0x0004c4b501007387 */ /* 0x0003e20000100800 */
[----:B------:R-:W-:Y:S01]  /*f9f0*/  @!P6 IMAD.IADD R180, R180, 0x1, -R0 ;  /* 0x00000001b4b4e824 */ /* 0x000fe200078e0a00 */
[----:B------:R-:W-:Y:S01]  /*fa00*/  ISETP.GE.AND P6, PT, R192, RZ, PT ;  /* 0x000000ffc000720c */ /* 0x000fe20003fc6270 */
[----:B------:R-:W-:Y:S01]  /*fa10*/  IMAD.MOV.U32 R186, RZ, RZ, R190 ;  /* 0x000000ffffba7224 */ /* 0x000fe200078e00be */
[----:B------:R2:W-:Y:S01]  /*fa20*/  STL [R1+0x4c0], R178 ;  /* 0x0004c0b201007387 */ /* 0x0005e20000100800 */
[----:B------:R-:W-:Y:S01]  /*fa30*/  @!P2 IMAD.IADD R182, R182, 0x1, -R0 ;  /* 0x00000001b6b6a824 */ /* 0x000fe200078e0a00 */
[----:B------:R-:W-:Y:S01]  /*fa40*/  ISETP.GE.AND P2, PT, R187, RZ, PT ;  /* 0x000000ffbb00720c */ /* 0x000fe20003f46270 */
[----:B------:R-:W-:-:S02]  /*fa50*/  IMAD.MOV.U32 R184, RZ, RZ, R180 ;  /* 0x000000ffffb87224 */ /* 0x000fc400078e00b4 */
[----:B------:R-:W-:Y:S01]  /*fa60*/  @!P4 IMAD.IADD R185, R185, 0x1, -R0 ;  /* 0x00000001b9b9c824 */ /* 0x000fe200078e0a00 */
[----:B------:R-:W-:Y:S01]  /*fa70*/  ISETP.GE.AND P4, PT, R5, RZ, PT ;  /* 0x000000ff0500720c */ /* 0x000fe20003f86270 */
[----:B-1----:R-:W-:Y:S01]  /*fa80*/  IMAD.HI.U32 R181, R2, R183, RZ ;  /* 0x000000b702b57227 */ /* 0x002fe200078e00ff */
[----:B--2---:R-:W-:-:S03]  /*fa90*/  IABS R178, R177 ;  /* 0x000000b100b27213 */ /* 0x004fc60000000000 */
[----:B------:R-:W-:Y:S01]  /*faa0*/  @!P5 IMAD.IADD R179, R179, 0x1, -R0 ;  /* 0x00000001b3b3d824 */ /* 0x000fe200078e0a00 */
[----:B------:R-:W-:Y:S01]  /*fab0*/  IADD3 R181, PT, PT, -R181, RZ, RZ ;  /* 0x000000ffb5b57210 */ /* 0x000fe20007ffe1ff */
[----:B------:R-:W-:Y:S02]  /*fac0*/  IMAD.MOV.U32 R180, RZ, RZ, R182 ;  /* 0x000000ffffb47224 */ /* 0x000fe400078e00b6 */
[----:B------:R-:W-:Y:S01]  /*fad0*/  @!P0 IMAD.MOV R186, RZ, RZ, -R186 ;  /* 0x000000ffffba8224 */ /* 0x000fe200078e0aba */
[C---:B------:R-:W-:Y:S01]  /*fae0*/  ISETP.GT.U32.AND P0, PT, R0.reuse, R185, PT ;  /* 0x000000b90000720c */ /* 0x040fe20003f04070 */
[C---:B------:R-:W-:Y:S01]  /*faf0*/  IMAD R183, R0.reuse, R181, R183 ;  /* 0x000000b500b77224 */ /* 0x040fe200078e02b7 */
[----:B------:R-:W-:Y:S01]  /*fb00*/  ISETP.GT.U32.AND P5, PT, R0, R179, PT ;  /* 0x000000b30000720c */ /* 0x000fe20003fa4070 */
[----:B------:R-:W-:Y:S01]  /*fb10*/  @!P1 IMAD.MOV R180, RZ, RZ, -R180 ;  /* 0x000000ffffb49224 */ /* 0x000fe200078e0ab4 */
[----:B------:R-:W-:Y:S01]  /*fb20*/  IADD3 R181, PT, PT, R3, 0x142, RZ ;  /* 0x0000014203b57810 */ /* 0x000fe20007ffe0ff */
[----:B------:R-:W-:Y:S01]  /*fb30*/  IMAD.HI.U32 R5, R2, R178, RZ ;  /* 0x000000b202057227 */ /* 0x000fe200078e00ff */
[----:B------:R-:W-:Y:S01]  /*fb40*/  ISETP.GT.U32.AND P1, PT, R0, R183, PT ;  /* 0x000000b70000720c */ /* 0x000fe20003f24070 */
[----:B------:R1:W-:Y:S02]  /*fb50*/  STL [R1+0x4b4], R186 ;  /* 0x0004b4ba01007387 */ /* 0x0003e40000100800 */
[----:B------:R-:W-:-:S02]  /*fb60*/  IMAD.MOV R5, RZ, RZ, -R5 ;  /* 0x000000ffff057224 */ /* 0x000fc400078e0a05 */
[----:B------:R-:W-:Y:S01]  /*fb70*/  @!P3 IMAD.MOV R184, RZ, RZ, -R184 ;  /* 0x000000ffffb8b224 */ /* 0x000fe200078e0ab8 */
[----:B------:R-:W-:Y:S01]  /*fb80*/  ISETP.GE.AND P3, PT, R177, RZ, PT ;  /* 0x000000ffb100720c */ /* 0x000fe20003f66270 */
[C---:B------:R-:W-:Y:S02]  /*fb90*/  IMAD R178, R0.reuse, R5, R178 ;  /* 0x0000000500b27224 */ /* 0x040fe400078e02b2 */
[--C-:B------:R-:W-:Y:S01]  /*fba0*/  @!P0 IMAD.IADD R185, R185, 0x1, -R0.reuse ;  /* 0x00000001b9b98824 */ /* 0x100fe200078e0a00 */
[----:B------:R-:W-:Y:S01]  /*fbb0*/  ISETP.GE.AND P0, PT, R181, RZ, PT ;  /* 0x000000ffb500720c */ /* 0x000fe20003f06270 */
[----:B------:R-:W-:Y:S01]  /*fbc0*/  @!P5 IMAD.IADD R179, R179, 0x1, -R0 ;  /* 0x00000001b3b3d824 */ /* 0x000fe200078e0a00 */
[----:B------:R-:W-:Y:S01]  /*fbd0*/  IABS R181, R181 ;  /* 0x000000b500b57213 */ /* 0x000fe20000000000 */
[----:B------:R2:W-:Y:S01]  /*fbe0*/  STL [R1+0x4b0], R184 ;  /* 0x0004b0b801007387 */ /* 0x0005e20000100800 */
[C---:B------:R-:W-:Y:S01]  /*fbf0*/  ISETP.GT.U32.AND P5, PT, R0.reuse, R178, PT ;  /* 0x000000b20000720c */ /* 0x040fe20003fa4070 */
[----:B------:R-:W-:Y:S01]  /*fc00*/  VIADD R182, R3, 0x143 ;  /* 0x0000014303b67836 */ /* 0x000fe20000000000 */
[----:B------:R-:W-:Y:S01]  /*fc10*/  @!P1 IADD3 R183, PT, PT, R183, -R0, RZ ;  /* 0x80000000b7b79210 */ /* 0x000fe20007ffe0ff */
[----:B------:R3:W-:Y:S01]  /*fc20*/  STL [R1+0x4ac], R180 ;  /* 0x0004acb401007387 */ /* 0x0007e20000100800 */
[----:B-1----:R-:W-:Y:S01]  /*fc30*/  IADD3 R186, PT, PT, R3, 0x145, RZ ;  /* 0x0000014503ba7810 */ /* 0x002fe20007ffe0ff */
[----:B------:R-:W-:Y:S01]  /*fc40*/  @!P2 IMAD.MOV R179, RZ, RZ, -R179 ;  /* 0x000000ffffb3a224 */ /* 0x000fe200078e0ab3 */
[----:B------:R-:W-:-:S02]  /*fc50*/  ISETP.GT.U32.AND P1, PT, R0, R183, PT ;  /* 0x000000b70000720c */ /* 0x000fc40003f24070 */
[----:B------:R-:W-:Y:S01]  /*fc60*/  IABS R5, R182 ;  /* 0x000000b600057213 */ /* 0x000fe20000000000 */
[----:B--2---:R-:W-:Y:S01]  /*fc70*/  IMAD.MOV.U32 R184, RZ, RZ, R185 ;  /* 0x000000ffffb87224 */ /* 0x004fe200078e00b9 */
[----:B------:R-:W-:Y:S01]  /*fc80*/  IABS R188, R186 ;  /* 0x000000ba00bc7213 */ /* 0x000fe20000000000 */
[----:B------:R-:W-:-:S04]  /*fc90*/  IMAD.HI.U32 R185, R2, R181, RZ ;  /* 0x000000b502b97227 */ /* 0x000fc800078e00ff */
[----:B---3--:R-:W-:Y:S02]  /*fca0*/  VIADD R180, R3, 0x144 ;  /* 0x0000014403b47836 */ /* 0x008fe40000000000 */
[----:B------:R-:W-:Y:S02]  /*fcb0*/  IMAD.MOV R185, RZ, RZ, -R185 ;  /* 0x000000ffffb97224 */ /* 0x000fe400078e0ab9 */
[----:B------:R-:W-:Y:S01]  /*fcc0*/  @!P6 IMAD.MOV R184, RZ, RZ, -R184 ;  /* 0x000000ffffb8e224 */ /* 0x000fe200078e0ab8 */
[----:B------:R-:W-:Y:S01]  /*fcd0*/  IABS R177, R180 ;  /* 0x000000b400b17213 */ /* 0x000fe20000000000 */
[--C-:B------:R-:W-:Y:S01]  /*fce0*/  @!P5 IMAD.IADD R178, R178, 0x1, -R0.reuse ;  /* 0x00000001b2b2d824 */ /* 0x100fe200078e0a00 */
[----:B------:R-:W-:Y:S01]  /*fcf0*/  ISETP.GE.AND P6, PT, R182, RZ, PT ;  /* 0x000000ffb600720c */ /* 0x000fe20003fc6270 */
[C---:B------:R-:W-:Y:S01]  /*fd00*/  IMAD R181, R0.reuse, R185, R181 ;  /* 0x000000b900b57224 */ /* 0x040fe200078e02b5 */
[----:B------:R1:W-:Y:S01]  /*fd10*/  STL [R1+0x4a0], R184 ;  /* 0x0004a0b801007387 */ /* 0x0003e20000100800 */
[----:B------:R-:W-:Y:S01]  /*fd20*/  @!P1 IMAD.IADD R183, R183, 0x1, -R0 ;  /* 0x00000001b7b79824 */ /* 0x000fe200078e0a00 */
[----:B------:R-:W-:Y:S01]  /*fd30*/  ISETP.GT.U32.AND P5, PT, R0, R178, PT ;  /* 0x000000b20000720c */ /* 0x000fe20003fa4070 */
[----:B------:R-:W-:Y:S01]  /*fd40*/  IMAD.HI.U32 R182, R2, R177, RZ ;  /* 0x000000b102b67227 */ /* 0x000fe200078e00ff */
[----:B------:R-:W-:Y:S01]  /*fd50*/  ISETP.GT.U32.AND P1, PT, R0, R181, PT ;  /* 0x000000b50000720c */ /* 0x000fe20003f24070 */
[----:B------:R2:W-:Y:S01]  /*fd60*/  STL [R1+0x494], R179 ;  /* 0x000494b301007387 */ /* 0x0005e20000100800 */
[----:B------:R-:W-:Y:S01]  /*fd70*/  ISETP.GE.AND P2, PT, R180, RZ, PT ;  /* 0x000000ffb400720c */ /* 0x000fe20003f46270 */
[----:B------:R-:W-:-:S02]  /*fd80*/  IMAD.MOV R182, RZ, RZ, -R182 ;  /* 0x000000ffffb67224 */ /* 0x000fc400078e0ab6 */
[----:B------:R-:W-:Y:S02]  /*fd90*/  IMAD.MOV.U32 R189, RZ, RZ, R183 ;  /* 0x000000ffffbd7224 */ /* 0x000fe400078e00b7 */
[----:B-1----:R-:W-:-:S04]  /*fda0*/  IMAD.HI.U32 R184, R2, R5, RZ ;  /* 0x0000000502b87227 */ /* 0x002fc800078e00ff */
[----:B------:R-:W-:Y:S02]  /*fdb0*/  IMAD.MOV R184, RZ, RZ, -R184 ;  /* 0x000000ffffb87224 */ /* 0x000fe400078e0ab8 */
[C---:B------:R-:W-:Y:S01]  /*fdc0*/  IMAD R177, R0.reuse, R182, R177 ;  /* 0x000000b600b17224 */ /* 0x040fe200078e02b1 */
[----:B------:R-:W-:Y:S01]  /*fdd0*/  @!P1 IADD3 R181, PT, PT, R181, -R0, RZ ;  /* 0x80000000b5b59210 */ /* 0x000fe20007ffe0ff */
[----:B------:R-:W-:Y:S02]  /*fde0*/  IMAD R5, R0, R184, R5 ;  /* 0x000000b800057224 */ /* 0x000fe400078e0205 */
[----:B------:R-:W-:Y:S01]  /*fdf0*/  @!P5 IMAD.IADD R178, R178, 0x1, -R0 ;  /* 0x00000001b2b2d824 */ /* 0x000fe200078e0a00 */
[C---:B------:R-:W-:Y:S01]  /*fe00*/  ISETP.GT.U32.AND P1, PT, R0.reuse, R177, PT ;  /* 0x000000b10000720c */ /* 0x040fe20003f24070 */
[----:B------:R-:W-:Y:S01]  /*fe10*/  @!P4 IMAD.MOV R189, RZ, RZ, -R189 ;  /* 0x000000ffffbdc224 */ /* 0x000fe200078e0abd */
[----:B------:R-:W-:Y:S01]  /*fe20*/  ISETP.GT.U32.AND P5, PT, R0, R5, PT ;  /* 0x000000050000720c */ /* 0x000fe20003fa4070 */
[----:B------:R-:W-:Y:S01]  /*fe30*/  IMAD.HI.U32 R183, R2, R188, RZ ;  /* 0x000000bc02b77227 */ /* 0x000fe200078e00ff */
[----:B------:R-:W-:-:S02]  /*fe40*/  ISETP.GT.U32.AND P4, PT, R0, R181, PT ;  /* 0x000000b50000720c */ /* 0x000fc40003f84070 */
[----:B------:R-:W-:Y:S01]  /*fe50*/  STL [R1+0x488], R189 ;  /* 0x000488bd01007387 */ /* 0x000fe20000100800 */
[----:B------:R-:W-:Y:S01]  /*fe60*/  @!P3 IMAD.MOV R178, RZ, RZ, -R178 ;  /* 0x000000ffffb2b224 */ /* 0x000fe200078e0ab2 */
[----:B------:R-:W-:Y:S01]  /*fe70*/  ISETP.GE.AND P3, PT, R186, RZ, PT ;  /* 0x000000ffba00720c */ /* 0x000fe20003f66270 */
[----:B------:R-:W-:Y:S02]  /*fe80*/  IMAD.MOV R183, RZ, RZ, -R183 ;  /* 0x000000ffffb77224 */ /* 0x000fe400078e0ab7 */
[----:B------:R-:W-:Y:S01]  /*fe90*/  VIADD R180, R3, 0x148 ;  /* 0x0000014803b47836 */ /* 0x000fe20000000000 */
[----:B------:R1:W-:Y:S01]  /*fea0*/  STL [R1+0x484], R178 ;  /* 0x000484b201007387 */ /* 0x0003e20000100800 */
[----:B------:R-:W-:Y:S01]  /*feb0*/  @!P1 IADD3 R177, PT, PT, R177, -R0, RZ ;  /* 0x80000000b1b19210 */ /* 0x000fe20007ffe0ff */
[----:B------:R-:W-:Y:S02]  /*fec0*/  VIADD R184, R3, 0x146 ;  /* 0x0000014603b87836 */ /* 0x000fe40000000000 */
[--C-:B------:R-:W-:Y:S01]  /*fed0*/  @!P5 IMAD.IADD R5, R5, 0x1, -R0.reuse ;  /* 0x000000010505d824 */ /* 0x100fe200078e0a00 */
[----:B------:R-:W-:Y:S01]  /*fee0*/  IABS R185, R180 ;  /* 0x000000b400b97213 */ /* 0x000fe20000000000 */
[----:B--2---:R-:W-:Y:S01]  /*fef0*/  VIADD R179, R3, 0x147 ;  /* 0x0000014703b37836 */ /* 0x004fe20000000000 */
[C---:B------:R-:W-:Y:S01]  /*ff00*/  ISETP.GT.U32.AND P1, PT, R0.reuse, R177, PT ;  /* 0x000000b10000720c */ /* 0x040fe20003f24070 */
[----:B------:R-:W-:Y:S01]  /*ff10*/  @!P4 IMAD.IADD R181, R181, 0x1, -R0 ;  /* 0x00000001b5b5c824 */ /* 0x000fe200078e0a00 */
[C---:B------:R-:W-:Y:S01]  /*ff20*/  ISETP.GT.U32.AND P5, PT, R0.reuse, R5, PT ;  /* 0x000000050000720c */ /* 0x040fe20003fa4070 */
[C---:B-1----:R-:W-:Y:S01]  /*ff30*/  IMAD R178, R0.reuse, R183, R188 ;  /* 0x000000b700b27224 */ /* 0x042fe200078e02bc */
[----:B------:R-:W-:Y:S01]  /*ff40*/  IABS R187, R184 ;  /* 0x000000b800bb7213 */ /* 0x000fe20000000000 */
[----:B------:R-:W-:Y:S01]  /*ff50*/  IMAD.MOV.U32 R183, RZ, RZ, R185 ;  /* 0x000000ffffb77224 */ /* 0x000fe200078e00b9 */
[----:B------:R-:W-:Y:S01]  /*ff60*/  IABS R182, R179 ;  /* 0x000000b300b67213 */ /* 0x000fe20000000000 */
[----:B------:R-:W-:Y:S01]  /*ff70*/  IMAD.MOV.U32 R189, RZ, RZ, R181 ;  /* 0x000000ffffbd7224 */ /* 0x000fe200078e00b5 */
[----:B------:R-:W-:Y:S01]  /*ff80*/  ISETP.GT.U32.AND P4, PT, R0, R178, PT ;  /* 0x000000b20000720c */ /* 0x000fe20003f84070 */
[----:B------:R-:W-:-:S04]  /*ff90*/  IMAD.HI.U32 R188, R2, R187, RZ ;  /* 0x000000bb02bc7227 */ /* 0x000fc800078e00ff */
[----:B------:R-:W-:-:S04]  /*ffa0*/  IMAD.HI.U32 R186, R2, R182, RZ ;  /* 0x000000b602ba7227 */ /* 0x000fc800078e00ff */
[----:B------:R-:W-:-:S04]  /*ffb0*/  IMAD.HI.U32 R185, R2, R183, RZ ;  /* 0x000000b702b97227 */ /* 0x000fc800078e00ff */
[----:B------:R-:W-:Y:S01]  /*ffc0*/  IMAD.MOV R188, RZ, RZ, -R188 ;  /* 0x000000ffffbc7224 */ /* 0x000fe200078e0abc */
[----:B------:R-:W-:Y:S01]  /*ffd0*/  @!P4 IADD3 R178, PT, PT, R178, -R0, RZ ;  /* 0x80000000b2b2c210 */ /* 0x000fe20007ffe0ff */
[----:B------:R-:W-:Y:S02]  /*ffe0*/  IMAD.MOV R186, RZ, RZ, -R186 ;  /* 0x000000ffffba7224 */ /* 0x000fe400078e0aba */
[----:B------:R-:W-:Y:S01]  /*fff0*/  IMAD.MOV R185, RZ, RZ, -R185 ;  /* 0x000000ffffb97224 */ /* 0x000fe200078e0ab9 */
[----:B------:R-:W-:Y:S01]  /*10000*/  ISETP.GT.U32.AND P4, PT, R0, R178, PT ;  /* 0x000000b20000720c */ /* 0x000fe20003f84070 */
[--C-:B------:R-:W-:Y:S02]  /*10010*/  @!P1 IMAD.IADD R177, R177, 0x1, -R0.reuse ;  /* 0x00000001b1b19824 */ /* 0x100fe400078e0a00 */
[----:B------:R-:W-:Y:S01]  /*10020*/  @!P5 IMAD.IADD R5, R5, 0x1, -R0 ;  /* 0x000000010505d824 */ /* 0x000fe200078e0a00 */
[----:B------:R-:W-:Y:S01]  /*10030*/  ISETP.GE.AND P5, PT, R184, RZ, PT ;  /* 0x000000ffb800720c */ /* 0x000fe20003fa6270 */
[----:B------:R-:W-:-:S02]  /*10040*/  IMAD R184, R0, R188, R187 ;  /* 0x000000bc00b87224 */ /* 0x000fc400078e02bb */
[C---:B------:R-:W-:Y:S02]  /*10050*/  IMAD R182, R0.reuse, R186, R182 ;  /* 0x000000ba00b67224 */ /* 0x040fe400078e02b6 */
[C---:B------:R-:W-:Y:S02]  /*10060*/  IMAD R181, R0.reuse, R185, R183 ;  /* 0x000000b900b57224 */ /* 0x040fe400078e02b7 */
[----:B------:R-:W-:Y:S01]  /*10070*/  IMAD.MOV.U32 R185, RZ, RZ, R177 ;  /* 0x000000ffffb97224 */ /* 0x000fe200078e00b1 */
[C---:B------:R-:W-:Y:S01]  /*10080*/  ISETP.GT.U32.AND P1, PT, R0.reuse, R182, PT ;  /* 0x000000b60000720c */ /* 0x040fe20003f24070 */
[----:B------:R-:W-:Y:S01]  /*10090*/  @!P0 IMAD.MOV R189, RZ, RZ, -R189 ;  /* 0x000000ffffbd8224 */ /* 0x000fe200078e0abd */
[C---:B------:R-:W-:Y:S01]  /*100a0*/  ISETP.GT.U32.AND P0, PT, R0.reuse, R184, PT ;  /* 0x000000b80000720c */ /* 0x040fe20003f04070 */
[----:B------:R-:W-:Y:S02]  /*100b0*/  IMAD.MOV.U32 R187, RZ, RZ, R5 ;  /* 0x000000ffffbb7224 */ /* 0x000fe400078e0005 */
[----:B------:R-:W-:Y:S01]  /*100c0*/  @!P2 IMAD.MOV R185, RZ, RZ, -R185 ;  /* 0x000000ffffb9a224 */ /* 0x000fe200078e0ab9 */
[----:B------:R-:W-:Y:S01]  /*100d0*/  ISETP.GT.U32.AND P2, PT, R0, R181, PT ;  /* 0x000000b50000720c */ /* 0x000fe20003f44070 */
[----:B------:R-:W-:Y:S01]  /*100e0*/  VIADD R186, R3, 0x149 ;  /* 0x0000014903ba7836 */ /* 0x000fe20000000000 */
[----:B------:R-:W-:Y:S01]  /*100f0*/  STL [R1+0x444], R189 ;  /* 0x000444bd01007387 */ /* 0x000fe20000100800 */
[----:B------:R-:W-:Y:S01]  /*10100*/  @!P6 IMAD.MOV R187, RZ, RZ, -R187 ;  /* 0x000000ffffbbe224 */ /* 0x000fe200078e0abb */
[----:B------:R-:W-:Y:S01]  /*10110*/  ISETP.GE.AND P6, PT, R179, RZ, PT ;  /* 0x000000ffb300720c */ /* 0x000fe20003fc6270 */
[--C-:B------:R-:W-:Y:S01]  /*10120*/  @!P4 IMAD.IADD R178, R178, 0x1, -R0.reuse ;  /* 0x00000001b2b2c824 */ /* 0x100fe200078e0a00 */
[----:B------:R-:W-:Y:S01]  /*10130*/  IABS R183, R186 ;  /* 0x000000ba00b77213 */ /* 0x000fe20000000000 */
[--C-:B------:R-:W-:Y:S01]  /*10140*/  @!P1 IMAD.IADD R182, R182, 0x1, -R0.reuse ;  /* 0x00000001b6b69824 */ /* 0x100fe200078e0a00 */
[----:B------:R1:W-:Y:S01]  /*10150*/  STL [R1+0x440], R187 ;  /* 0x000440bb01007387 */ /* 0x0003e20000100800 */
[----:B------:R-:W-:Y:S01]  /*10160*/  @!P0 IMAD.IADD R184, R184, 0x1, -R0 ;  /* 0x00000001b8b88824 */ /* 0x000fe200078e0a00 */
[----:B------:R-:W-:Y:S01]  /*10170*/  ISETP.GE.AND P0, PT, R186, RZ, PT ;  /* 0x000000ffba00720c */ /* 0x000fe20003f06270 */
[----:B------:R-:W-:Y:S01]  /*10180*/  IMAD.MOV.U32 R5, RZ, RZ, R183 ;  /* 0x000000ffff057224 */ /* 0x000fe200078e00b7 */
[----:B------:R2:W-:Y:S01]  /*10190*/  STL [R1+0x438], R185 ;  /* 0x000438b901007387 */ /* 0x0005e20000100800 */
[----:B------:R-:W-:Y:S01]  /*101a0*/  IMAD.MOV.U32 R183, RZ, RZ, R178 ;  /* 0x000000ffffb77224 */ /* 0x000fe200078e00b2 */
[----:B------:R-:W-:Y:S01]  /*101b0*/  @!P2 IADD3 R181, PT, PT, R181, -R0, RZ ;  /* 0x80000000b5b5a210 */ /* 0x000fe20007ffe0ff */
[----:B------:R-:W-:Y:S01]  /*101c0*/  IMAD.HI.U32 R177, R2, R5, RZ ;  /* 0x0000000502b17227 */ /* 0x000fe200078e00ff */
[----:B------:R-:W-:-:S02]  /*101d0*/  ISETP.GT.U32.AND P1, PT, R0, R184, PT ;  /* 0x000000b80000720c */ /* 0x000fc40003f24070 */
[C---:B-1----:R-:W-:Y:S01]  /*101e0*/  IADD3 R187, PT, PT, R3.reuse, 0x14a, RZ ;  /* 0x0000014a03bb7810 */ /* 0x042fe20007ffe0ff */
[----:B------:R-:W-:Y:S01]  /*101f0*/  @!P3 IMAD.MOV R183, RZ, RZ, -R183 ;  /* 0x000000ffffb7b224 */ /* 0x000fe200078e0ab7 */
[C---:B------:R-:W-:Y:S01]  /*10200*/  ISETP.GT.U32.AND P3, PT, R0.reuse, R182, PT ;  /* 0x000000b60000720c */ /* 0x040fe20003f64070 */
[----:B------:R-:W-:Y:S01]  /*10210*/  IMAD.MOV R177, RZ, RZ, -R177 ;  /* 0x000000ffffb17224 */ /* 0x000fe200078e0ab1 */
[----:B--2---:R-:W-:Y:S01]  /*10220*/  IABS R185, R187 ;  /* 0x000000bb00b97213 */ /* 0x004fe20000000000 */
[----:B------:R-:W-:Y:S01]  /*10230*/  VIADD R178, R3, 0x14c ;  /* 0x0000014c03b27836 */ /* 0x000fe20000000000 */
[C---:B------:R-:W-:Y:S01]  /*10240*/  ISETP.GT.U32.AND P2, PT, R0.reuse, R181, PT ;  /* 0x000000b50000720c */ /* 0x040fe20003f44070 */
[----:B------:R1:W-:Y:S01]  /*10250*/  STL [R1+0x42c], R183 ;  /* 0x00042cb701007387 */ /* 0x0003e20000100800 */
[----:B------:R-:W-:Y:S01]  /*10260*/  IMAD R5, R0, R177, R5 ;  /* 0x000000b100057224 */ /* 0x000fe200078e0205 */
[----:B------:R-:W-:Y:S01]  /*10270*/  ISETP.GE.AND P4, PT, R180, RZ, PT ;  /* 0x000000ffb400720c */ /* 0x000fe20003f86270 */
[----:B------:R-:W-:-:S04]  /*10280*/  IMAD.HI.U32 R179, R2, R185, RZ ;  /* 0x000000b902b37227 */ /* 0x000fc800078e00ff */
[----:B------:R-:W-:Y:S01]  /*10290*/  IMAD.MOV R179, RZ, RZ, -R179 ;  /* 0x000000ffffb37224 */ /* 0x000fe200078e0ab3 */
[----:B------:R-:W-:Y:S01]  /*102a0*/  @!P3 IADD3 R182, PT, PT, R182, -R0, RZ ;  /* 0x80000000b6b6b210 */ /* 0x000fe20007ffe0ff */
[--C-:B------:R-:W-:Y:S01]  /*102b0*/  @!P1 IMAD.IADD R184, R184, 0x1, -R0.reuse ;  /* 0x00000001b8b89824 */ /* 0x100fe200078e0a00 */
[C---:B------:R-:W-:Y:S01]  /*102c0*/  ISETP.GT.U32.AND P1, PT, R0.reuse, R5, PT ;  /* 0x000000050000720c */ /* 0x040fe20003f24070 */
[----:B-1----:R-:W-:Y:S02]  /*102d0*/  VIADD R183, R3, 0x14b ;  /* 0x0000014b03b77836 */ /* 0x002fe40000000000 */
[C---:B------:R-:W-:Y:S01]  /*102e0*/  IMAD R185, R0.reuse, R179, R185 ;  /* 0x000000b300b97224 */ /* 0x040fe200078e02b9 */
[----:B------:R-:W-:Y:S01]  /*102f0*/  IABS R179, R178 ;  /* 0x000000b200b37213 */ /* 0x000fe20000000000 */
[----:B------:R-:W-:Y:S01]  /*10300*/  @!P2 IMAD.IADD R181, R181, 0x1, -R0 ;  /* 0x00000001b5b5a824 */ /* 0x000fe200078e0a00 */
[----:B------:R-:W-:Y:S01]  /*10310*/  IABS R186, R183 ;  /* 0x000000b700ba7213 */ /* 0x000fe20000000000 */
[----:B------:R-:W-:Y:S01]  /*10320*/  VIADD R177, R3, 0x14d ;  /* 0x0000014d03b17836 */ /* 0x000fe20000000000 */
[----:B------:R-:W-:Y:S01]  /*10330*/  ISETP.GT.U32.AND P3, PT, R0, R185, PT ;  /* 0x000000b90000720c */ /* 0x000fe20003f64070 */
[----:B------:R-:W-:Y:S01]  /*10340*/  IMAD.HI.U32 R188, R2, R179, RZ ;  /* 0x000000b302bc7227 */ /* 0x000fe200078e00ff */
[----:B------:R-:W-:-:S02]  /*10350*/  ISETP.GE.AND P2, PT, R187, RZ, PT ;  /* 0x000000ffbb00720c */ /* 0x000fc40003f46270 */
[----:B------:R-:W-:Y:S01]  /*10360*/  IABS R180, R177 ;  /* 0x000000b100b47213 */ /* 0x000fe20000000000 */
[----:B------:R-:W-:-:S04]  /*10370*/  IMAD.HI.U32 R187, R2, R186, RZ ;  /* 0x000000ba02bb7227 */ /* 0x000fc800078e00ff */
[----:B------:R-:W-:Y:S02]  /*10380*/  IMAD.MOV R187, RZ, RZ, -R187 ;  /* 0x000000ffffbb7224 */ /* 0x000fe400078e0abb */
[----:B------:R-:W-:Y:S02]  /*10390*/  IMAD.MOV R188, RZ, RZ, -R188 ;  /* 0x000000ffffbc7224 */ /* 0x000fe400078e0abc */
[C---:B------:R-:W-:Y:S02]  /*103a0*/  IMAD R186, R0.reuse, R187, R186 ;  /* 0x000000bb00ba7224 */ /* 0x040fe400078e02ba */
[----:B------:R-:W-:Y:S02]  /*103b0*/  IMAD.MOV.U32 R189, RZ, RZ, R184 ;  /* 0x000000ffffbd7224 */ /* 0x000fe400078e00b8 */
[--C-:B------:R-:W-:Y:S01]  /*103c0*/  @!P1 IMAD.IADD R5, R5, 0x1, -R0.reuse ;  /* 0x0000000105059824 */ /* 0x100fe200078e0a00 */
[----:B------:R-:W-:Y:S01]  /*103d0*/  ISETP.GE.AND P1, PT, R183, RZ, PT ;  /* 0x000000ffb700720c */ /* 0x000fe20003f26270 */
[----:B------:R-:W-:Y:S01]  /*103e0*/  @!P3 IMAD.IADD R185, R185, 0x1, -R0 ;  /* 0x00000001b9b9b824 */ /* 0x000fe200078e0a00 */
[----:B------:R-:W-:Y:S01]  /*103f0*/  @!P5 IADD3 R189, PT, PT, -R189, RZ, RZ ;  /* 0x000000ffbdbdd210 */ /* 0x000fe20007ffe1ff */
[C---:B------:R-:W-:Y:S01]  /*10400*/  IMAD R179, R0.reuse, R188, R179 ;  /* 0x000000bc00b37224 */ /* 0x040fe200078e02b3 */
[C---:B------:R-:W-:Y:S01]  /*10410*/  ISETP.GT.U32.AND P5, PT, R0.reuse, R5, PT ;  /* 0x000000050000720c */ /* 0x040fe20003fa4070 */
[----:B------:R-:W-:Y:S01]  /*10420*/  @!P6 IMAD.MOV R182, RZ, RZ, -R182 ;  /* 0x000000ffffb6e224 */ /* 0x000fe200078e0ab6 */
[C---:B------:R-:W-:Y:S01]  /*10430*/  ISETP.GT.U32.AND P6, PT, R0.reuse, R186, PT ;  /* 0x000000ba0000720c */ /* 0x040fe20003fc4070 */
[----:B------:R-:W-:Y:S01]  /*10440*/  @!P4 IMAD.MOV R181, RZ, RZ, -R181 ;  /* 0x000000ffffb5c224 */ /* 0x000fe200078e0ab5 */
[----:B------:R-:W-:Y:S01]  /*10450*/  ISETP.GT.U32.AND P3, PT, R0, R185, PT ;  /* 0x000000b90000720c */ /* 0x000fe20003f64070 */
[----:B------:R-:W-:Y:S01]  /*10460*/  IMAD.HI.U32 R183, R2, R180, RZ ;  /* 0x000000b402b77227 */ /* 0x000fe200078e00ff */
[----:B------:R-:W-:Y:S01]  /*10470*/  ISETP.GT.U32.AND P4, PT, R0, R179, PT ;  /* 0x000000b30000720c */ /* 0x000fe20003f84070 */
[----:B------:R-:W-:Y:S02]  /*10480*/  STL [R1+0x410], R189 ;  /* 0x000410bd01007387 */ /* 0x000fe40000100800 */
[----:B------:R-:W-:-:S02]  /*10490*/  IMAD.MOV R183, RZ, RZ, -R183 ;  /* 0x000000ffffb77224 */ /* 0x000fc400078e0ab7 */
[----:B------:R-:W-:Y:S01]  /*104a0*/  VIADD R187, R3, 0x14e ;  /* 0x0000014e03bb7836 */ /* 0x000fe20000000000 */
[----:B------:R1:W-:Y:S01]  /*104b0*/  STL [R1+0x404], R182 ;  /* 0x000404b601007387 */ /* 0x0003e20000100800 */
[----:B------:R-:W-:Y:S02]  /*104c0*/  IMAD R180, R0, R183, R180 ;  /* 0x000000b700b47224 */ /* 0x000fe400078e02b4 */
[--C-:B------:R-:W-:Y:S01]  /*104d0*/  @!P6 IMAD.IADD R186, R186, 0x1, -R0.reuse ;  /* 0x00000001babae824 */ /* 0x100fe200078e0a00 */
[----:B------:R-:W-:Y:S01]  /*104e0*/  ISETP.GE.AND P6, PT, R177, RZ, PT ;  /* 0x000000ffb100720c */ /* 0x000fe20003fc6270 */
[--C-:B------:R-:W-:Y:S01]  /*104f0*/  @!P5 IMAD.IADD R5, R5, 0x1, -R0.reuse ;  /* 0x000000010505d824 */ /* 0x100fe200078e0a00 */
[----:B------:R-:W-:Y:S01]  /*10500*/  @!P3 IADD3 R185, PT, PT, R185, -R0, RZ ;  /* 0x80000000b9b9b210 */ /* 0x000fe20007ffe0ff */
[----:B------:R-:W-:Y:S01]  /*10510*/  @!P4 IMAD.IADD R179, R179, 0x1, -R0 ;  /* 0x00000001b3b3c824 */ /* 0x000fe200078e0a00 */
[----:B------:R-:W-:Y:S01]  /*10520*/  ISETP.GE.AND P5, PT, R178, RZ, PT ;  /* 0x000000ffb200720c */ /* 0x000fe20003fa6270 */
[----:B------:R-:W-:Y:S01]  /*10530*/  VIADD R178, R3, 0x14f ;  /* 0x0000014f03b27836 */ /* 0x000fe20000000000 */
[----:B-1----:R-:W-:Y:S01]  /*10540*/  IABS R182, R187 ;  /* 0x000000bb00b67213 */ /* 0x002fe20000000000 */
[----:B------:R-:W-:Y:S01]  /*10550*/  IMAD.MOV.U32 R188, RZ, RZ, R5 ;  /* 0x000000ffffbc7224 */ /* 0x000fe200078e0005 */
[C---:B------:R-:W-:Y:S01]  /*10560*/  ISETP.GT.U32.AND P3, PT, R0.reuse, R180, PT ;  /* 0x000000b40000720c */ /* 0x040fe20003f64070 */
[----:B------:R1:W-:Y:S01]  /*10570*/  STL [R1+0x3fc], R181 ;  /* 0x0003fcb501007387 */ /* 0x0003e20000100800 */
[----:B------:R-:W-:Y:S01]  /*10580*/  ISETP.GT.U32.AND P4, PT, R0, R186, PT ;  /* 0x000000ba0000720c */ /* 0x000fe20003f84070 */
[----:B------:R-:W-:Y:S01]  /*10590*/  IMAD.HI.U32 R184, R2, R182, RZ ;  /* 0x000000b602b87227 */ /* 0x000fe200078e00ff */
[----:B------:R-:W-:-:S03]  /*105a0*/  IABS R183, R178 ;  /* 0x000000b200b77213 */ /* 0x000fc60000000000 */
[----:B------:R-:W-:Y:S02]  /*105b0*/  IMAD.MOV R184, RZ, RZ, -R184 ;  /* 0x000000ffffb87224 */ /* 0x000fe400078e0ab8 */
[----:B------:R-:W-:Y:S02]  /*105c0*/  IMAD.MOV.U32 R177, RZ, RZ, R183 ;  /* 0x000000ffffb17224 */ /* 0x000fe400078e00b7 */
[----:B------:R-:W-:Y:S02]  /*105d0*/  IMAD R5, R0, R184, R182 ;  /* 0x000000b800057224 */ /* 0x000fe400078e02b6 */
[----:B------:R-:W-:Y:S01]  /*105e0*/  @!P3 IADD3 R180, PT, PT, R180, -R0, RZ ;  /* 0x80000000b4b4b210 */ /* 0x000fe20007ffe0ff */
[----:B------:R-:W-:Y:S01]  /*105f0*/  IMAD.HI.U32 R183, R2, R177, RZ ;  /* 0x000000b102b77227 */ /* 0x000fe200078e00ff */
[----:B------:R-:W-:-:S03]  /*10600*/  ISETP.GT.U32.AND P3, PT, R0, R179, PT ;  /* 0x000000b30000720c */ /* 0x000fc60003f64070 */
[----:B------:R-:W-:Y:S01]  /*10610*/  @!P4 IMAD.IADD R186, R186, 0x1, -R0 ;  /* 0x00000001babac824 */ /* 0x000fe200078e0a00 */
[C---:B------:R-:W-:Y:S01]  /*10620*/  ISETP.GT.U32.AND P4, PT, R0.reuse, R5, PT ;  /* 0x000000050000720c */ /* 0x040fe20003f84070 */
[----:B------:R-:W-:Y:S02]  /*10630*/  IMAD.MOV R183, RZ, RZ, -R183 ;  /* 0x000000ffffb77224 */ /* 0x000fe400078e0ab7 */
[C---:B-1----:R-:W-:Y:S02]  /*10640*/  VIADD R181, R3.reuse, 0x150 ;  /* 0x0000015003b57836 */ /* 0x042fe40000000000 */
[----:B------:R-:W-:Y:S02]  /*10650*/  VIADD R182, R3, 0x151 ;  /* 0x0000015103b67836 */ /* 0x000fe40000000000 */
[C---:B------:R-:W-:Y:S01]  /*10660*/  IMAD R177, R0.reuse, R183, R177 ;  /* 0x000000b700b17224 */ /* 0x040fe200078e02b1 */
[----:B------:R-:W-:Y:S01]  /*10670*/  IABS R189, R181 ;  /* 0x000000b500bd7213 */ /* 0x000fe20000000000 */
[----:B------:R-:W-:Y:S01]  /*10680*/  @!P0 IMAD.MOV R188, RZ, RZ, -R188 ;  /* 0x000000ffffbc8224 */ /* 0x000fe200078e0abc */
[C---:B------:R-:W-:Y:S01]  /*10690*/  ISETP.GT.U32.AND P0, PT, R0.reuse, R180, PT ;  /* 0x000000b40000720c */ /* 0x040fe20003f04070 */
[--C-:B------:R-:W-:Y:S01]  /*106a0*/  @!P3 IMAD.IADD R179, R179, 0x1, -R0.reuse ;  /* 0x00000001b3b3b824 */ /* 0x100fe200078e0a00 */
[----:B------:R-:W-:Y:S01]  /*106b0*/  IABS R183, R182 ;  /* 0x000000b600b77213 */ /* 0x000fe20000000000 */
[----:B------:R-:W-:Y:S01]  /*106c0*/  @!P4 IMAD.IADD R5, R5, 0x1, -R0 ;  /* 0x000000010505c824 */ /* 0x000fe200078e0a00 */
[----:B------:R-:W-:Y:S01]  /*106d0*/  ISETP.GT.U32.AND P3, PT, R0, R177, PT ;  /* 0x000000b10000720c */ /* 0x000fe20003f64070 */
[----:B------:R-:W-:Y:S01]  /*106e0*/  IMAD.HI.U32 R190, R2, R189, RZ ;  /* 0x000000bd02be7227 */ /* 0x000fe200078e00ff */
[----:B------:R1:W-:Y:S01]  /*106f0*/  STL [R1+0x3e8], R188 ;  /* 0x0003e8bc01007387 */ /* 0x0003e20000100800 */
[----:B------:R-:W-:-:S02]  /*10700*/  ISETP.GE.AND P4, PT, R178, RZ, PT ;  /* 0x000000ffb200720c */ /* 0x000fc40003f86270 */
[----:B------:R-:W-:Y:S01]  /*10710*/  @!P2 IMAD.MOV R185, RZ, RZ, -R185 ;  /* 0x000000ffffb9a224 */ /* 0x000fe200078e0ab9 */
[----:B------:R-:W-:Y:S01]  /*10720*/  ISETP.GT.U32.AND P2, PT, R0, R5, PT ;  /* 0x000000050000720c */ /* 0x000fe20003f44070 */
[----:B------:R-:W-:Y:S02]  /*10730*/  IMAD.MOV R190, RZ, RZ, -R190 ;  /* 0x000000ffffbe7224 */ /* 0x000fe400078e0abe */
[----:B------:R-:W-:Y:S01]  /*10740*/  IMAD.MOV.U32 R191, RZ, RZ, R186 ;  /* 0x000000ffffbf7224 */ /* 0x000fe200078e00ba */
[----:B------:R-:W-:Y:S01]  /*10750*/  @!P0 IADD3 R180, PT, PT, R180, -R0, RZ ;  /* 0x80000000b4b48210 */ /* 0x000fe20007ffe0ff */
[----:B------:R-:W-:Y:S01]  /*10760*/  IMAD R178, R0, R190, R189 ;  /* 0x000000be00b27224 */ /* 0x000fe200078e02bd */
[----:B------:R-:W-:Y:S01]  /*10770*/  ISETP.GE.AND P0, PT, R187, RZ, PT ;  /* 0x000000ffbb00720c */ /* 0x000fe20003f06270 */
[----:B-1----:R-:W-:Y:S01]  /*10780*/  IMAD.HI.U32 R188, R2, R183, RZ ;  /* 0x000000b702bc7227 */ /* 0x002fe200078e00ff */
[----:B------:R-:W-:Y:S01]  /*10790*/  @!P1 IADD3 R191, PT, PT, -R191, RZ, RZ ;  /* 0x000000ffbfbf9210 */ /* 0x000fe20007ffe1ff */
[----:B------:R-:W-:Y:S02]  /*107a0*/  STL [R1+0x3d0], R185 ;  /* 0x0003d0b901007387 */ /* 0x000fe40000100800 */
[----:B------:R-:W-:-:S02]  /*107b0*/  IMAD.MOV R188, RZ, RZ, -R188 ;  /* 0x000000ffffbc7224 */ /* 0x000fc400078e0abc */
[----:B------:R-:W-:Y:S01]  /*107c0*/  VIADD R184, R3, 0x152 ;  /* 0x0000015203b87836 */ /* 0x000fe20000000000 */
[----:B------:R-:W-:Y:S01]  /*107d0*/  STL [R1+0x3cc], R191 ;  /* 0x0003ccbf01007387 */ /* 0x000fe20000100800 */
[----:B------:R-:W-:Y:S01]  /*107e0*/  @!P3 IMAD.IADD R177, R177, 0x1, -R0 ;  /* 0x00000001b1b1b824 */ /* 0x000fe200078e0a00 */
[C---:B------:R-:W-:Y:S01]  /*107f0*/  ISETP.GT.U32.AND P3, PT, R0.reuse, R178, PT ;  /* 0x000000b20000720c */ /* 0x040fe20003f64070 */
[C---:B------:R-:W-:Y:S01]  /*10800*/  IMAD R183, R0.reuse, R188, R183 ;  /* 0x000000bc00b77224 */ /* 0x040fe200078e02b7 */
[----:B------:R-:W-:Y:S01]  /*10810*/  IABS R187, R184 ;  /* 0x000000b800bb7213 */ /* 0x000fe20000000000 */
[----:B------:R-:W-:Y:S01]  /*10820*/  @!P5 IMAD.MOV R179, RZ, RZ, -R179 ;  /* 0x000000ffffb3d224 */ /* 0x000fe200078e0ab3 */
[C---:B------:R-:W-:Y:S01]  /*10830*/  ISETP.GT.U32.AND P1, PT, R0.reuse, R177, PT ;  /* 0x000000b10000720c */ /* 0x040fe20003f24070 */
[----:B------:R-:W-:Y:S01]  /*10840*/  @!P6 IMAD.MOV R180, RZ, RZ, -R180 ;  /* 0x000000ffffb4e224 */ /* 0x000fe200078e0ab4 */
[----:B------:R-:W-:Y:S01]  /*10850*/  ISETP.GE.AND P5, PT, R181, RZ, PT ;  /* 0x000000ffb500720c */ /* 0x000fe20003fa6270 */
[----:B------:R-:W-:Y:S01]  /*10860*/  @!P2 IMAD.IADD R5, R5, 0x1, -R0 ;  /* 0x000000010505a824 */ /* 0x000fe200078e0a00 */
[----:B------:R-:W-:Y:S01]  /*10870*/  ISETP.GT.U32.AND P2, PT, R0, R183, PT ;  /* 0x000000b70000720c */ /* 0x000fe20003f44070 */
[----:B------:R1:W-:Y:S01]  /*10880*/  STL [R1+0x3c8], R179 ;  /* 0x0003c8b301007387 */ /* 0x0003e20000100800 */
[C---:B------:R-:W-:Y:S01]  /*10890*/  VIADD R188, R3.reuse, 0x156 ;  /* 0x0000015603bc7836 */ /* 0x040fe20000000000 */
[----:B------:R-:W-:Y:S01]  /*108a0*/  ISETP.GE.AND P6, PT, R182, RZ, PT ;  /* 0x000000ffb600720c */ /* 0x000fe20003fc6270 */
[----:B------:R-:W-:Y:S01]  /*108b0*/  IMAD.MOV.U32 R181, RZ, RZ, R5 ;  /* 0x000000ffffb57224 */ /* 0x000fe200078e0005 */
[----:B------:R2:W-:Y:S01]  /*108c0*/  STL [R1+0x3c4], R180 ;  /* 0x0003c4b401007387 */ /* 0x0005e20000100800 */
[----:B------:R-:W-:Y:S01]  /*108d0*/  @!P3 IADD3 R178, PT, PT, R178, -R0, RZ ;  /* 0x80000000b2b2b210 */ /* 0x000fe20007ffe0ff */
[----:B------:R-:W-:-:S02]  /*108e0*/  VIADD R182, R3, 0x154 ;  /* 0x0000015403b67836 */ /* 0x000fc40000000000 */
[--C-:B------:R-:W-:Y:S01]  /*108f0*/  @!P1 IMAD.IADD R177, R177, 0x1, -R0.reuse ;  /* 0x00000001b1b19824 */ /* 0x100fe200078e0a00 */
[----:B------:R-:W-:Y:S01]  /*10900*/  ISETP.GE.AND P1, PT, R184, RZ, PT ;  /* 0x000000ffb800720c */ /* 0x000fe20003f26270 */
[----:B-1----:R-:W-:Y:S01]  /*10910*/  IMAD.HI.U32 R179, R2, R187, RZ ;  /* 0x000000bb02b37227 */ /* 0x002fe200078e00ff */
[----:B------:R-:W-:Y:S02]  /*10920*/  IABS R5, R182 ;  /* 0x000000b600057213 */ /* 0x000fe40000000000 */
[----:B------:R-:W-:Y:S01]  /*10930*/  MOV R186, R177 ;  /* 0x000000b100ba7202 */ /* 0x000fe20000000f00 */
[----:B--2---:R-:W-:Y:S02]  /*10940*/  VIADD R180, R3, 0x153 ;  /* 0x0000015303b47836 */ /* 0x004fe40000000000 */
[----:B------:R-:W-:Y:S02]  /*10950*/  IMAD.MOV R185, RZ, RZ, -R179 ;  /* 0x000000ffffb97224 */ /* 0x000fe400078e0ab3 */
[----:B------:R-:W-:Y:S01]  /*10960*/  @!P2 IMAD.IADD R183, R183, 0x1, -R0 ;  /* 0x00000001b7b7a824 */ /* 0x000fe200078e0a00 */
[----:B------:R-:W-:Y:S01]  /*10970*/  IABS R179, R180 ;  /* 0x000000b400b37213 */ /* 0x000fe20000000000 */
[C---:B------:R-:W-:Y:S01]  /*10980*/  IMAD R185, R0.reuse, R185, R187 ;  /* 0x000000b900b97224 */ /* 0x040fe200078e02bb */
[----:B------:R-:W-:Y:S01]  /*10990*/  ISETP.GT.U32.AND P2, PT, R0, R178, PT ;  /* 0x000000b20000720c */ /* 0x000fe20003f44070 */
[----:B------:R-:W-:Y:S01]  /*109a0*/  @!P4 IMAD.MOV R186, RZ, RZ, -R186 ;  /* 0x000000ffffbac224 */ /* 0x000fe200078e0aba */
[----:B------:R-:W-:Y:S01]  /*109b0*/  ISETP.GE.AND P3, PT, R180, RZ, PT ;  /* 0x000000ffb400720c */ /* 0x000fe20003f66270 */
[----:B------:R-:W-:Y:S01]  /*109c0*/  IMAD.HI.U32 R184, R2, R179, RZ ;  /* 0x000000b302b87227 */ /* 0x000fe200078e00ff */
[----:B------:R-:W-:-:S03]  /*109d0*/  ISETP.GT.U32.AND P4, PT, R0, R185, PT ;  /* 0x000000b90000720c */ /* 0x000fc60003f84070 */
[----:B------:R-:W-:Y:S01]  /*109e0*/  IMAD.MOV R177, RZ, RZ, -R184 ;  /* 0x000000ffffb17224 */ /* 0x000fe200078e0ab8 */
[----:B------:R-:W-:Y:S01]  /*109f0*/  IABS R184, R188 ;  /* 0x000000bc00b87213 */ /* 0x000fe20000000000 */
[----:B------:R-:W-:Y:S01]  /*10a00*/  @!P0 IMAD.MOV R181, RZ, RZ, -R181 ;  /* 0x000000ffffb58224 */ /* 0x000fe200078e0ab5 */
[C---:B------:R-:W-:Y:S01]  /*10a10*/  ISETP.GT.U32.AND P0, PT, R0.reuse, R183, PT ;  /* 0x000000b70000720c */ /* 0x040fe20003f04070 */
[----:B------:R-:W-:Y:S02]  /*10a20*/  IMAD R177, R0, R177, R179 ;  /* 0x000000b100b17224 */ /* 0x000fe400078e02b3 */
[--C-:B------:R-:W-:Y:S01]  /*10a30*/  @!P2 IMAD.IADD R178, R178, 0x1, -R0.reuse ;  /* 0x00000001b2b2a824 */ /* 0x100fe200078e0a00 */
[----:B------:R1:W-:Y:S01]  /*10a40*/  STL [R1+0x3b8], R181 ;  /* 0x0003b8b501007387 */ /* 0x0003e20000100800 */
[----:B------:R-:W-:Y:S01]  /*10a50*/  VIADD R180, R3, 0x155 ;  /* 0x0000015503b47836 */ /* 0x000fe20000000000 */
[----:B------:R-:W-:Y:S01]  /*10a60*/  ISETP.GT.U32.AND P2, PT, R0, R177, PT ;  /* 0x000000b10000720c */ /* 0x000fe20003f44070 */
[----:B------:R-:W-:Y:S01]  /*10a70*/  @!P4 IMAD.IADD R185, R185, 0x1, -R0 ;  /* 0x00000001b9b9c824 */ /* 0x000fe200078e0a00 */
[----:B------:R2:W-:Y:S01]  /*10a80*/  STL [R1+0x3ac], R186 ;  /* 0x0003acba01007387 */ /* 0x0005e20000100800 */
[----:B------:R-:W-:Y:S01]  /*10a90*/  IMAD.MOV.U32 R187, RZ, RZ, R178 ;  /* 0x000000ffffbb7224 */ /* 0x000fe200078e00b2 */
[----:B------:R-:W-:Y:S01]  /*10aa0*/  ISETP.GE.AND P4, PT, R180, RZ, PT ;  /* 0x000000ffb400720c */ /* 0x000fe20003f86270 */
[----:B------:R-:W-:-:S02]  /*10ab0*/  IMAD.MOV.U32 R179, RZ, RZ, R184 ;  /* 0x000000ffffb37224 */ /* 0x000fc400078e00b8 */
[----:B------:R-:W-:Y:S01]  /*10ac0*/  @!P5 IMAD.MOV R187, RZ, RZ, -R187 ;  /* 0x000000ffffbbd224 */ /* 0x000fe200078e0abb */
[----:B-1----:R-:W-:Y:S01]  /*10ad0*/  IABS R181, R180 ;  /* 0x000000b400b57213 */ /* 0x002fe20000000000 */
[--C-:B------:R-:W-:Y:S01]  /*10ae0*/  @!P0 IMAD.IADD R183, R183, 0x1, -R0.reuse ;  /* 0x00000001b7b78824 */ /* 0x100fe200078e0a00 */
[----:B------:R-:W-:Y:S01]  /*10af0*/  ISETP.GT.U32.AND P5, PT, R0, R185, PT ;  /* 0x000000b90000720c */ /* 0x000fe20003fa4070 */
[----:B------:R-:W-:Y:S01]  /*10b00*/  VIADD R178, R3, 0x157 ;  /* 0x0000015703b27836 */ /* 0x000fe20000000000 */
[----:B------:R-:W-:Y:S01]  /*10b10*/  ISETP.GE.AND P0, PT, R182, RZ, PT ;  /* 0x000000ffb600720c */ /* 0x000fe20003f06270 */
[----:B------:R-:W-:Y:S01]  /*10b20*/  IMAD.HI.U32 R184, R2, R181, RZ ;  /* 0x000000b502b87227 */ /* 0x000fe200078e00ff */
[----:B------:R-:W-:Y:S03]  /*10b30*/  STL [R1+0x390], R187 ;  /* 0x000390bb01007387 */ /* 0x000fe60000100800 */
[----:B------:R-:W-:Y:S01]  /*10b40*/  @!P2 IMAD.IADD R177, R177, 0x1, -R0 ;  /* 0x00000001b1b1a824 */ /* 0x000fe200078e0a00 */
[----:B------:R-:W-:Y:S01]  /*10b50*/  IADD3 R184, PT, PT, -R184, RZ, RZ ;  /* 0x000000ffb8b87210 */ /* 0x000fe20007ffe1ff */
[----:B--2---:R-:W-:-:S03]  /*10b60*/  IMAD.HI.U32 R186, R2, R5, RZ ;  /* 0x0000000502ba7227 */ /* 0x004fc600078e00ff */
[----:B------:R-:W-:Y:S01]  /*10b70*/  ISETP.GT.U32.AND P2, PT, R0, R177, PT ;  /* 0x000000b10000720c */ /* 0x000fe20003f44070 */
[----:B------:R-:W-:-:S04]  /*10b80*/  IMAD.HI.U32 R182, R2, R179, RZ ;  /* 0x000000b302b67227 */ /* 0x000fc800078e00ff */
[----:B------:R-:W-:Y:S02]  /*10b90*/  IMAD.MOV R186, RZ, RZ, -R186 ;  /* 0x000000ffffba7224 */ /* 0x000fe400078e0aba */
[----:B------:R-:W-:Y:S02]  /*10ba0*/  IMAD.MOV R182, RZ, RZ, -R182 ;  /* 0x000000ffffb67224 */ /* 0x000fe400078e0ab6 */
[C---:B------:R-:W-:Y:S01]  /*10bb0*/  IMAD R180, R0.reuse, R184, R181 ;  /* 0x000000b800b47224 */ /* 0x040fe200078e02b5 */
[----:B------:R-:W-:Y:S01]  /*10bc0*/  IADD3 R184, PT, PT, R3, 0x158, RZ ;  /* 0x0000015803b87810 */ /* 0x000fe20007ffe0ff */
[C---:B------:R-:W-:Y:S02]  /*10bd0*/  IMAD R5, R0.reuse, R186, R5 ;  /* 0x000000ba00057224 */ /* 0x040fe400078e0205 */
[C---:B------:R-:W-:Y:S01]  /*10be0*/  IMAD R179, R0.reuse, R182, R179 ;  /* 0x000000b600b37224 */ /* 0x040fe200078e02b3 */
[----:B------:R-:W-:Y:S01]  /*10bf0*/  IABS R186, R184 ;  /* 0x000000b800ba7213 */ /* 0x000fe20000000000 */
[--C-:B------:R-:W-:Y:S01]  /*10c00*/  @!P5 IMAD.IADD R185, R185, 0x1, -R0.reuse ;  /* 0x00000001b9b9d824 */ /* 0x100fe200078e0a00 */
[C---:B------:R-:W-:Y:S01]  /*10c10*/  ISETP.GT.U32.AND P5, PT, R0.reuse, R180, PT ;  /* 0x000000b40000720c */ /* 0x040fe20003fa4070 */
[----:B------:R-:W-:Y:S01]  /*10c20*/  @!P6 IMAD.MOV R183, RZ, RZ, -R183 ;  /* 0x000000ffffb7e224 */ /* 0x000fe200078e0ab7 */
[C---:B------:R-:W-:Y:S01]  /*10c30*/  ISETP.GT.U32.AND P6, PT, R0.reuse, R5, PT ;  /* 0x000000050000720c */ /* 0x040fe20003fc4070 */
[----:B------:R-:W-:Y:S01]  /*10c40*/  @!P2 IMAD.IADD R177, R177, 0x1, -R0 ;  /* 0x00000001b1b1a824 */ /* 0x000fe200078e0a00 */
[----:B------:R-:W-:Y:S01]  /*10c50*/  ISETP.GT.U32.AND P2, PT, R0, R179, PT ;  /* 0x000000b30000720c */ /* 0x000fe20003f44070 */
[C---:B------:R-:W-:Y:S01]  /*10c60*/  VIADD R181, R3.reuse, 0x159 ;  /* 0x0000015903b57836 */ /* 0x040fe20000000000 */
[----:B------:R1:W-:Y:S01]  /*10c70*/  STL [R1+0x388], R183 ;  /* 0x000388b701007387 */ /* 0x0003e20000100800 */
[----:B------:R-:W-:-:S02]  /*10c80*/  VIADD R182, R3, 0x15a ;  /* 0x0000015a03b67836 */ /* 0x000fc40000000000 */
[----:B------:R-:W-:Y:S01]  /*10c90*/  IMAD.MOV.U32 R192, RZ, RZ, R185 ;  /* 0x000000ffffc07224 */ /* 0x000fe200078e00b9 */
[----:B------:R-:W-:Y:S01]  /*10ca0*/  IABS R189, R181 ;  /* 0x000000b500bd7213 */ /* 0x000fe20000000000 */
[----:B------:R-:W-:Y:S01]  /*10cb0*/  IMAD.MOV.U32 R191, RZ, RZ, R177 ;  /* 0x000000ffffbf7224 */ /* 0x000fe200078e00b1 */
[----:B------:R-:W-:Y:S01]  /*10cc0*/  IABS R190, R182 ;  /* 0x000000b600be7213 */ /* 0x000fe20000000000 */
[--C-:B------:R-:W-:Y:S01]  /*10cd0*/  @!P5 IMAD.IADD R180, R180, 0x1, -R0.reuse ;  /* 0x00000001b4b4d824 */ /* 0x100fe200078e0a00 */
[----:B------:R-:W-:Y:S01]  /*10ce0*/  @!P1 IADD3 R192, PT, PT, -R192, RZ, RZ ;  /* 0x000000ffc0c09210 */ /* 0x000fe20007ffe1ff */
[--C-:B------:R-:W-:Y:S01]  /*10cf0*/  @!P6 IMAD.IADD R5, R5, 0x1, -R0.reuse ;  /* 0x000000010505e824 */ /* 0x100fe200078e0a00 */
[----:B------:R-:W-:Y:S01]  /*10d00*/  ISETP.GE.AND P6, PT, R188, RZ, PT ;  /* 0x000000ffbc00720c */ /* 0x000fe20003fc6270 */
[----:B------:R-:W-:Y:S01]  /*10d10*/  @!P2 IMAD.IADD R179, R179, 0x1, -R0 ;  /* 0x00000001b3b3a824 */ /* 0x000fe200078e0a00 */
[----:B------:R-:W-:Y:S01]  /*10d20*/  MOV R188, R189 ;  /* 0x000000bd00bc7202 */ /* 0x000fe20000000f00 */
[----:B------:R-:W-:Y:S01]  /*10d30*/  IMAD.HI.U32 R189, R2, R186, RZ ;  /* 0x000000ba02bd7227 */ /* 0x000fe200078e00ff */
[C---:B------:R-:W-:Y:S01]  /*10d40*/  ISETP.GT.U32.AND P2, PT, R0.reuse, R180, PT ;  /* 0x000000b40000720c */ /* 0x040fe20003f44070 */
[----:B------:R-:W-:Y:S01]  /*10d50*/  STL [R1+0x378], R192 ;  /* 0x000378c001007387 */ /* 0x000fe20000100800 */
[----:B-1----:R-:W-:Y:S01]  /*10d60*/  IABS R183, R178 ;  /* 0x000000b200b77213 */ /* 0x002fe20000000000 */
[----:B------:R-:W-:Y:S01]  /*10d70*/  IMAD.MOV R189, RZ, RZ, -R189 ;  /* 0x000000ffffbd7224 */ /* 0x000fe200078e0abd */
[----:B------:R-:W-:Y:S01]  /*10d80*/  ISETP.GT.U32.AND P5, PT, R0, R5, PT ;  /* 0x000000050000720c */ /* 0x000fe20003fa4070 */
[----:B------:R-:W-:Y:S01]  /*10d90*/  @!P3 IMAD.MOV R191, RZ, RZ, -R191 ;  /* 0x000000ffffbfb224 */ /* 0x000fe200078e0abf */
[----:B------:R-:W-:Y:S01]  /*10da0*/  ISETP.GE.AND P3, PT, R178, RZ, PT ;  /* 0x000000ffb200720c */ /* 0x000fe20003f66270 */
[----:B------:R-:W-:Y:S01]  /*10db0*/  IMAD.HI.U32 R187, R2, R183, RZ ;  /* 0x000000b702bb7227 */ /* 0x000fe200078e00ff */
[----:B------:R-:W-:-:S02]  /*10dc0*/  ISETP.GT.U32.AND P1, PT, R0, R179, PT ;  /* 0x000000b30000720c */ /* 0x000fc40003f24070 */
[----:B------:R1:W-:Y:S01]  /*10dd0*/  STL [R1+0x36c], R191 ;  /* 0x00036cbf01007387 */ /* 0x0003e20000100800 */
[----:B------:R-:W-:Y:S02]  /*10de0*/  IMAD R186, R0, R189, R186 ;  /* 0x000000bd00ba7224 */ /* 0x000fe400078e02ba */
[----:B------:R-:W-:-:S04]  /*10df0*/  IMAD.HI.U32 R178, R2, R190, RZ ;  /* 0x000000be02b27227 */ /* 0x000fc800078e00ff */
[----:B------:R-:W-:Y:S02]  /*10e00*/  IMAD.MOV R187, RZ, RZ, -R187 ;  /* 0x000000ffffbb7224 */ /* 0x000fe400078e0abb */
[----:B------:R-:W-:Y:S01]  /*10e10*/  @!P2 IMAD.IADD R180, R180, 0x1, -R0 ;  /* 0x00000001b4b4a824 */ /* 0x000fe200078e0a00 */
[C---:B------:R-:W-:Y:S01]  /*10e20*/  ISETP.GT.U32.AND P2, PT, R0.reuse, R186, PT ;  /* 0x000000ba0000720c */ /* 0x040fe20003f44070 */
[----:B------:R-:W-:Y:S01]  /*10e30*/  IMAD.MOV R178, RZ, RZ, -R178 ;  /* 0x000000ffffb27224 */ /* 0x000fe200078e0ab2 */
[----:B------:R-:W-:Y:S01]  /*10e40*/  @!P1 IADD3 R179, PT, PT, R179, -R0, RZ ;  /* 0x80000000b3b39210 */ /* 0x000fe20007ffe0ff */
[----:B------:R-:W-:Y:S01]  /*10e50*/  IMAD R183, R0, R187, R183 ;  /* 0x000000bb00b77224 */ /* 0x000fe200078e02b7 */
[----:B------:R-:W-:Y:S01]  /*10e60*/  ISETP.GE.AND P1, PT, R184, RZ, PT ;  /* 0x000000ffb800720c */ /* 0x000fe20003f26270 */
[----:B------:R-:W-:Y:S02]  /*10e70*/  IMAD R178, R0, R178, R190 ;  /* 0x000000b200b27224 */ /* 0x000fe400078e02be */
[----:B------:R-:W-:-:S02]  /*10e80*/  IMAD.MOV.U32 R189, RZ, RZ, R180 ;  /* 0x000000ffffbd7224 */ /* 0x000fc400078e00b4 */
[----:B------:R-:W-:Y:S01]  /*10e90*/  @!P5 IMAD.IADD R5, R5, 0x1, -R0 ;  /* 0x000000010505d824 */ /* 0x000fe200078e0a00 */
[----:B------:R-:W-:Y:S01]  /*10ea0*/  ISETP.GT.U32.AND P5, PT, R0, R183, PT ;  /* 0x000000b70000720c */ /* 0x000fe20003fa4070 */
[----:B------:R-:W-:Y:S02]  /*10eb0*/  VIADD R177, R3, 0x15b ;  /* 0x0000015b03b17836 */ /* 0x000fe40000000000 */
[----:B------:R-:W-:-:S03]  /*10ec0*/  IMAD.HI.U32 R185, R2, R188, RZ ;  /* 0x000000bc02b97227 */ /* 0x000fc600078e00ff */
[----:B------:R-:W-:Y:S01]  /*10ed0*/  IABS R184, R177 ;  /* 0x000000b100b87213 */ /* 0x000fe20000000000 */
[----:B------:R-:W-:Y:S01]  /*10ee0*/  @!P4 IMAD.MOV R189, RZ, RZ, -R189 ;  /* 0x000000ffffbdc224 */ /* 0x000fe200078e0abd */
[----:B------:R-:W-:Y:S01]  /*10ef0*/  ISETP.GT.U32.AND P4, PT, R0, R178, PT ;  /* 0x000000b20000720c */ /* 0x000fe20003f84070 */
[----:B------:R-:W-:Y:S02]  /*10f00*/  IMAD.MOV R185, RZ, RZ, -R185 ;  /* 0x000000ffffb97224 */ /* 0x000fe400078e0ab9 */
[----:B-1----:R-:W-:Y:S02]  /*10f10*/  IMAD.MOV.U32 R191, RZ, RZ, R5 ;  /* 0x000000ffffbf7224 */ /* 0x002fe400078e0005 */
[----:B------:R-:W-:Y:S02]  /*10f20*/  @!P2 IMAD.IADD R186, R186, 0x1, -R0 ;  /* 0x00000001babaa824 */ /* 0x000fe400078e0a00 */
[----:B------:R-:W-:Y:S02]  /*10f30*/  IMAD R185, R0, R185, R188 ;  /* 0x000000b900b97224 */ /* 0x000fe400078e02bc */
[----:B------:R-:W-:-:S04]  /*10f40*/  IMAD.HI.U32 R188, R2, R184, RZ ;  /* 0x000000b802bc7227 */ /* 0x000fc800078e00ff */
[----:B------:R-:W-:Y:S01]  /*10f50*/  VIADD R187, R3, 0x15c ;  /* 0x0000015c03bb7836 */ /* 0x000fe20000000000 */
[----:B------:R-:W-:Y:S01]  /*10f60*/  IADD3 R180, PT, PT, -R188, RZ, RZ ;  /* 0x000000ffbcb47210 */ /* 0x000fe20007ffe1ff */
[----:B------:R-:W-:Y:S01]  /*10f70*/  @!P0 IMAD.MOV R191, RZ, RZ, -R191 ;  /* 0x000000ffffbf8224 */ /* 0x000fe200078e0abf */
[C---:B------:R-:W-:Y:S01]  /*10f80*/  ISETP.GT.U32.AND P0, PT, R0.reuse, R186, PT ;  /* 0x000000ba0000720c */ /* 0x040fe20003f04070 */
[----:B------:R-:W-:Y:S01]  /*10f90*/  @!P5 IMAD.IADD R183, R183, 0x1, -R0 ;  /* 0x00000001b7b7d824 */ /* 0x000fe200078e0a00 */
[----:B------:R-:W-:Y:S01]  /*10fa0*/  ISETP.GT.U32.AND P5, PT, R0, R185, PT ;  /* 0x000000b90000720c */ /* 0x000fe20003fa4070 */
[----:B------:R-:W-:Y:S01]  /*10fb0*/  @!P6 IMAD.MOV R179, RZ, RZ, -R179 ;  /* 0x000000ffffb3e224 */ /* 0x000fe200078e0ab3 */
[----:B------:R-:W-:Y:S01]  /*10fc0*/  IABS R5, R187 ;  /* 0x000000bb00057213 */ /* 0x000fe20000000000 */
[----:B------:R-:W-:Y:S01]  /*10fd0*/  STL [R1+0x354], R191 ;  /* 0x000354bf01007387 */ /* 0x000fe20000100800 */
[----:B------:R-:W-:Y:S01]  /*10fe0*/  @!P4 IADD3 R178, PT, PT, R178, -R0, RZ ;  /* 0x80000000b2b2c210 */ /* 0x000fe20007ffe0ff */
[----:B------:R-:W-:Y:S01]  /*10ff0*/  VIADD R190, R3, 0x161 ;  /* 0x0000016103be7836 */ /* 0x000fe20000000000 */
[C---:B------:R-:W-:Y:S01]  /*11000*/  ISETP.GT.U32.AND P2, PT, R0.reuse, R183, PT ;  /* 0x000000b70000720c */ /* 0x040fe20003f44070 */
[----:B------:R-:W-:Y:S01]  /*11010*/  STL [R1+0x350], R189 ;  /* 0x000350bd01007387 */ /* 0x000fe20000100800 */
[----:B------:R-:W-:-:S03]  /*11020*/  ISETP.GT.U32.AND P4, PT, R0, R178, PT ;  /* 0x000000b20000720c */ /* 0x000fc60003f84070 */
[----:B------:R1:W-:Y:S01]  /*11030*/  STL [R1+0x328], R179 ;  /* 0x000328b301007387 */ /* 0x0003e20000100800 */
[--C-:B------:R-:W-:Y:S02]  /*11040*/  @!P0 IMAD.IADD R186, R186, 0x1, -R0.reuse ;  /* 0x00000001baba8824 */ /* 0x100fe400078e0a00 */
[----:B------:R-:W-:Y:S01]  /*11050*/  @!P5 IMAD.IADD R185, R185, 0x1, -R0 ;  /* 0x00000001b9b9d824 */ /* 0x000fe200078e0a00 */
[----:B------:R-:W-:Y:S01]  /*11060*/  ISETP.GE.AND P5, PT, R181, RZ, PT ;  /* 0x000000ffb500720c */ /* 0x000fe20003fa6270 */
[----:B------:R-:W-:-:S03]  /*11070*/  VIADD R181, R3, 0x160 ;  /* 0x0000016003b57836 */ /* 0x000fc60000000000 */
[----:B------:R-:W-:Y:S01]  /*11080*/  @!P2 IMAD.IADD R183, R183, 0x1, -R0 ;  /* 0x00000001b7b7a824 */ /* 0x000fe200078e0a00 */
[C---:B------:R-:W-:Y:S01]  /*11090*/  ISETP.GT.U32.AND P6, PT, R0.reuse, R185, PT ;  /* 0x000000b90000720c */ /* 0x040fe20003fc4070 */
[----:B-1----:R-:W-:Y:S01]  /*110a0*/  IMAD R179, R0, R180, R184 ;  /* 0x000000b400b37224 */ /* 0x002fe200078e02b8 */
[----:B------:R-:W-:Y:S01]  /*110b0*/  ISETP.GE.AND P2, PT, R182, RZ, PT ;  /* 0x000000ffb600720c */ /* 0x000fe20003f46270 */
[----:B------:R-:W-:-:S03]  /*110c0*/  IMAD.HI.U32 R180, R2, R5, RZ ;  /* 0x0000000502b47227 */ /* 0x000fc600078e00ff */
[----:B------:R-:W-:Y:S01]  /*110d0*/  ISETP.GT.U32.AND P0, PT, R0, R179, PT ;  /* 0x000000b30000720c */ /* 0x000fe20003f04070 */
[----:B------:R-:W-:Y:S02]  /*110e0*/  IMAD.MOV R180, RZ, RZ, -R180 ;  /* 0x000000ffffb47224 */ /* 0x000fe400078e0ab4 */
[----:B------:R-:W-:Y:S02]  /*110f0*/  @!P4 IMAD.IADD R178, R178, 0x1, -R0 ;  /* 0x00000001b2b2c824 */ /* 0x000fe400078e0a00 */
[C---:B------:R-:W-:Y:S02]  /*11100*/  IMAD R5, R0.reuse, R180, R5 ;  /* 0x000000b400057224 */ /* 0x040fe400078e0205 */
[----:B------:R-:W-:Y:S02]  /*11110*/  IMAD.MOV.U32 R188, RZ, RZ, R183 ;  /* 0x000000ffffbc7224 */ /* 0x000fe400078e00b7 */
[----:B------:R-:W-:Y:S01]  /*11120*/  IMAD.MOV.U32 R183, RZ, RZ, R186 ;  /* 0x000000ffffb77224 */ /* 0x000fe200078e00ba */
[C---:B------:R-:W-:Y:S01]  /*11130*/  ISETP.GT.U32.AND P4, PT, R0.reuse, R5, PT ;  /* 0x000000050000720c */ /* 0x040fe20003f84070 */
[----:B------:R-:W-:Y:S01]  /*11140*/  @!P3 IMAD.MOV R188, RZ, RZ, -R188 ;  /* 0x000000ffffbcb224 */ /* 0x000fe200078e0abc */
[----:B------:R-:W-:Y:S01]  /*11150*/  ISETP.GE.AND P3, PT, R177, RZ, PT ;  /* 0x000000ffb100720c */ /* 0x000fe20003f66270 */
[--C-:B------:R-:W-:Y:S01]  /*11160*/  @!P0 IMAD.IADD R179, R179, 0x1, -R0.reuse ;  /* 0x00000001b3b38824 */ /* 0x100fe200078e0a00 */
[C---:B------:R-:W-:Y:S01]  /*11170*/  IADD3 R177, PT, PT, R3.reuse, 0x15f, RZ ;  /* 0x0000015f03b17810 */ /* 0x040fe20007ffe0ff */
[----:B------:R-:W-:Y:S01]  /*11180*/  @!P1 IMAD.MOV R183, RZ, RZ, -R183 ;  /* 0x000000ffffb79224 */ /* 0x000fe200078e0ab7 */
[----:B------:R-:W-:Y:S01]  /*11190*/  STL [R1+0x318], R188 ;  /* 0x000318bc01007387 */ /* 0x000fe20000100800 */
[----:B------:R-:W-:Y:S01]  /*111a0*/  VIADD R182, R3, 0x15d ;  /* 0x0000015d03b67836 */ /* 0x000fe20000000000 */
[----:B------:R-:W-:Y:S01]  /*111b0*/  ISETP.GT.U32.AND P0, PT, R0, R179, PT ;  /* 0x000000b30000720c */ /* 0x000fe20003f04070 */
[--C-:B------:R-:W-:Y:S01]  /*111c0*/  @!P6 IMAD.IADD R185, R185, 0x1, -R0.reuse ;  /* 0x00000001b9b9e824 */ /* 0x100fe200078e0a00 */
[----:B------:R1:W-:Y:S01]  /*111d0*/  STL [R1+0x304], R183 ;  /* 0x000304b701007387 */ /* 0x0003e20000100800 */
[----:B------:R-:W-:Y:S01]  /*111e0*/  VIADD R180, R3, 0x15e ;  /* 0x0000015e03b47836 */ /* 0x000fe20000000000 */
[----:B------:R-:W-:Y:S01]  /*111f0*/  IABS R186, R182 ;  /* 0x000000b600ba7213 */ /* 0x000fe20000000000 */
[----:B------:R-:W-:Y:S01]  /*11200*/  @!P4 IMAD.IADD R5, R5, 0x1, -R0 ;  /* 0x000000010505c824 */ /* 0x000fe200078e0a00 */
[----:B------:R-:W-:Y:S01]  /*11210*/  ISETP.GE.AND P1, PT, R182, RZ, PT ;  /* 0x000000ffb600720c */ /* 0x000fe20003f26270 */
[----:B------:R-:W-:Y:S01]  /*11220*/  IMAD.MOV.U32 R184, RZ, RZ, R185 ;  /* 0x000000ffffb87224 */ /* 0x000fe200078e00b9 */
[----:B------:R-:W-:Y:S01]  /*11230*/  IABS R182, R180 ;  /* 0x000000b400b67213 */ /* 0x000fe20000000000 */
[----:B------:R-:W-:Y:S01]  /*11240*/  VIADD R185, R3, 0x162 ;  /* 0x0000016203b97836 */ /* 0x000fe20000000000 */
[----:B------:R-:W-:Y:S01]  /*11250*/  ISETP.GT.U32.AND P4, PT, R0, R5, PT ;  /* 0x000000050000720c */ /* 0x000fe20003f84070 */
[----:B-1----:R-:W-:Y:S01]  /*11260*/  IMAD.MOV.U32 R183, RZ, RZ, R178 ;  /* 0x000000ffffb77224 */ /* 0x002fe200078e00b2 */
[----:B------:R-:W-:Y:S01]  /*11270*/  IABS R178, R177 ;  /* 0x000000b100b27213 */ /* 0x000fe20000000000 */
[----:B------:R-:W-:Y:S01]  /*11280*/  @!P0 IMAD.IADD R179, R179, 0x1, -R0 ;  /* 0x00000001b3b38824 */ /* 0x000fe200078e0a00 */
[----:B------:R-:W-:Y:S01]  /*11290*/  @!P5 IADD3 R184, PT, PT, -R184, RZ, RZ ;  /* 0x000000ffb8b8d210 */ /* 0x000fe20007ffe1ff */
[----:B------:R-:W-:Y:S01]  /*112a0*/  @!P2 IMAD.MOV R183, RZ, RZ, -R183 ;  /* 0x000000ffffb7a224 */ /* 0x000fe200078e0ab7 */
[----:B------:R-:W-:Y:S01]  /*112b0*/  ISETP.GE.AND P2, PT, R177, RZ, PT ;  /* 0x000000ffb100720c */ /* 0x000fe20003f46270 */
[----:B------:R-:W-:Y:S01]  /*112c0*/  IMAD.HI.U32 R177, R2, R186, RZ ;  /* 0x000000ba02b17227 */ /* 0x000fe200078e00ff */
[----:B------:R-:W-:Y:S01]  /*112d0*/  ISETP.GE.AND P5, PT, R180, RZ, PT ;  /* 0x000000ffb400720c */ /* 0x000fe20003fa6270 */
[----:B------:R1:W-:Y:S01]  /*112e0*/  STL [R1+0x300], R184 ;  /* 0x000300b801007387 */ /* 0x0003e20000100800 */
[----:B------:R-:W-:Y:S01]  /*112f0*/  ISETP.GE.AND P6, PT, R187, RZ, PT ;  /* 0x000000ffbb00720c */ /* 0x000fe20003fc6270 */
[----:B------:R-:W-:Y:S01]  /*11300*/  IMAD.MOV R177, RZ, RZ, -R177 ;  /* 0x000000ffffb17224 */ /* 0x000fe200078e0ab1 */
[----:B------:R-:W-:Y:S01]  /*11310*/  ISETP.GE.AND P0, PT, R181, RZ, PT ;  /* 0x000000ffb500720c */ /* 0x000fe20003f06270 */
[----:B------:R-:W-:Y:S01]  /*11320*/  IMAD.HI.U32 R180, R2, R178, RZ ;  /* 0x000000b202b47227 */ /* 0x000fe200078e00ff */
[----:B------:R2:W-:Y:S01]  /*11330*/  STL [R1+0x2fc], R183 ;  /* 0x0002fcb701007387 */ /* 0x0005e20000100800 */
[----:B------:R-:W-:-:S02]  /*11340*/  IABS R181, R181 ;  /* 0x000000b500b57213 */ /* 0x000fc40000000000 */
[----:B------:R-:W-:Y:S01]  /*11350*/  IMAD R186, R0, R177, R186 ;  /* 0x000000b100ba7224 */ /* 0x000fe200078e02ba */
[----:B------:R-:W-:Y:S01]  /*11360*/  IABS R188, R185 ;  /* 0x000000b900bc7213 */ /* 0x000fe20000000000 */
[----:B-1----:R-:W-:Y:S01]  /*11370*/  IMAD.MOV.U32 R184, RZ, RZ, R179 ;  /* 0x000000ffffb87224 */ /* 0x002fe200078e00b3 */
[----:B------:R-:W-:Y:S01]  /*11380*/  IADD3 R179, PT, PT, -R180, RZ, RZ ;  /* 0x000000ffb4b37210 */ /* 0x000fe20007ffe1ff */
[----:B------:R-:W-:Y:S02]  /*11390*/  @!P4 IMAD.IADD R5, R5, 0x1, -R0 ;  /* 0x000000010505c824 */ /* 0x000fe400078e0a00 */
[----:B------:R-:W-:Y:S01]  /*113a0*/  @!P3 IMAD.MOV R184, RZ, RZ, -R184 ;  /* 0x000000ffffb8b224 */ /* 0x000fe200078e0ab8 */
[----:B------:R-:W-:Y:S01]  /*113b0*/  ISETP.GT.U32.AND P3, PT, R0, R186, PT ;  /* 0x000000ba0000720c */ /* 0x000fe20003f64070 */
[----:B--2---:R-:W-:-:S03]  /*113c0*/  IMAD.HI.U32 R183, R2, R182, RZ ;  /* 0x000000b602b77227 */ /* 0x004fc600078e00ff */
[----:B------:R-:W-:Y:S01]  /*113d0*/  STL [R1+0x2f8], R184 ;  /* 0x0002f8b801007387 */ /* 0x000fe20000100800 */
[----:B------:R-:W-:Y:S02]  /*113e0*/  IMAD.MOV.U32 R180, RZ, RZ, R5 ;  /* 0x000000ffffb47224 */ /* 0x000fe400078e0005 */
[----:B------:R-:W-:Y:S02]  /*113f0*/  IMAD R179, R0, R179, R178 ;  /* 0x000000b300b37224 */ /* 0x000fe400078e02b2 */
[----:B------:R-:W-:Y:S01]  /*11400*/  IMAD.MOV R183, RZ, RZ, -R183 ;  /* 0x000000ffffb77224 */ /* 0x000fe200078e0ab7 */
[----:B------:R-:W-:Y:S01]  /*11410*/  @!P6 IADD3 R180, PT, PT, -R180, RZ, RZ ;  /* 0x000000ffb4b4e210 */ /* 0x000fe20007ffe1ff */
[----:B------:R-:W-:Y:S01]  /*11420*/  IMAD.HI.U32 R177, R2, R181, RZ ;  /* 0x000000b502b17227 */ /* 0x000fe200078e00ff */
[----:B------:R-:W-:-:S03]  /*11430*/  ISETP.GT.U32.AND P6, PT, R0, R179, PT ;  /* 0x000000b30000720c */ /* 0x000fc60003fc4070 */
[----:B------:R-:W-:Y:S01]  /*11440*/  IMAD R182, R0, R183, R182 ;  /* 0x000000b700b67224 */ /* 0x000fe200078e02b6 */
[----:B------:R1:W-:Y:S01]  /*11450*/  STL [R1+0x2f4], R180 ;  /* 0x0002f4b401007387 */ /* 0x0003e20000100800 */
[----:B------:R-:W-:Y:S02]  /*11460*/  @!P3 IMAD.IADD R186, R186, 0x1, -R0 ;  /* 0x00000001babab824 */ /* 0x000fe400078e0a00 */
[----:B------:R-:W-:Y:S01]  /*11470*/  IMAD.MOV R177, RZ, RZ, -R177 ;  /* 0x000000ffffb17224 */ /* 0x000fe200078e0ab1 */
[----:B------:R-:W-:Y:S01]  /*11480*/  ISETP.GT.U32.AND P4, PT, R0, R182, PT ;  /* 0x000000b60000720c */ /* 0x000fe20003f84070 */
[----:B------:R-:W-:Y:S01]  /*11490*/  IMAD.HI.U32 R5, R2, R188, RZ ;  /* 0x000000bc02057227 */ /* 0x000fe200078e00ff */
[----:B------:R-:W-:-:S03]  /*114a0*/  ISETP.GT.U32.AND P3, PT, R0, R186, PT ;  /* 0x000000ba0000720c */ /* 0x000fc60003f64070 */
[----:B------:R-:W-:Y:S01]  /*114b0*/  @!P6 IMAD.IADD R179, R179, 0x1, -R0 ;  /* 0x00000001b3b3e824 */ /* 0x000fe200078e0a00 */
[----:B------:R-:W-:Y:S01]  /*114c0*/  IADD3 R5, PT, PT, -R5, RZ, RZ ;  /* 0x000000ff05057210 */ /* 0x000fe20007ffe1ff */
[C---:B------:R-:W-:Y:S01]  /*114d0*/  IMAD R181, R0.reuse, R177, R181 ;  /* 0x000000b100b57224 */ /* 0x040fe200078e02b5 */
[----:B------:R-:W-:Y:S01]  /*114e0*/  IABS R177, R190 ;  /* 0x000000be00b17213 */ /* 0x000fe20000000000 */
[----:B-1----:R-:W-:Y:S01]  /*114f0*/  VIADD R180, R3, 0x163 ;  /* 0x0000016303b47836 */ /* 0x002fe20000000000 */
[C---:B------:R-:W-:Y:S01]  /*11500*/  ISETP.GT.U32.AND P6, PT, R0.reuse, R179, PT ;  /* 0x000000b30000720c */ /* 0x040fe20003fc4070 */
[----:B------:R-:W-:Y:S02]  /*11510*/  IMAD R188, R0, R5, R188 ;  /* 0x0000000500bc7224 */ /* 0x000fe400078e02bc */
[--C-:B------:R-:W-:Y:S01]  /*11520*/  @!P4 IMAD.IADD R182, R182, 0x1, -R0.reuse ;  /* 0x00000001b6b6c824 */ /* 0x100fe200078e0a00 */
[----:B------:R-:W-:Y:S01]  /*11530*/  IABS R184, R180 ;  /* 0x000000b400b87213 */ /* 0x000fe20000000000 */
[----:B------:R-:W-:Y:S01]  /*11540*/  @!P3 IMAD.IADD R186, R186, 0x1, -R0 ;  /* 0x00000001babab824 */ /* 0x000fe200078e0a00 */
[----:B------:R-:W-:Y:S01]  /*11550*/  ISETP.GT.U32.AND P3, PT, R0, R181, PT ;  /* 0x000000b50000720c */ /* 0x000fe20003f64070 */
[----:B------:R-:W-:Y:S01]  /*11560*/  IMAD.HI.U32 R183, R2, R177, RZ ;  /* 0x000000b102b77227 */ /* 0x000fe200078e00ff */
[----:B------:R-:W-:-:S03]  /*11570*/  ISETP.GT.U32.AND P4, PT, R0, R182, PT ;  /* 0x000000b60000720c */ /* 0x000fc60003f84070 */
[----:B------:R-:W-:Y:S02]  /*11580*/  IMAD.MOV R183, RZ, RZ, -R183 ;  /* 0x000000ffffb77224 */ /* 0x000fe400078e0ab7 */
[----:B------:R-:W-:Y:S01]  /*11590*/  @!P6 IMAD.IADD R179, R179, 0x1, -R0 ;  /* 0x00000001b3b3e824 */ /* 0x000fe200078e0a00 */
[C---:B------:R-:W-:Y:S01]  /*115a0*/  ISETP.GT.U32.AND P6, PT, R0.reuse, R188, PT ;  /* 0x000000bc0000720c */ /* 0x040fe20003fc4070 */
[----:B------:R-:W-:Y:S02]  /*115b0*/  IMAD R177, R0, R183, R177 ;  /* 0x000000b700b17224 */ /* 0x000fe400078e02b1 */
[----:B------:R-:W-:Y:S02]  /*115c0*/  IMAD.MOV.U32 R191, RZ, RZ, R186 ;  /* 0x000000ffffbf7224 */ /* 0x000fe400078e00ba */
[--C-:B------:R-:W-:Y:S01]  /*115d0*/  @!P3 IMAD.IADD R181, R181, 0x1, -R0.reuse ;  /* 0x00000001b5b5b824 */ /* 0x100fe200078e0a00 */
[----:B------:R-:W-:Y:S01]  /*115e0*/  ISETP.GE.AND P3, PT, R190, RZ, PT ;  /* 0x000000ffbe00720c */ /* 0x000fe20003f66270 */
[--C-:B------:R-:W-:Y:S01]  /*115f0*/  @!P4 IMAD.IADD R182, R182, 0x1, -R0.reuse ;  /* 0x00000001b6b6c824 */ /* 0x100fe200078e0a00 */
[C---:B------:R-:W-:Y:S01]  /*11600*/  ISETP.GT.U32.AND P4, PT, R0.reuse, R177, PT ;  /* 0x000000b10000720c */ /* 0x040fe20003f84070 */
[----:B------:R-:W-:Y:S01]  /*11610*/  VIADD R178, R3, 0x164 ;  /* 0x0000016403b27836 */ /* 0x000fe20000000000 */
[----:B------:R-:W-:Y:S01]  /*11620*/  @!P1 IADD3 R191, PT, PT, -R191, RZ, RZ ;  /* 0x000000ffbfbf9210 */ /* 0x000fe20007ffe1ff */
[----:B------:R-:W-:Y:S01]  /*11630*/  VIADD R5, R3, 0x165 ;  /* 0x0000016503057836 */ /* 0x000fe20000000000 */
[----:B------:R-:W-:Y:S01]  /*11640*/  ISETP.GT.U32.AND P1, PT, R0, R181, PT ;  /* 0x000000b50000720c */ /* 0x000fe20003f24070 */
[----:B------:R-:W-:Y:S01]  /*11650*/  @!P6 IMAD.IADD R188, R188, 0x1, -R0 ;  /* 0x00000001bcbce824 */ /* 0x000fe200078e0a00 */
[----:B------:R-:W-:Y:S01]  /*11660*/  IABS R187, R178 ;  /* 0x000000b200bb7213 */ /* 0x000fe20000000000 */
[----:B------:R1:W-:Y:S01]  /*11670*/  STL [R1+0x2e0], R191 ;  /* 0x0002e0bf01007387 */ /* 0x0003e20000100800 */
[----:B------:R-:W-:Y:S01]  /*11680*/  IABS R186, R5 ;  /* 0x0000000500ba7213 */ /* 0x000fe20000000000 */
[----:B------:R-:W-:-:S04]  /*11690*/  IMAD.HI.U32 R189, R2, R184, RZ ;  /* 0x000000b802bd7227 */ /* 0x000fc800078e00ff */
[----:B------:R-:W-:-:S04]  /*116a0*/  IMAD.HI.U32 R183, R2, R187, RZ ;  /* 0x000000bb02b77227 */ /* 0x000fc800078e00ff */
[----:B-1----:R-:W-:Y:S01]  /*116b0*/  IMAD.MOV.U32 R191, RZ, RZ, R182 ;  /* 0x000000ffffbf7224 */ /* 0x002fe200078e00b6 */
[----:B------:R-:W-:Y:S01]  /*116c0*/  @!P1 IADD3 R181, PT, PT, R181, -R0, RZ ;  /* 0x80000000b5b59210 */ /* 0x000fe20007ffe0ff */
[----:B------:R-:W-:Y:S02]  /*116d0*/  IMAD.MOV R189, RZ, RZ, -R189 ;  /* 0x000000ffffbd7224 */ /* 0x000fe400078e0abd */
[----:B------:R-:W-:Y:S01]  /*116e0*/  @!P5 IMAD.MOV R191, RZ, RZ, -R191 ;  /* 0x000000ffffbfd224 */ /* 0x000fe200078e0abf */
[----:B------:R-:W-:Y:S01]  /*116f0*/  ISETP.GT.U32.AND P5, PT, R0, R188, PT ;  /* 0x000000bc0000720c */ /* 0x000fe20003fa4070 */
[----:B------:R-:W-:Y:S01]  /*11700*/  @!P4 IMAD.IADD R177, R177, 0x1, -R0 ;  /* 0x00000001b1b1c824 */ /* 0x000fe200078e0a00 */
[----:B------:R-:W-:Y:S01]  /*11710*/  ISETP.GE.AND P4, PT, R185, RZ, PT ;  /* 0x000000ffb900720c */ /* 0x000fe20003f86270 */
[----:B------:R-:W-:Y:S01]  /*11720*/  IMAD.HI.U32 R182, R2, R186, RZ ;  /* 0x000000ba02b67227 */ /* 0x000fe200078e00ff */
[----:B------:R-:W-:Y:S02]  /*11730*/  STL [R1+0x2d0], R191 ;  /* 0x0002d0bf01007387 */ /* 0x000fe40000100800 */
[----:B------:R-:W-:Y:S01]  /*11740*/  ISETP.GT.U32.AND P6, PT, R0, R177, PT ;  /* 0x000000b10000720c */ /* 0x000fe20003fc4070 */
[----:B------:R-:W-:-:S02]  /*11750*/  IMAD.MOV R183, RZ, RZ, -R183 ;  /* 0x000000ffffb77224 */ /* 0x000fc400078e0ab7 */
[C---:B------:R-:W-:Y:S02]  /*11760*/  IMAD R184, R0.reuse, R189, R184 ;  /* 0x000000bd00b87224 */ /* 0x040fe400078e02b8 */
[----:B------:R-:W-:Y:S02]  /*11770*/  IMAD.MOV R182, RZ, RZ, -R182 ;  /* 0x000000ffffb67224 */ /* 0x000fe400078e0ab6 */
[C---:B------:R-:W-:Y:S01]  /*11780*/  IMAD R187, R0.reuse, R183, R187 ;  /* 0x000000b700bb7224 */ /* 0x040fe200078e02bb */
[----:B------:R-:W-:Y:S01]  /*11790*/  ISETP.GT.U32.AND P1, PT, R0, R184, PT ;  /* 0x000000b80000720c */ /* 0x000fe20003f24070 */
[----:B------:R-:W-:Y:S01]  /*117a0*/  IMAD.MOV.U32 R183, RZ, RZ, R181 ;  /* 0x000000ffffb77224 */ /* 0x000fe200078e00b5 */
[----:B------:R-:W-:Y:S01]  /*117b0*/  @!P5 IADD3 R188, PT, PT, R188, -R0, RZ ;  /* 0x80000000bcbcd210 */ /* 0x000fe20007ffe0ff */
[----:B------:R-:W-:Y:S02]  /*117c0*/  IMAD R186, R0, R182, R186 ;  /* 0x000000b600ba7224 */ /* 0x000fe400078e02ba */
[----:B------:R-:W-:Y:S01]  /*117d0*/  @!P2 IMAD.MOV R179, RZ, RZ, -R179 ;  /* 0x000000ffffb3a224 */ /* 0x000fe200078e0ab3 */
[----:B------:R-:W-:Y:S01]  /*117e0*/  ISETP.GE.AND P2, PT, R180, RZ, PT ;  /* 0x000000ffb400720c */ /* 0x000fe20003f46270 */
[----:B------:R-:W-:Y:S01]  /*117f0*/  @!P0 IMAD.MOV R183, RZ, RZ, -R183 ;  /* 0x000000ffffb78224 */ /* 0x000fe200078e0ab7 */
[C---:B------:R-:W-:Y:S01]  /*11800*/  ISETP.GT.U32.AND P0, PT, R0.reuse, R187, PT ;  /* 0x000000bb0000720c */ /* 0x040fe20003f04070 */
[--C-:B------:R-:W-:Y:S01]  /*11810*/  @!P6 IMAD.IADD R177, R177, 0x1, -R0.reuse ;  /* 0x00000001b1b1e824 */ /* 0x100fe200078e0a00 */
[----:B------:R-:W-:Y:S01]  /*11820*/  ISETP.GT.U32.AND P5, PT, R0, R186, PT ;  /* 0x000000ba0000720c */ /* 0x000fe20003fa4070 */
[----:B------:R1:W-:Y:S01]  /*11830*/  STL [R1+0x2c8], R179 ;  /* 0x0002c8b301007387 */ /* 0x0003e20000100800 */
[----:B------:R-:W-:Y:S01]  /*11840*/  VIADD R180, R3, 0x167 ;  /* 0x0000016703b47836 */ /* 0x000fe20000000000 */
[----:B------:R-:W-:Y:S01]  /*11850*/  ISETP.GE.AND P6, PT, R178, RZ, PT ;  /* 0x000000ffb200720c */ /* 0x000fe20003fc6270 */
[----:B------:R-:W-:Y:S01]  /*11860*/  @!P1 IMAD.IADD R184, R184, 0x1, -R0 ;  /* 0x00000001b8b89824 */ /* 0x000fe200078e0a00 */
[----:B------:R2:W-:Y:S01]  /*11870*/  STL [R1+0x2c0], R183 ;  /* 0x0002c0b701007387 */ /* 0x0005e20000100800 */
[----:B------:R-:W-:Y:S01]  /*11880*/  IMAD.MOV.U32 R181, RZ, RZ, R177 ;  /* 0x000000ffffb57224 */ /* 0x000fe200078e00b1 */
[----:B------:R-:W-:Y:S01]  /*11890*/  IABS R178, R180 ;  /* 0x000000b400b27213 */ /* 0x000fe20000000000 */
[----:B------:R-:W-:Y:S01]  /*118a0*/  @!P4 IMAD.MOV R188, RZ, RZ, -R188 ;  /* 0x000000ffffbcc224 */ /* 0x000fe200078e0abc */
[----:B------:R-:W-:Y:S01]  /*118b0*/  ISETP.GE.AND P1, PT, R5, RZ, PT ;  /* 0x000000ff0500720c */ /* 0x000fe20003f26270 */
[----:B------:R-:W-:-:S02]  /*118c0*/  @!P3 IMAD.MOV R181, RZ, RZ, -R181 ;  /* 0x000000ffffb5b224 */ /* 0x000fc400078e0ab5 */
[----:B-1----:R-:W-:Y:S02]  /*118d0*/  VIADD R179, R3, 0x166 ;  /* 0x0000016603b37836 */ /* 0x002fe40000000000 */
[--C-:B------:R-:W-:Y:S01]  /*118e0*/  @!P0 IMAD.IADD R187, R187, 0x1, -R0.reuse ;  /* 0x00000001bbbb8824 */ /* 0x100fe200078e0a00 */
[----:B------:R-:W-:Y:S01]  /*118f0*/  ISETP.GT.U32.AND P0, PT, R0, R184, PT ;  /* 0x000000b80000720c */ /* 0x000fe20003f04070 */
[----:B------:R-:W-:Y:S01]  /*11900*/  @!P5 IMAD.IADD R186, R186, 0x1, -R0 ;  /* 0x00000001babad824 */ /* 0x000fe200078e0a00 */
[----:B------:R-:W-:Y:S01]  /*11910*/  IABS R182, R179 ;  /* 0x000000b300b67213 */ /* 0x000fe20000000000 */
[----:B------:R-:W-:Y:S01]  /*11920*/  IMAD.MOV.U32 R177, RZ, RZ, R178 ;  /* 0x000000ffffb17224 */ /* 0x000fe200078e00b2 */
[----:B------:R1:W-:Y:S01]  /*11930*/  STL [R1+0x298], R181 ;  /* 0x000298b501007387 */ /* 0x0003e20000100800 */
[C---:B------:R-:W-:Y:S01]  /*11940*/  VIADD R5, R3.reuse, 0x168 ;  /* 0x0000016803057836 */ /* 0x040fe20000000000 */
[----:B------:R-:W-:Y:S01]  /*11950*/  ISETP.GT.U32.AND P3, PT, R0, R186, PT ;  /* 0x000000ba0000720c */ /* 0x000fe20003f64070 */
[----:B--2---:R-:W-:Y:S01]  /*11960*/  IMAD.HI.U32 R183, R2, R182, RZ ;  /* 0x000000b602b77227 */ /* 0x004fe200078e00ff */
[----:B------:R-:W-:Y:S01]  /*11970*/  ISETP.GT.U32.AND P5, PT, R0, R187, PT ;  /* 0x000000bb0000720c */ /* 0x000fe20003fa4070 */
[----:B------:R2:W-:Y:S01]  /*11980*/  STL [R1+0x290], R188 ;  /* 0x000290bc01007387 */ /* 0x0005e20000100800 */
[----:B------:R-:W-:Y:S01]  /*11990*/  IABS R185, R5 ;  /* 0x0000000500b97213 */ /* 0x000fe20000000000 */
[----:B------:R-:W-:Y:S01]  /*119a0*/  VIADD R178, R3, 0x169 ;  /* 0x0000016903b27836 */ /* 0x000fe20000000000 */
[----:B------:R-:W-:Y:S01]  /*119b0*/  IADD3 R183, PT, PT, -R183, RZ, RZ ;  /* 0x000000ffb7b77210 */ /* 0x000fe20007ffe1ff */
[----:B------:R-:W-:-:S02]  /*119c0*/  @!P0 IMAD.IADD R184, R184, 0x1, -R0 ;  /* 0x00000001b8b88824 */ /* 0x000fc400078e0a00 */
[----:B-1----:R-:W-:Y:S01]  /*119d0*/  IMAD.HI.U32 R181, R2, R177, RZ ;  /* 0x000000b102b57227 */ /* 0x002fe200078e00ff */
[----:B------:R-:W-:Y:S02]  /*119e0*/  IABS R190, R178 ;  /* 0x000000b200be7213 */ /* 0x000fe40000000000 */
[----:B------:R-:W-:Y:S01]  /*119f0*/  MOV R189, R184 ;  /* 0x000000b800bd7202 */ /* 0x000fe20000000f00 */
[----:B------:R-:W-:Y:S01]  /*11a00*/  IMAD R182, R0, R183, R182 ;  /* 0x000000b700b67224 */ /* 0x000fe200078e02b6 */
[----:B------:R-:W-:Y:S01]  /*11a10*/  @!P3 IADD3 R186, PT, PT, R186, -R0, RZ ;  /* 0x80000000babab210 */ /* 0x000fe20007ffe0ff */
[----:B------:R-:W-:Y:S02]  /*11a20*/  IMAD.MOV R181, RZ, RZ, -R181 ;  /* 0x000000ffffb57224 */ /* 0x000fe400078e0ab5 */
[----:B------:R-:W-:Y:S01]  /*11a30*/  IMAD.HI.U32 R183, R2, R185, RZ ;  /* 0x000000b902b77227 */ /* 0x000fe200078e00ff */
[----:B------:R-:W-:-:S03]  /*11a40*/  ISETP.GT.U32.AND P0, PT, R0, R182, PT ;  /* 0x000000b60000720c */ /* 0x000fc60003f04070 */
[C---:B------:R-:W-:Y:S02]  /*11a50*/  IMAD R177, R0.reuse, R181, R177 ;  /* 0x000000b500b17224 */ /* 0x040fe400078e02b1 */
[----:B------:R-:W-:Y:S02]  /*11a60*/  VIADD R181, R3, 0x16a ;  /* 0x0000016a03b57836 */ /* 0x000fe40000000000 */
[----:B------:R-:W-:Y:S01]  /*11a70*/  IMAD.MOV R183, RZ, RZ, -R183 ;  /* 0x000000ffffb77224 */ /* 0x000fe200078e0ab7 */
[C---:B------:R-:W-:Y:S01]  /*11a80*/  ISETP.GT.U32.AND P3, PT, R0.reuse, R177, PT ;  /* 0x000000b10000720c */ /* 0x040fe20003f64070 */
[--C-:B------:R-:W-:Y:S01]  /*11a90*/  @!P5 IMAD.IADD R187, R187, 0x1, -R0.reuse ;  /* 0x00000001bbbbd824 */ /* 0x100fe200078e0a00 */
[----:B------:R-:W-:Y:S01]  /*11aa0*/  ISETP.GE.AND P5, PT, R179, RZ, PT ;  /* 0x000000ffb300720c */ /* 0x000fe20003fa6270 */
[----:B------:R-:W-:Y:S01]  /*11ab0*/  IMAD R185, R0, R183, R185 ;  /* 0x000000b700b97224 */ /* 0x000fe200078e02b9 */
[----:B------:R-:W-:Y:S01]  /*11ac0*/  IABS R183, R181 ;  /* 0x000000b500b77213 */ /* 0x000fe20000000000 */
[----:B------:R-:W-:Y:S01]  /*11ad0*/  @!P0 IMAD.IADD R182, R182, 0x1, -R0 ;  /* 0x00000001b6b68824 */ /* 0x000fe200078e0a00 */
[----:B------:R-:W-:Y:S01]  /*11ae0*/  ISETP.GE.AND P0, PT, R180, RZ, PT ;  /* 0x000000ffb400720c */ /* 0x000fe20003f06270 */
[----:B--2---:R-:W-:-:S02]  /*11af0*/  IMAD.MOV.U32 R188, RZ, RZ, R186 ;  /* 0x000000ffffbc7224 */ /* 0x004fc400078e00ba */
[----:B------:R-:W-:-:S04]  /*11b00*/  IMAD.HI.U32 R184, R2, R183, RZ ;  /* 0x000000b702b87227 */ /* 0x000fc800078e00ff */
[----:B------:R-:W-:Y:S01]  /*11b10*/  @!P3 IMAD.IADD R177, R177, 0x1, -R0 ;  /* 0x00000001b1b1b824 */ /* 0x000fe200078e0a00 */
[----:B------:R-:W-:Y:S01]  /*11b20*/  ISETP.GT.U32.AND P3, PT, R0, R182, PT ;  /* 0x000000b60000720c */ /* 0x000fe20003f64070 */
[----:B------:R-:W-:Y:S01]  /*11b30*/  @!P2 IMAD.MOV R189, RZ, RZ, -R189 ;  /* 0x000000ffffbda224 */ /* 0x000fe200078e0abd */
[----:B------:R-:W-:Y:S01]  /*11b40*/  IADD3 R184, PT, PT, -R184, RZ, RZ ;  /* 0x000000ffb8b87210 */ /* 0x000fe20007ffe1ff */
[----:B------:R-:W-:Y:S01]  /*11b50*/  @!P6 IMAD.MOV R187, RZ, RZ, -R187 ;  /* 0x000000ffffbbe224 */ /* 0x000fe200078e0abb */
[----:B------:R-:W-:Y:S01]  /*11b60*/  ISETP.GT.U32.AND P4, PT, R0, R177, PT ;  /* 0x000000b10000720c */ /* 0x000fe20003f84070 */
[----:B------:R-:W-:Y:S01]  /*11b70*/  @!P1 IMAD.MOV R188, RZ, RZ, -R188 ;  /* 0x000000ffffbc9224 */ /* 0x000fe200078e0abc */
[----:B------:R-:W-:Y:S01]  /*11b80*/  STL [R1+0x270], R189 ;  /* 0x000270bd01007387 */ /* 0x000fe20000100800 */
[----:B------:R-:W-:Y:S01]  /*11b90*/  IMAD.HI.U32 R179, R2, R190, RZ ;  /* 0x000000be02b37227 */ /* 0x000fe200078e00ff */
[----:B------:R-:W-:Y:S02]  /*11ba0*/  ISETP.GT.U32.AND P2, PT, R0, R185, PT ;  /* 0x000000b90000720c */ /* 0x000fe40003f44070 */
[----:B------:R-:W-:Y:S01]  /*11bb0*/  STL [R1+0x260], R187 ;  /* 0x000260bb01007387 */ /* 0x000fe20000100800 */
[----:B------:R-:W-:Y:S01]  /*11bc0*/  IMAD.MOV R179, RZ, RZ, -R179 ;  /* 0x000000ffffb37224 */ /* 0x000fe200078e0ab3 */
[----:B------:R-:W-:Y:S01]  /*11bd0*/  ISETP.GE.AND P1, PT, R5, RZ, PT ;  /* 0x000000ff0500720c */ /* 0x000fe20003f26270 */
[----:B------:R-:W-:Y:S01]  /*11be0*/  @!P3 IMAD.IADD R182, R182, 0x1, -R0 ;  /* 0x00000001b6b6b824 */ /* 0x000fe200078e0a00 */
[----:B------:R1:W-:Y:S01]  /*11bf0*/  STL [R1+0x25c], R188 ;  /* 0x00025cbc01007387 */ /* 0x0003e20000100800 */
[----:B------:R-:W-:Y:S01]  /*11c00*/  VIADD R180, R3, 0x16b ;  /* 0x0000016b03b47836 */ /* 0x000fe20000000000 */
[----:B------:R-:W-:Y:S01]  /*11c10*/  ISETP.GE.AND P3, PT, R178, RZ, PT ;  /* 0x000000ffb200720c */ /* 0x000fe20003f66270 */
[----:B------:R-:W-:-:S02]  /*11c20*/  IMAD R178, R0, R184, R183 ;  /* 0x000000b800b27224 */ /* 0x000fc400078e02b7 */
[----:B------:R-:W-:Y:S01]  /*11c30*/  IMAD R190, R0, R179, R190 ;  /* 0x000000b300be7224 */ /* 0x000fe200078e02be */
[----:B------:R-:W-:Y:S01]  /*11c40*/  IABS R179, R180 ;  /* 0x000000b400b37213 */ /* 0x000fe20000000000 */
[--C-:B------:R-:W-:Y:S01]  /*11c50*/  @!P4 IMAD.IADD R177, R177, 0x1, -R0.reuse ;  /* 0x00000001b1b1c824 */ /* 0x100fe200078e0a00 */
[----:B------:R-:W-:Y:S01]  /*11c60*/  ISETP.GE.AND P4, PT, R181, RZ, PT ;  /* 0x000000ffb500720c */ /* 0x000fe20003f86270 */
[----:B------:R-:W-:Y:S01]  /*11c70*/  @!P2 IMAD.IADD R185, R185, 0x1, -R0 ;  /* 0x00000001b9b9a824 */ /* 0x000fe200078e0a00 */
[----:B-1----:R-:W-:Y:S01]  /*11c80*/  MOV R188, R182 ;  /* 0x000000b600bc7202 */ /* 0x002fe20000000f00 */
[----:B------:R-:W-:Y:S01]  /*11c90*/  IMAD.HI.U32 R186, R2, R179, RZ ;  /* 0x000000b302ba7227 */ /* 0x000fe200078e00ff */
[C---:B------:R-:W-:Y:S02]  /*11ca0*/  ISETP.GT.U32.AND P6, PT, R0.reuse, R190, PT ;  /* 0x000000be0000720c */ /* 0x040fe40003fc4070 */
[C---:B------:R-:W-:Y:S01]  /*11cb0*/  ISETP.GT.U32.AND P2, PT, R0.reuse, R185, PT ;  /* 0x000000b90000720c */ /* 0x040fe20003f44070 */
[----:B------:R-:W-:Y:S01]  /*11cc0*/  @!P5 IMAD.MOV R188, RZ, RZ, -R188 ;  /* 0x000000ffffbcd224 */ /* 0x000fe200078e0abc */
[----:B------:R-:W-:Y:S01]  /*11cd0*/  ISETP.GT.U32.AND P5, PT, R0, R178, PT ;  /* 0x000000b20000720c */ /* 0x000fe20003fa4070 */
[----:B------:R-:W-:-:S02]  /*11ce0*/  IMAD.MOV R186, RZ, RZ, -R186 ;  /* 0x000000ffffba7224 */ /* 0x000fc400078e0aba */
[----:B------:R-:W-:Y:S01]  /*11cf0*/  VIADD R5, R3, 0x16c ;  /* 0x0000016c03057836 */ /* 0x000fe20000000000 */
[----:B------:R-:W-:Y:S01]  /*11d00*/  STL [R1+0x258], R188 ;  /* 0x000258bc01007387 */ /* 0x000fe20000100800 */
[----:B------:R-:W-:Y:S02]  /*11d10*/  IMAD R179, R0, R186, R179 ;  /* 0x000000ba00b37224 */ /* 0x000fe400078e02b3 */
[----:B------:R-:W-:Y:S01]  /*11d20*/  IMAD.MOV.U32 R187, RZ, RZ, R177 ;  /* 0x000000ffffbb7224 */ /* 0x000fe200078e00b1 */
[----:B------:R-:W-:Y:S01]  /*11d30*/  IABS R182, R5 ;  /* 0x0000000500b67213 */ /* 0x000fe20000000000 */
[----:B------:R-:W-:Y:S02]  /*11d40*/  @!P6 IMAD.IADD R190, R190, 0x1, -R0 ;  /* 0x00000001bebee824 */ /* 0x000fe400078e0a00 */
[----:B------:R-:W-:Y:S01]  /*11d50*/  @!P0 IMAD.MOV R187, RZ, RZ, -R187 ;  /* 0x000000ffffbb8224 */ /* 0x000fe200078e0abb */
[----:B------:R-:W-:Y:S01]  /*11d60*/  ISETP.GT.U32.AND P0, PT, R0, R179, PT ;  /* 0x000000b30000720c */ /* 0x000fe20003f04070 */
[----:B------:R-:W-:Y:S01]  /*11d70*/  IMAD.HI.U32 R183, R2, R182, RZ ;  /* 0x000000b602b77227 */ /* 0x000fe200078e00ff */
[----:B------:R-:W-:-:S02]  /*11d80*/  @!P5 IADD3 R178, PT, PT, R178, -R0, RZ ;  /* 0x80000000b2b2d210 */ /* 0x000fc40007ffe0ff */
[C---:B------:R-:W-:Y:S01]  /*11d90*/  ISETP.GT.U32.AND P6, PT, R0.reuse, R190, PT ;  /* 0x000000be0000720c */ /* 0x040fe20003fc4070 */
[----:B------:R-:W-:Y:S01]  /*11da0*/  IMAD.MOV R183, RZ, RZ, -R183 ;  /* 0x000000ffffb77224 */ /* 0x000fe200078e0ab7 */
[----:B------:R-:W-:Y:S01]  /*11db0*/  ISETP.GT.U32.AND P5, PT, R0, R178, PT ;  /* 0x000000b20000720c */ /* 0x000fe20003fa4070 */
[----:B------:R-:W-:Y:S01]  /*11dc0*/  VIADD R181, R3, 0x16d ;  /* 0x0000016d03b57836 */ /* 0x000fe20000000000 */
[----:B------:R-:W-:Y:S01]  /*11dd0*/  STL [R1+0x250], R187 ;  /* 0x000250bb01007387 */ /* 0x000fe20000100800 */
[----:B------:R-:W-:Y:S01]  /*11de0*/  @!P2 IMAD.IADD R185, R185, 0x1, -R0 ;  /* 0x00000001b9b9a824 */ /* 0x000fe200078e0a00 */
[----:B------:R-:W-:Y:S01]  /*11df0*/  ISETP.GE.AND P2, PT, R180, RZ, PT ;  /* 0x000000ffb400720c */ /* 0x000fe20003f46270 */
[----:B------:R-:W-:Y:S01]  /*11e00*/  IMAD R182, R0, R183, R182 ;  /* 0x000000b700b67224 */ /* 0x000fe200078e02b6 */
[----:B------:R-:W-:Y:S01]  /*11e10*/  IABS R177, R181 ;  /* 0x000000b500b17213 */ /* 0x000fe20000000000 */
[----:B------:R-:W-:Y:S02]  /*11e20*/  IMAD.MOV.U32 R186, RZ, RZ, R185 ;  /* 0x000000ffffba7224 */ /* 0x000fe400078e00b9 */
[--C-:B------:R-:W-:Y:S01]  /*11e30*/  @!P0 IMAD.IADD R179, R179, 0x1, -R0.reuse ;  /* 0x00000001b3b38824 */ /* 0x100fe200078e0a00 */
[----:B------:R-:W-:Y:S01]  /*11e40*/  ISETP.GE.AND P0, PT, R181, RZ, PT ;  /* 0x000000ffb500720c */ /* 0x000fe20003f06270 */
[--C-:B------:R-:W-:Y:S01]  /*11e50*/  @!P6 IMAD.IADD R190, R190, 0x1, -R0.reuse ;  /* 0x00000001bebee824 */ /* 0x100fe200078e0a00 */
[----:B------:R-:W-:Y:S01]  /*11e60*/  ISETP.GE.AND P6, PT, R5, RZ, PT ;  /* 0x000000ff0500720c */ /* 0x000fe20003fc6270 */
[----:B------:R-:W-:Y:S01]  /*11e70*/  @!P5 IMAD.IADD R178, R178, 0x1, -R0 ;  /* 0x00000001b2b2d824 */ /* 0x000fe200078e0a00 */
[C---:B------:R-:W-:Y:S01]  /*11e80*/  ISETP.GT.U32.AND P5, PT, R0.reuse, R182, PT ;  /* 0x000000b60000720c */ /* 0x040fe20003fa4070 */
[----:B------:R-:W-:Y:S01]  /*11e90*/  @!P1 IMAD.MOV R186, RZ, RZ, -R186 ;  /* 0x000000ffffba9224 */ /* 0x000fe200078e0aba */
[----:B------:R-:W-:Y:S01]  /*11ea0*/  ISETP.GT.U32.AND P1, PT, R0, R179, PT ;  /* 0x000000b30000720c */ /* 0x000fe20003f24070 */
[----:B------:R-:W-:-:S03]  /*11eb0*/  IMAD.HI.U32 R5, R2, R177, RZ ;  /* 0x000000b102057227 */ /* 0x000fc600078e00ff */
[----:B------:R1:W-:Y:S01]  /*11ec0*/  STL [R1+0x24c], R186 ;  /* 0x00024cba01007387 */ /* 0x0003e20000100800 */
[C---:B------:R-:W-:Y:S02]  /*11ed0*/  VIADD R180, R3.reuse, 0x16e ;  /* 0x0000016e03b47836 */ /* 0x040fe40000000000 */
[----:B------:R-:W-:Y:S02]  /*11ee0*/  IMAD.MOV R5, RZ, RZ, -R5 ;  /* 0x000000ffff057224 */ /* 0x000fe400078e0a05 */
[C---:B------:R-:W-:Y:S01]  /*11ef0*/  VIADD R185, R3.reuse, 0x16f ;  /* 0x0000016f03b97836 */ /* 0x040fe20000000000 */
[----:B------:R-:W-:Y:S01]  /*11f00*/  IABS R184, R180 ;  /* 0x000000b400b87213 */ /* 0x000fe20000000000 */
[----:B------:R-:W-:Y:S02]  /*11f10*/  IMAD R177, R0, R5, R177 ;  /* 0x0000000500b17224 */ /* 0x000fe400078e02b1 */
[----:B------:R-:W-:Y:S01]  /*11f20*/  @!P5 IMAD.IADD R182, R182, 0x1, -R0 ;  /* 0x00000001b6b6d824 */ /* 0x000fe200078e0a00 */
[----:B-1----:R-:W-:Y:S01]  /*11f30*/  IADD3 R186, PT, PT, R3, 0x170, RZ ;  /* 0x0000017003ba7810 */ /* 0x002fe20007ffe0ff */
[----:B------:R-:W-:Y:S01]  /*11f40*/  IMAD.HI.U32 R181, R2, R184, RZ ;  /* 0x000000b802b57227 */ /* 0x000fe200078e00ff */
[----:B------:R-:W-:-:S02]  /*11f50*/  IABS R188, R185 ;  /* 0x000000b900bc7213 */ /* 0x000fc40000000000 */
[----:B------:R-:W-:Y:S01]  /*11f60*/  IABS R187, R186 ;  /* 0x000000ba00bb7213 */ /* 0x000fe20000000000 */
[----:B------:R-:W-:Y:S01]  /*11f70*/  @!P1 IMAD.IADD R179, R179, 0x1, -R0 ;  /* 0x00000001b3b39824 */ /* 0x000fe200078e0a00 */
[C---:B------:R-:W-:Y:S01]  /*11f80*/  ISETP.GT.U32.AND P1, PT, R0.reuse, R177, PT ;  /* 0x000000b10000720c */ /* 0x040fe20003f24070 */
[----:B------:R-:W-:Y:S01]  /*11f90*/  @!P3 IMAD.MOV R190, RZ, RZ, -R190 ;  /* 0x000000ffffbeb224 */ /* 0x000fe200078e0abe */
[----:B------:R-:W-:Y:S01]  /*11fa0*/  ISETP.GT.U32.AND P3, PT, R0, R182, PT ;  /* 0x000000b60000720c */ /* 0x000fe20003f64070 */
[----:B------:R-:W-:Y:S02]  /*11fb0*/  IMAD.MOV R181, RZ, RZ, -R181 ;  /* 0x000000ffffb57224 */ /* 0x000fe400078e0ab5 */
[----:B------:R-:W-:Y:S01]  /*11fc0*/  IMAD.HI.U32 R191, R2, R188, RZ ;  /* 0x000000bc02bf7227 */ /* 0x000fe200078e00ff */
[----:B------:R1:W-:Y:S03]  /*11fd0*/  STL [R1+0x248], R190 ;  /* 0x000248be01007387 */ /* 0x0003e60000100800 */
[----:B------:R-:W-:Y:S01]  /*11fe0*/  VIADD R5, R3, 0x171 ;  /* 0x0000017103057836 */ /* 0x000fe20000000000 */
[----:B------:R-:W-:Y:S01]  /*11ff0*/  IADD3 R191, PT, PT, -R191, RZ, RZ ;  /* 0x000000ffbfbf7210 */ /* 0x000fe20007ffe1ff */
[----:B------:R-:W-:-:S02]  /*12000*/  IMAD R184, R0, R181, R184 ;  /* 0x000000b500b87224 */ /* 0x000fc400078e02b8 */
[----:B------:R-:W-:Y:S01]  /*12010*/  IMAD.HI.U32 R189, R2, R187, RZ ;  /* 0x000000bb02bd7227 */ /* 0x000fe200078e00ff */
[----:B------:R-:W-:Y:S02]  /*12020*/  IABS R181, R5 ;  /* 0x0000000500b57213 */ /* 0x000fe40000000000 */
[----:B------:R-:W-:Y:S01]  /*12030*/  ISETP.GT.U32.AND P5, PT, R0, R184, PT ;  /* 0x000000b80000720c */ /* 0x000fe20003fa4070 */
[----:B------:R-:W-:Y:S02]  /*12040*/  IMAD.MOV R189, RZ, RZ, -R189 ;  /* 0x000000ffffbd7224 */ /* 0x000fe400078e0abd */
[--C-:B------:R-:W-:Y:S01]  /*12050*/  @!P1 IMAD.IADD R177, R177, 0x1, -R0.reuse ;  /* 0x00000001b1b19824 */ /* 0x100fe200078e0a00 */
[----:B------:R-:W-:Y:S01]  /*12060*/  ISETP.GE.AND P1, PT, R180, RZ, PT ;  /* 0x000000ffb400720c */ /* 0x000fe20003f26270 */
[----:B------:R-:W-:Y:S02]  /*12070*/  @!P3 IMAD.IADD R182, R182, 0x1, -R0 ;  /* 0x00000001b6b6b824 */ /* 0x000fe400078e0a00 */
[----:B------:R-:W-:-:S02]  /*12080*/  VIADD R183, R3, 0x172 ;  /* 0x0000017203b77836 */ /* 0x000fc40000000000 */
[C---:B------:R-:W-:Y:S02]  /*12090*/  IMAD R180, R0.reuse, R191, R188 ;  /* 0x000000bf00b47224 */ /* 0x040fe400078e02bc */
[----:B-1----:R-:W-:Y:S01]  /*120a0*/  IMAD.MOV.U32 R190, RZ, RZ, R181 ;  /* 0x000000ffffbe7224 */ /* 0x002fe200078e00b5 */
[----:B------:R-:W-:Y:S01]  /*120b0*/  IABS R188, R183 ;  /* 0x000000b700bc7213 */ /* 0x000fe20000000000 */
[C---:B------:R-:W-:Y:S01]  /*120c0*/  IMAD R181, R0.reuse, R189, R187 ;  /* 0x000000bd00b57224 */ /* 0x040fe200078e02bb */
[----:B------:R-:W-:Y:S01]  /*120d0*/  ISETP.GT.U32.AND P3, PT, R0, R180, PT ;  /* 0x000000b40000720c */ /* 0x000fe20003f64070 */
[----:B------:R-:W-:Y:S02]  /*120e0*/  IMAD.MOV.U32 R187, RZ, RZ, R182 ;  /* 0x000000ffffbb7224 */ /* 0x000fe400078e00b6 */
[----:B------:R-:W-:Y:S02]  /*120f0*/  IMAD.MOV.U32 R192, RZ, RZ, R178 ;  /* 0x000000ffffc07224 */ /* 0x000fe400078e00b2 */
[----:B------:R-:W-:Y:S01]  /*12100*/  IMAD.HI.U32 R178, R2, R190, RZ ;  /* 0x000000be02b27227 */ /* 0x000fe200078e00ff */
[----:B------:R-:W-:-:S02]  /*12110*/  @!P6 IADD3 R187, PT, PT, -R187, RZ, RZ ;  /* 0x000000ffbbbbe210 */ /* 0x000fc40007ffe1ff */
[----:B------:R-:W-:Y:S01]  /*12120*/  ISETP.GT.U32.AND P6, PT, R0, R181, PT ;  /* 0x000000b50000720c */ /* 0x000fe20003fc4070 */
[----:B------:R-:W-:Y:S01]  /*12130*/  @!P5 IMAD.IADD R184, R184, 0x1, -R0 ;  /* 0x00000001b8b8d824 */ /* 0x000fe200078e0a00 */
[----:B------:R-:W-:Y:S01]  /*12140*/  ISETP.GT.U32.AND P5, PT, R0, R177, PT ;  /* 0x000000b10000720c */ /* 0x000fe20003fa4070 */
[----:B------:R-:W-:Y:S01]  /*12150*/  IMAD.MOV.U32 R189, RZ, RZ, R179 ;  /* 0x000000ffffbd7224 */ /* 0x000fe200078e00b3 */
[----:B------:R-:W-:Y:S01]  /*12160*/  @!P4 IADD3 R192, PT, PT, -R192, RZ, RZ ;  /* 0x000000ffc0c0c210 */ /* 0x000fe20007ffe1ff */
[----:B------:R-:W-:Y:S01]  /*12170*/  IMAD.HI.U32 R179, R2, R188, RZ ;  /* 0x000000bc02b37227 */ /* 0x000fe200078e00ff */
[----:B------:R-:W-:-:S03]  /*12180*/  ISETP.GT.U32.AND P4, PT, R0, R184, PT ;  /* 0x000000b80000720c */ /* 0x000fc60003f84070 */
[----:B------:R-:W-:Y:S01]  /*12190*/  IMAD.MOV R178, RZ, RZ, -R178 ;  /* 0x000000ffffb27224 */ /* 0x000fe200078e0ab2 */
[----:B------:R-:W-:Y:S01]  /*121a0*/  STL [R1+0x22c], R192 ;  /* 0x00022cc001007387 */ /* 0x000fe20000100800 */
[----:B------:R-:W-:Y:S02]  /*121b0*/  IMAD.MOV R182, RZ, RZ, -R179 ;  /* 0x000000ffffb67224 */ /* 0x000fe400078e0ab3 */
[----:B------:R-:W-:Y:S02]  /*121c0*/  IMAD R179, R0, R178, R190 ;  /* 0x000000b200b37224 */ /* 0x000fe400078e02be */
[--C-:B------:R-:W-:Y:S02]  /*121d0*/  @!P3 IMAD.IADD R180, R180, 0x1, -R0.reuse ;  /* 0x00000001b4b4b824 */ /* 0x100fe400078e0a00 */
[----:B------:R-:W-:Y:S01]  /*121e0*/  @!P2 IMAD.MOV R189, RZ, RZ, -R189 ;  /* 0x000000ffffbda224 */ /* 0x000fe200078e0abd */
[C---:B------:R-:W-:Y:S01]  /*121f0*/  ISETP.GT.U32.AND P3, PT, R0.reuse, R179, PT ;  /* 0x000000b30000720c */ /* 0x040fe20003f64070 */
[--C-:B------:R-:W-:Y:S01]  /*12200*/  @!P6 IMAD.IADD R181, R181, 0x1, -R0.reuse ;  /* 0x00000001b5b5e824 */ /* 0x100fe200078e0a00 */
[----:B------:R-:W-:Y:S01]  /*12210*/  ISETP.GT.U32.AND P6, PT, R0, R180, PT ;  /* 0x000000b40000720c */ /* 0x000fe20003fc4070 */
[--C-:B------:R-:W-:Y:S01]  /*12220*/  @!P5 IMAD.IADD R177, R177, 0x1, -R0.reuse ;  /* 0x00000001b1b1d824 */ /* 0x100fe200078e0a00 */
[----:B------:R-:W-:Y:S01]  /*12230*/  ISETP.GE.AND P2, PT, R185, RZ, PT ;  /* 0x000000ffb900720c */ /* 0x000fe20003f46270 */
[----:B------:R-:W-:Y:S01]  /*12240*/  STL [R1+0x220], R189 ;  /* 0x000220bd01007387 */ /* 0x000fe20000100800 */
[----:B------:R-:W-:Y:S01]  /*12250*/  @!P4 IMAD.IADD R184, R184, 0x1, -R0 ;  /* 0x00000001b8b8c824 */ /* 0x000fe200078e0a00 */
[----:B------:R-:W-:Y:S01]  /*12260*/  ISETP.GE.AND P4, PT, R5, RZ, PT ;  /* 0x000000ff0500720c */ /* 0x000fe20003f86270 */
[----:B------:R-:W-:Y:S01]  /*12270*/  IMAD.MOV.U32 R185, RZ, RZ, R177 ;  /* 0x000000ffffb97224 */ /* 0x000fe200078e00b1 */
[----:B------:R1:W-:Y:S01]  /*12280*/  STL [R1+0x21c], R187 ;  /* 0x00021cbb01007387 */ /* 0x0003e20000100800 */
[C---:B------:R-:W-:Y:S01]  /*12290*/  IMAD R5, R0.reuse, R182, R188 ;  /* 0x000000b600057224 */ /* 0x040fe200078e02bc */
[----:B------:R-:W-:Y:S01]  /*122a0*/  IADD3 R177, PT, PT, R3, 0x175, RZ ;  /* 0x0000017503b17810 */ /* 0x000fe20007ffe0ff */
[----:B------:R-:W-:Y:S01]  /*122b0*/  @!P0 IMAD.MOV R185, RZ, RZ, -R185 ;  /* 0x000000ffffb98224 */ /* 0x000fe200078e0ab9 */
[----:B------:R-:W-:Y:S01]  /*122c0*/  ISETP.GT.U32.AND P0, PT, R0, R181, PT ;  /* 0x000000b50000720c */ /* 0x000fe20003f04070 */
[--C-:B------:R-:W-:Y:S01]  /*122d0*/  @!P3 IMAD.IADD R179, R179, 0x1, -R0.reuse ;  /* 0x00000001b3b3b824 */ /* 0x100fe200078e0a00 */
[----:B------:R-:W-:Y:S01]  /*122e0*/  ISETP.GE.AND P5, PT, R186, RZ, PT ;  /* 0x000000ffba00720c */ /* 0x000fe20003fa6270 */
[----:B------:R-:W-:Y:S01]  /*122f0*/  @!P6 IMAD.IADD R180, R180, 0x1, -R0 ;  /* 0x00000001b4b4e824 */ /* 0x000fe200078e0a00 */
[C---:B------:R-:W-:Y:S01]  /*12300*/  ISETP.GT.U32.AND P6, PT, R0.reuse, R5, PT ;  /* 0x000000050000720c */ /* 0x040fe20003fc4070 */
[C---:B------:R-:W-:Y:S01]  /*12310*/  VIADD R178, R3.reuse, 0x176 ;  /* 0x0000017603b27836 */ /* 0x040fe20000000000 */
[----:B------:R-:W-:Y:S01]  /*12320*/  ISETP.GT.U32.AND P3, PT, R0, R179, PT ;  /* 0x000000b30000720c */ /* 0x000fe20003f64070 */
[C---:B-1----:R-:W-:Y:S01]  /*12330*/  VIADD R187, R3.reuse, 0x173 ;  /* 0x0000017303bb7836 */ /* 0x042fe20000000000 */
[----:B------:R1:W-:Y:S01]  /*12340*/  STL [R1+0x214], R185 ;  /* 0x000214b901007387 */ /* 0x0003e20000100800 */
[----:B------:R-:W-:Y:S01]  /*12350*/  VIADD R182, R3, 0x174 ;  /* 0x0000017403b67836 */ /* 0x000fe20000000000 */
[----:B------:R-:W-:Y:S01]  /*12360*/  IABS R186, R177 ;  /* 0x000000b100ba7213 */ /* 0x000fe20000000000 */
[----:B------:R-:W-:Y:S01]  /*12370*/  @!P1 IMAD.MOV R184, RZ, RZ, -R184 ;  /* 0x000000ffffb89224 */ /* 0x000fe200078e0ab8 */
[----:B------:R-:W-:Y:S01]  /*12380*/  IABS R188, R187 ;  /* 0x000000bb00bc7213 */ /* 0x000fe20000000000 */
[----:B------:R-:W-:Y:S01]  /*12390*/  IMAD.MOV.U32 R192, RZ, RZ, R180 ;  /* 0x000000ffffc07224 */ /* 0x000fe200078e00b4 */
[----:B------:R-:W-:Y:S01]  /*123a0*/  @!P0 IADD3 R181, PT, PT, R181, -R0, RZ ;  /* 0x80000000b5b58210 */ /* 0x000fe20007ffe0ff */
[C---:B------:R-:W-:Y:S01]  /*123b0*/  IMAD.HI.U32 R191, R2.reuse, R186, RZ ;  /* 0x000000ba02bf7227 */ /* 0x040fe200078e00ff */
[----:B------:R-:W-:Y:S01]  /*123c0*/  ISETP.GE.AND P0, PT, R183, RZ, PT ;  /* 0x000000ffb700720c */ /* 0x000fe20003f06270 */
[----:B------:R2:W-:Y:S01]  /*123d0*/  STL [R1+0x1ec], R184 ;  /* 0x0001ecb801007387 */ /* 0x0005e20000100800 */
[----:B-1----:R-:W-:Y:S01]  /*123e0*/  IABS R185, R178 ;  /* 0x000000b200b97213 */ /* 0x002fe20000000000 */
[----:B------:R-:W-:Y:S01]  /*123f0*/  IMAD.HI.U32 R190, R2, R188, RZ ;  /* 0x000000bc02be7227 */ /* 0x000fe200078e00ff */
[----:B------:R-:W-:-:S03]  /*12400*/  IABS R189, R182 ;  /* 0x000000b600bd7213 */ /* 0x000fc60000000000 */
[----:B------:R-:W-:Y:S02]  /*12410*/  IMAD.MOV R190, RZ, RZ, -R190 ;  /* 0x000000ffffbe7224 */ /* 0x000fe400078e0abe */
[----:B------:R-:W-:Y:S01]  /*12420*/  @!P6 IMAD.IADD R5, R5, 0x1, -R0 ;  /* 0x000000010505e824 */ /* 0x000fe200078e0a00 */
[----:B------:R-:W-:Y:S01]  /*12430*/  ISETP.GE.AND P6, PT, R187, RZ, PT ;  /* 0x000000ffbb00720c */ /* 0x000fe20003fc6270 */
[----:B------:R-:W-:Y:S02]  /*12440*/  IMAD R183, R0, R190, R188 ;  /* 0x000000be00b77224 */ /* 0x000fe400078e02bc */
[----:B------:R-:W-:Y:S01]  /*12450*/  IMAD.HI.U32 R190, R2, R185, RZ ;  /* 0x000000b902be7227 */ /* 0x000fe200078e00ff */
[----:B------:R-:W-:-:S03]  /*12460*/  ISETP.GT.U32.AND P1, PT, R0, R5, PT ;  /* 0x000000050000720c */ /* 0x000fc60003f24070 */
[----:B------:R-:W-:Y:S01]  /*12470*/  @!P3 IMAD.IADD R179, R179, 0x1, -R0 ;  /* 0x00000001b3b3b824 */ /* 0x000fe200078e0a00 */
[----:B------:R-:W-:Y:S01]  /*12480*/  ISETP.GT.U32.AND P3, PT, R0, R183, PT ;  /* 0x000000b70000720c */ /* 0x000fe20003f64070 */
[----:B------:R-:W-:Y:S02]  /*12490*/  IMAD.MOV R190, RZ, RZ, -R190 ;  /* 0x000000ffffbe7224 */ /* 0x000fe400078e0abe */
[----:B------:R-:W-:Y:S02]  /*124a0*/  VIADD R187, R3, 0x177 ;  /* 0x0000017703bb7836 */ /* 0x000fe40000000000 */
[----:B------:R-:W-:-:S04]  /*124b0*/  IMAD.HI.U32 R188, R2, R189, RZ ;  /* 0x000000bd02bc7227 */ /* 0x000fc800078e00ff */
[C---:B------:R-:W-:Y:S01]  /*124c0*/  IMAD R185, R0.reuse, R190, R185 ;  /* 0x000000be00b97224 */ /* 0x040fe200078e02b9 */
[----:B------:R-:W-:Y:S01]  /*124d0*/  IABS R190, R187 ;  /* 0x000000bb00be7213 */ /* 0x000fe20000000000 */
[----:B------:R-:W-:Y:S02]  /*124e0*/  IMAD.MOV R188, RZ, RZ, -R188 ;  /* 0x000000ffffbc7224 */ /* 0x000fe400078e0abc */
[----:B------:R-:W-:Y:S02]  /*124f0*/  IMAD.MOV R191, RZ, RZ, -R191 ;  /* 0x000000ffffbf7224 */ /* 0x000fe400078e0abf */
[----:B------:R-:W-:Y:S02]  /*12500*/  IMAD.MOV.U32 R180, RZ, RZ, R190 ;  /* 0x000000ffffb47224 */ /* 0x000fe400078e00be */
[----:B------:R-:W-:Y:S01]  /*12510*/  IMAD R188, R0, R188, R189 ;  /* 0x000000bc00bc7224 */ /* 0x000fe200078e02bd */
[----:B------:R-:W-:Y:S01]  /*12520*/  IADD3 R189, PT, PT, R3, 0x178, RZ ;  /* 0x0000017803bd7810 */ /* 0x000fe20007ffe0ff */
[----:B------:R-:W-:-:S02]  /*12530*/  IMAD.MOV.U32 R190, RZ, RZ, R181 ;  /* 0x000000ffffbe7224 */ /* 0x000fc400078e00b5 */
[----:B------:R-:W-:Y:S01]  /*12540*/  IMAD R186, R0, R191, R186 ;  /* 0x000000bf00ba7224 */ /* 0x000fe200078e02ba */
[----:B--2---:R-:W-:Y:S01]  /*12550*/  IABS R184, R189 ;  /* 0x000000bd00b87213 */ /* 0x004fe20000000000 */
[----:B------:R-:W-:Y:S01]  /*12560*/  @!P3 IMAD.IADD R183, R183, 0x1, -R0 ;  /* 0x00000001b7b7b824 */ /* 0x000fe200078e0a00 */
[----:B------:R-:W-:Y:S01]  /*12570*/  @!P5 IADD3 R190, PT, PT, -R190, RZ, RZ ;  /* 0x000000ffbebed210 */ /* 0x000fe20007ffe1ff */
[----:B------:R-:W-:Y:S01]  /*12580*/  @!P2 IMAD.MOV R192, RZ, RZ, -R192 ;  /* 0x000000ffffc0a224 */ /* 0x000fe200078e0ac0 */
[C---:B------:R-:W-:Y:S01]  /*12590*/  ISETP.GT.U32.AND P2, PT, R0.reuse, R188, PT ;  /* 0x000000bc0000720c */ /* 0x040fe20003f44070 */
[----:B------:R-:W-:Y:S01]  /*125a0*/  @!P1 IMAD.IADD R5, R5, 0x1, -R0 ;  /* 0x0000000105059824 */ /* 0x000fe200078e0a00 */
[C---:B------:R-:W-:Y:S01]  /*125b0*/  ISETP.GT.U32.AND P5, PT, R0.reuse, R186, PT ;  /* 0x000000ba0000720c */ /* 0x040fe20003fa4070 */
[----:B------:R-:W-:Y:S01]  /*125c0*/  @!P4 IMAD.MOV R179, RZ, RZ, -R179 ;  /* 0x000000ffffb3c224 */ /* 0x000fe200078e0ab3 */
[----:B------:R-:W-:Y:S01]  /*125d0*/  ISETP.GT.U32.AND P3, PT, R0, R183, PT ;  /* 0x000000b70000720c */ /* 0x000fe20003f64070 */
[----:B------:R-:W-:Y:S01]  /*125e0*/  IMAD.HI.U32 R181, R2, R180, RZ ;  /* 0x000000b402b57227 */ /* 0x000fe200078e00ff */
[----:B------:R-:W-:Y:S01]  /*125f0*/  ISETP.GT.U32.AND P1, PT, R0, R185, PT ;  /* 0x000000b90000720c */ /* 0x000fe20003f24070 */
[----:B------:R-:W-:Y:S01]  /*12600*/  STL [R1+0x1e4], R192 ;  /* 0x0001e4c001007387 */ /* 0x000fe20000100800 */
[----:B------:R-:W-:Y:S01]  /*12610*/  ISETP.GE.AND P4, PT, R182, RZ, PT ;  /* 0x000000ffb600720c */ /* 0x000fe20003f86270 */
[----:B------:R-:W-:-:S02]  /*12620*/  IMAD.MOV R181, RZ, RZ, -R181 ;  /* 0x000000ffffb57224 */ /* 0x000fc400078e0ab5 */
[----:B------:R-:W-:Y:S01]  /*12630*/  STL [R1+0x1dc], R190 ;  /* 0x0001dcbe01007387 */ /* 0x000fe20000100800 */
[----:B------:R-:W-:Y:S02]  /*12640*/  VIADD R182, R3, 0x179 ;  /* 0x0000017903b67836 */ /* 0x000fe40000000000 */
[--C-:B------:R-:W-:Y:S01]  /*12650*/  @!P2 IMAD.IADD R188, R188, 0x1, -R0.reuse ;  /* 0x00000001bcbca824 */ /* 0x100fe200078e0a00 */
[----:B------:R1:W-:Y:S01]  /*12660*/  STL [R1+0x1c8], R179 ;  /* 0x0001c8b301007387 */ /* 0x0003e20000100800 */
[----:B------:R-:W-:Y:S01]  /*12670*/  @!P5 IADD3 R186, PT, PT, R186, -R0, RZ ;  /* 0x80000000babad210 */ /* 0x000fe20007ffe0ff */
[--C-:B------:R-:W-:Y:S01]  /*12680*/  @!P3 IMAD.IADD R183, R183, 0x1, -R0.reuse ;  /* 0x00000001b7b7b824 */ /* 0x100fe200078e0a00 */
[----:B------:R-:W-:Y:S01]  /*12690*/  ISETP.GE.AND P3, PT, R177, RZ, PT ;  /* 0x000000ffb100720c */ /* 0x000fe20003f66270 */
[----:B------:R-:W-:Y:S01]  /*126a0*/  @!P1 IMAD.IADD R185, R185, 0x1, -R0 ;  /* 0x00000001b9b99824 */ /* 0x000fe200078e0a00 */
[C---:B------:R-:W-:Y:S01]  /*126b0*/  ISETP.GT.U32.AND P5, PT, R0.reuse, R188, PT ;  /* 0x000000bc0000720c */ /* 0x040fe20003fa4070 */
[C---:B------:R-:W-:Y:S01]  /*126c0*/  IMAD R180, R0.reuse, R181, R180 ;  /* 0x000000b500b47224 */ /* 0x040fe200078e02b4 */
[----:B------:R-:W-:Y:S01]  /*126d0*/  ISETP.GT.U32.AND P1, PT, R0, R186, PT ;  /* 0x000000ba0000720c */ /* 0x000fe20003f24070 */
[----:B------:R-:W-:Y:S01]  /*126e0*/  IMAD.MOV.U32 R181, RZ, RZ, R183 ;  /* 0x000000ffffb57224 */ /* 0x000fe200078e00b7 */
[----:B------:R-:W-:Y:S01]  /*126f0*/  ISETP.GE.AND P2, PT, R178, RZ, PT ;  /* 0x000000ffb200720c */ /* 0x000fe20003f46270 */
[----:B-1----:R-:W-:Y:S01]  /*12700*/  IMAD.MOV.U32 R179, RZ, RZ, R184 ;  /* 0x000000ffffb37224 */ /* 0x002fe200078e00b8 */
[----:B------:R-:W-:Y:S01]  /*12710*/  IABS R178, R182 ;  /* 0x000000b600b27213 */ /* 0x000fe20000000000 */
[----:B------:R-:W-:Y:S01]  /*12720*/  @!P6 IMAD.MOV R181, RZ, RZ, -R181 ;  /* 0x000000ffffb5e224 */ /* 0x000fe200078e0ab5 */
[----:B------:R-:W-:Y:S01]  /*12730*/  ISETP.GT.U32.AND P6, PT, R0, R180, PT ;  /* 0x000000b40000720c */ /* 0x000fe20003fc4070 */
[----:B------:R-:W-:-:S04]  /*12740*/  IMAD.HI.U32 R177, R2, R179, RZ ;  /* 0x000000b302b17227 */ /* 0x000fc800078e00ff */
[----:B------:R-:W-:Y:S02]  /*12750*/  IMAD.MOV R177, RZ, RZ, -R177 ;  /* 0x000000ffffb17224 */ /* 0x000fe400078e0ab1 */
[----:B------:R-:W-:Y:S01]  /*12760*/  IMAD.MOV.U32 R190, RZ, RZ, R5 ;  /* 0x000000ffffbe7224 */ /* 0x000fe200078e0005 */
[----:B------:R-:W-:Y:S01]  /*12770*/  IADD3 R5, PT, PT, R3, 0x17a, RZ ;  /* 0x0000017a03057810 */ /* 0x000fe20007ffe0ff */
[----:B------:R-:W-:Y:S02]  /*12780*/  IMAD R179, R0, R177, R179 ;  /* 0x000000b100b37224 */ /* 0x000fe400078e02b3 */
[----:B------:R-:W-:Y:S01]  /*12790*/  @!P0 IMAD.MOV R190, RZ, RZ, -R190 ;  /* 0x000000ffffbe8224 */ /* 0x000fe200078e0abe */
[----:B------:R-:W-:Y:S01]  /*127a0*/  IABS R177, R5 ;  /* 0x0000000500b17213 */ /* 0x000fe20000000000 */
[--C-:B------:R-:W-:Y:S01]  /*127b0*/  @!P5 IMAD.IADD R188, R188, 0x1, -R0.reuse ;  /* 0x00000001bcbcd824 */ /* 0x100fe200078e0a00 */
[----:B------:R-:W-:Y:S01]  /*127c0*/  ISETP.GT.U32.AND P0, PT, R0, R185, PT ;  /* 0x000000b90000720c */ /* 0x000fe20003f04070 */
[--C-:B------:R-:W-:Y:S01]  /*127d0*/  @!P1 IMAD.IADD R186, R186, 0x1, -R0.reuse ;  /* 0x00000001baba9824 */ /* 0x100fe200078e0a00 */
[----:B------:R-:W-:Y:S01]  /*127e0*/  ISETP.GT.U32.AND P1, PT, R0, R179, PT ;  /* 0x000000b30000720c */ /* 0x000fe20003f24070 */
[----:B------:R1:W-:Y:S01]  /*127f0*/  STL [R1+0x1c0], R190 ;  /* 0x0001c0be01007387 */ /* 0x0003e20000100800 */
[----:B------:R-:W-:Y:S01]  /*12800*/  @!P6 IMAD.IADD R180, R180, 0x1, -R0 ;  /* 0x00000001b4b4e824 */ /* 0x000fe200078e0a00 */
[----:B------:R-:W-:Y:S01]  /*12810*/  ISETP.GE.AND P6, PT, R182, RZ, PT ;  /* 0x000000ffb600720c */ /* 0x000fe20003fc6270 */
[----:B------:R-:W-:Y:S01]  /*12820*/  IMAD.HI.U32 R184, R2, R178, RZ ;  /* 0x000000b202b87227 */ /* 0x000fe200078e00ff */
[----:B------:R2:W-:Y:S01]  /*12830*/  STL [R1+0x1b0], R181 ;  /* 0x0001b0b501007387 */ /* 0x0005e20000100800 */
[----:B------:R-:W-:-:S02]  /*12840*/  ISETP.GE.AND P5, PT, R187, RZ, PT ;  /* 0x000000ffbb00720c */ /* 0x000fc40003fa6270 */
[----:B------:R-:W-:Y:S01]  /*12850*/  IMAD.HI.U32 R183, R2, R177, RZ ;  /* 0x000000b102b77227 */ /* 0x000fe200078e00ff */
[----:B-1----:R-:W-:-:S03]  /*12860*/  MOV R190, R188 ;  /* 0x000000bc00be7202 */ /* 0x002fc60000000f00 */
[----:B------:R-:W-:Y:S02]  /*12870*/  IMAD.MOV R184, RZ, RZ, -R184 ;  /* 0x000000ffffb87224 */ /* 0x000fe400078e0ab8 */
[----:B------:R-:W-:Y:S02]  /*12880*/  @!P1 IMAD.IADD R179, R179, 0x1, -R0 ;  /* 0x00000001b3b39824 */ /* 0x000fe400078e0a00 */
[----:B------:R-:W-:Y:S01]  /*12890*/  @!P4 IMAD.MOV R190, RZ, RZ, -R190 ;  /* 0x000000ffffbec224 */ /* 0x000fe200078e0abe */
[C---:B------:R-:W-:Y:S01]  /*128a0*/  ISETP.GT.U32.AND P4, PT, R0.reuse, R180, PT ;  /* 0x000000b40000720c */ /* 0x040fe20003f84070 */
[----:B--2---:R-:W-:Y:S01]  /*128b0*/  VIADD R181, R3, 0x17b ;  /* 0x0000017b03b57836 */ /* 0x004fe20000000000 */
[C---:B------:R-:W-:Y:S01]  /*128c0*/  ISETP.GT.U32.AND P1, PT, R0.reuse, R179, PT ;  /* 0x000000b30000720c */ /* 0x040fe20003f24070 */
[----:B------:R-:W-:Y:S01]  /*128d0*/  IMAD.MOV R183, RZ, RZ, -R183 ;  /* 0x000000ffffb77224 */ /* 0x000fe200078e0ab7 */
[----:B------:R1:W-:Y:S01]  /*128e0*/  STL [R1+0x1ac], R190 ;  /* 0x0001acbe01007387 */ /* 0x0003e20000100800 */
[C---:B------:R-:W-:Y:S01]  /*128f0*/  IMAD R178, R0.reuse, R184, R178 ;  /* 0x000000b800b27224 */ /* 0x040fe200078e02b2 */
[----:B------:R-:W-:Y:S01]  /*12900*/  IABS R182, R181 ;  /* 0x000000b500b67213 */ /* 0x000fe20000000000 */
[----:B------:R-:W-:-:S02]  /*12910*/  IMAD R177, R0, R183, R177 ;  /* 0x000000b700b17224 */ /* 0x000fc400078e02b1 */
[----:B------:R-:W-:Y:S01]  /*12920*/  @!P0 IMAD.IADD R185, R185, 0x1, -R0 ;  /* 0x00000001b9b98824 */ /* 0x000fe200078e0a00 */
[----:B------:R-:W-:Y:S01]  /*12930*/  ISETP.GE.AND P0, PT, R189, RZ, PT ;  /* 0x000000ffbd00720c */ /* 0x000fe20003f06270 */
[----:B------:R-:W-:-:S04]  /*12940*/  IMAD.HI.U32 R183, R2, R182, RZ ;  /* 0x000000b602b77227 */ /* 0x000fc800078e00ff */
[----:B------:R-:W-:Y:S01]  /*12950*/  @!P3 IMAD.MOV R186, RZ, RZ, -R186 ;  /* 0x000000ffffbab224 */ /* 0x000fe200078e0aba */
[----:B------:R-:W-:Y:S01]  /*12960*/  ISETP.GT.U32.AND P3, PT, R0, R178, PT ;  /* 0x000000b20000720c */ /* 0x000fe20003f64070 */
[--C-:B------:R-:W-:Y:S01]  /*12970*/  @!P4 IMAD.IADD R180, R180, 0x1, -R0.reuse ;  /* 0x00000001b4b4c824 */ /* 0x100fe200078e0a00 */
[C---:B------:R-:W-:Y:S01]  /*12980*/  ISETP.GT.U32.AND P4, PT, R0.reuse, R177, PT ;  /* 0x000000b10000720c */ /* 0x040fe20003f84070 */
[----:B------:R-:W-:Y:S01]  /*12990*/  @!P2 IMAD.MOV R185, RZ, RZ, -R185 ;  /* 0x000000ffffb9a224 */ /* 0x000fe200078e0ab9 */
[----:B------:R-:W-:Y:S01]  /*129a0*/  IADD3 R183, PT, PT, -R183, RZ, RZ ;  /* 0x000000ffb7b77210 */ /* 0x000fe20007ffe1ff */
[----:B------:R-:W-:Y:S01]  /*129b0*/  @!P1 IMAD.IADD R179, R179, 0x1, -R0 ;  /* 0x00000001b3b39824 */ /* 0x000fe200078e0a00 */
[----:B------:R-:W-:Y:S01]  /*129c0*/  ISETP.GE.AND P2, PT, R5, RZ, PT ;  /* 0x000000ff0500720c */ /* 0x000fe20003f46270 */
[----:B------:R-:W-:Y:S01]  /*129d0*/  VIADD R187, R3, 0x17c ;  /* 0x0000017c03bb7836 */ /* 0x000fe20000000000 */
[----:B------:R-:W-:Y:S01]  /*129e0*/  ISETP.GE.AND P1, PT, R181, RZ, PT ;  /* 0x000000ffb500720c */ /* 0x000fe20003f26270 */
[----:B------:R-:W-:Y:S01]  /*129f0*/  IMAD R5, R0, R183, R182 ;  /* 0x000000b700057224 */ /* 0x000fe200078e02b6 */
[----:B------:R2:W-:Y:S01]  /*12a00*/  STL [R1+0x19c], R186 ;  /* 0x00019cba01007387 */ /* 0x0005e20000100800 */
[----:B------:R-:W-:-:S02]  /*12a10*/  @!P0 IMAD.MOV R179, RZ, RZ, -R179 ;  /* 0x000000ffffb38224 */ /* 0x000fc400078e0ab3 */
[----:B------:R-:W-:Y:S01]  /*12a20*/  @!P3 IADD3 R178, PT, PT, R178, -R0, RZ ;  /* 0x80000000b2b2b210 */ /* 0x000fe20007ffe0ff */
[----:B------:R-:W-:Y:S01]  /*12a30*/  IMAD.MOV.U32 R184, RZ, RZ, R180 ;  /* 0x000000ffffb87224 */ /* 0x000fe200078e00b4 */
[C---:B------:R-:W-:Y:S01]  /*12a40*/  ISETP.GT.U32.AND P0, PT, R0.reuse, R5, PT ;  /* 0x000000050000720c */ /* 0x040fe20003f04070 */
[----:B------:R-:W-:Y:S01]  /*12a50*/  @!P4 IMAD.IADD R177, R177, 0x1, -R0 ;  /* 0x00000001b1b1c824 */ /* 0x000fe200078e0a00 */
[C---:B------:R-:W-:Y:S01]  /*12a60*/  ISETP.GT.U32.AND P3, PT, R0.reuse, R178, PT ;  /* 0x000000b20000720c */ /* 0x040fe20003f64070 */
[----:B------:R-:W-:Y:S01]  /*12a70*/  @!P5 IMAD.MOV R184, RZ, RZ, -R184 ;  /* 0x000000ffffb8d224 */ /* 0x000fe200078e0ab8 */
[----:B------:R-:W-:Y:S01]  /*12a80*/  ISETP.GE.AND P5, PT, R187, RZ, PT ;  /* 0x000000ffbb00720c */ /* 0x000fe20003fa6270 */
[C---:B------:R-:W-:Y:S01]  /*12a90*/  VIADD R182, R3.reuse, 0x17d ;  /* 0x0000017d03b67836 */ /* 0x040fe20000000000 */
[----:B------:R-:W-:Y:S01]  /*12aa0*/  ISETP.GT.U32.AND P4, PT, R0, R177, PT ;  /* 0x000000b10000720c */ /* 0x000fe20003f84070 */
[C---:B------:R-:W-:Y:S01]  /*12ab0*/  VIADD R181, R3.reuse, 0x17e ;  /* 0x0000017e03b57836 */ /* 0x040fe20000000000 */
[----:B------:R-:W-:Y:S01]  /*12ac0*/  IABS R187, R187 ;  /* 0x000000bb00bb7213 */ /* 0x000fe20000000000 */
[----:B------:R3:W-:Y:S01]  /*12ad0*/  STL [R1+0x194], R185 ;  /* 0x000194b901007387 */ /* 0x0007e20000100800 */
[----:B-1----:R-:W-:Y:S01]  /*12ae0*/  IABS R190, R182 ;  /* 0x000000b600be7213 */ /* 0x002fe20000000000 */
[----:B--2---:R-:W-:Y:S01]  /*12af0*/  VIADD R186, R3, 0x181 ;  /* 0x0000018103ba7836 */ /* 0x004fe20000000000 */
[----:B------:R-:W-:Y:S01]  /*12b00*/  IABS R189, R181 ;  /* 0x000000b500bd7213 */ /* 0x000fe20000000000 */
[----:B------:R-:W-:Y:S01]  /*12b10*/  @!P0 IMAD.IADD R5, R5, 0x1, -R0 ;  /* 0x0000000105058824 */ /* 0x000fe200078e0a00 */
[----:B------:R-:W-:Y:S01]  /*12b20*/  STL [R1+0x190], R184 ;  /* 0x000190b801007387 */ /* 0x000fe20000100800 */
[----:B------:R-:W-:-:S03]  /*12b30*/  IMAD.HI.U32 R183, R2, R187, RZ ;  /* 0x000000bb02b77227 */ /* 0x000fc600078e00ff */
[----:B------:R-:W-:Y:S01]  /*12b40*/  ISETP.GT.U32.AND P0, PT, R0, R5, PT ;  /* 0x000000050000720c */ /* 0x000fe20003f04070 */
[--C-:B------:R-:W-:Y:S01]  /*12b50*/  @!P3 IMAD.IADD R178, R178, 0x1, -R0.reuse ;  /* 0x00000001b2b2b824 */ /* 0x100fe200078e0a00 */
[----:B------:R-:W-:Y:S01]  /*12b60*/  ISETP.GE.AND P3, PT, R182, RZ, PT ;  /* 0x000000ffb600720c */ /* 0x000fe20003f66270 */
[----:B------:R-:W-:Y:S01]  /*12b70*/  IMAD.HI.U32 R180, R2, R190, RZ ;  /* 0x000000be02b47227 */ /* 0x000fe200078e00ff */
[----:B------:R1:W-:Y:S03]  /*12b80*/  STL [R1+0x18c], R179 ;  /* 0x00018cb301007387 */ /* 0x0003e60000100800 */
[----:B------:R-:W-:Y:S02]  /*12b90*/  IMAD.MOV R182, RZ, RZ, -R183 ;  /* 0x000000ffffb67224 */ /* 0x000fe400078e0ab7 */
[----:B------:R-:W-:Y:S01]  /*12ba0*/  @!P4 IMAD.IADD R177, R177, 0x1, -R0 ;  /* 0x00000001b1b1c824 */ /* 0x000fe200078e0a00 */
[----:B------:R-:W-:Y:S01]  /*12bb0*/  ISETP.GE.AND P4, PT, R181, RZ, PT ;  /* 0x000000ffb500720c */ /* 0x000fe20003f86270 */
[----:B------:R-:W-:-:S02]  /*12bc0*/  IMAD.MOV R180, RZ, RZ, -R180 ;  /* 0x000000ffffb47224 */ /* 0x000fc400078e0ab4 */
[C---:B------:R-:W-:Y:S02]  /*12bd0*/  IMAD R187, R0.reuse, R182, R187 ;  /* 0x000000b600bb7224 */ /* 0x040fe400078e02bb */
[----:B---3--:R-:W-:Y:S02]  /*12be0*/  IMAD.MOV.U32 R185, RZ, RZ, R177 ;  /* 0x000000ffffb97224 */ /* 0x008fe400078e00b1 */
[C---:B------:R-:W-:Y:S01]  /*12bf0*/  IMAD R190, R0.reuse, R180, R190 ;  /* 0x000000b400be7224 */ /* 0x040fe200078e02be */
[----:B------:R-:W-:Y:S01]  /*12c00*/  IADD3 R180, PT, PT, R3, 0x182, RZ ;  /* 0x0000018203b47810 */ /* 0x000fe20007ffe0ff */
[----:B------:R-:W-:Y:S01]  /*12c10*/  @!P2 IMAD.MOV R185, RZ, RZ, -R185 ;  /* 0x000000ffffb9a224 */ /* 0x000fe200078e0ab9 */
[----:B------:R-:W-:Y:S01]  /*12c20*/  ISETP.GT.U32.AND P2, PT, R0, R187, PT ;  /* 0x000000bb0000720c */ /* 0x000fe20003f44070 */
[----:B-1----:R-:W-:Y:S01]  /*12c30*/  IMAD.HI.U32 R179, R2, R189, RZ ;  /* 0x000000bd02b37227 */ /* 0x002fe200078e00ff */
[----:B------:R-:W-:-:S03]  /*12c40*/  IABS R181, R180 ;  /* 0x000000b400b57213 */ /* 0x000fc60000000000 */
[----:B------:R-:W-:Y:S01]  /*12c50*/  @!P0 IMAD.IADD R5, R5, 0x1, -R0 ;  /* 0x0000000105058824 */ /* 0x000fe200078e0a00 */
[C---:B------:R-:W-:Y:S01]  /*12c60*/  ISETP.GT.U32.AND P0, PT, R0.reuse, R190, PT ;  /* 0x000000be0000720c */ /* 0x040fe20003f04070 */
[----:B------:R-:W-:Y:S01]  /*12c70*/  IMAD.MOV.U32 R188, RZ, RZ, R178 ;  /* 0x000000ffffbc7224 */ /* 0x000fe200078e00b2 */
[----:B------:R-:W-:Y:S01]  /*12c80*/  IADD3 R179, PT, PT, -R179, RZ, RZ ;  /* 0x000000ffb3b37210 */ /* 0x000fe20007ffe1ff */
[----:B------:R-:W-:Y:S01]  /*12c90*/  VIADD R184, R3, 0x17f ;  /* 0x0000017f03b87836 */ /* 0x000fe20000000000 */
[----:B------:R-:W-:Y:S01]  /*12ca0*/  IABS R178, R186 ;  /* 0x000000ba00b27213 */ /* 0x000fe20000000000 */
[----:B------:R-:W-:Y:S02]  /*12cb0*/  IMAD.MOV.U32 R191, RZ, RZ, R5 ;  /* 0x000000ffffbf7224 */ /* 0x000fe400078e0005 */
[----:B------:R-:W-:Y:S02]  /*12cc0*/  IMAD R189, R0, R179, R189 ;  /* 0x000000b300bd7224 */ /* 0x000fe400078e02bd */
[----:B------:R-:W-:-:S02]  /*12cd0*/  @!P2 IMAD.IADD R187, R187, 0x1, -R0 ;  /* 0x00000001bbbba824 */ /* 0x000fc400078e0a00 */
[----:B------:R-:W-:Y:S01]  /*12ce0*/  VIADD R179, R3, 0x180 ;  /* 0x0000018003b37836 */ /* 0x000fe20000000000 */
[----:B------:R-:W-:Y:S01]  /*12cf0*/  ISETP.GT.U32.AND P2, PT, R0, R189, PT ;  /* 0x000000bd0000720c */ /* 0x000fe20003f44070 */
[----:B------:R-:W-:Y:S01]  /*12d00*/  @!P0 IMAD.IADD R190, R190, 0x1, -R0 ;  /* 0x00000001bebe8824 */ /* 0x000fe200078e0a00 */
[----:B------:R-:W-:Y:S01]  /*12d10*/  ISETP.GT.U32.AND P0, PT, R0, R187, PT ;  /* 0x000000bb0000720c */ /* 0x000fe20003f04070 */
[----:B------:R-:W-:Y:S01]  /*12d20*/  IMAD.HI.U32 R177, R2, R178, RZ ;  /* 0x000000b202b17227 */ /* 0x000fe200078e00ff */
[----:B------:R-:W-:-:S03]  /*12d30*/  IABS R183, R179 ;  /* 0x000000b300b77213 */ /* 0x000fc60000000000 */
[----:B------:R-:W-:Y:S01]  /*12d40*/  @!P6 IMAD.MOV R188, RZ, RZ, -R188 ;  /* 0x000000ffffbce224 */ /* 0x000fe200078e0abc */
[----:B------:R-:W-:Y:S01]  /*12d50*/  ISETP.GE.AND P6, PT, R184, RZ, PT ;  /* 0x000000ffb800720c */ /* 0x000fe20003fc6270 */
[----:B------:R-:W-:Y:S01]  /*12d60*/  IMAD.HI.U32 R182, R2, R183, RZ ;  /* 0x000000b702b67227 */ /* 0x000fe200078e00ff */
[----:B------:R-:W-:Y:S02]  /*12d70*/  IABS R184, R184 ;  /* 0x000000b800b87213 */ /* 0x000fe40000000000 */
[----:B------:R1:W-:Y:S01]  /*12d80*/  STL [R1+0x188], R188 ;  /* 0x000188bc01007387 */ /* 0x0003e20000100800 */
[----:B------:R-:W-:Y:S01]  /*12d90*/  @!P2 IMAD.IADD R189, R189, 0x1, -R0 ;  /* 0x00000001bdbda824 */ /* 0x000fe200078e0a00 */
[C---:B------:R-:W-:Y:S01]  /*12da0*/  ISETP.GT.U32.AND P2, PT, R0.reuse, R190, PT ;  /* 0x000000be0000720c */ /* 0x040fe20003f44070 */
[----:B------:R-:W-:Y:S01]  /*12db0*/  IMAD.MOV R177, RZ, RZ, -R177 ;  /* 0x000000ffffb17224 */ /* 0x000fe200078e0ab1 */
[----:B------:R-:W-:Y:S01]  /*12dc0*/  @!P0 IADD3 R187, PT, PT, R187, -R0, RZ ;  /* 0x80000000bbbb8210 */ /* 0x000fe20007ffe0ff */
[----:B------:R-:W-:Y:S01]  /*12dd0*/  @!P1 IMAD.MOV R191, RZ, RZ, -R191 ;  /* 0x000000ffffbf9224 */ /* 0x000fe200078e0abf */
[C---:B------:R-:W-:Y:S01]  /*12de0*/  ISETP.GT.U32.AND P1, PT, R0.reuse, R189, PT ;  /* 0x000000bd0000720c */ /* 0x040fe20003f24070 */
[----:B------:R-:W-:Y:S01]  /*12df0*/  IMAD.MOV R182, RZ, RZ, -R182 ;  /* 0x000000ffffb67224 */ /* 0x000fe200078e0ab6 */
[----:B------:R-:W-:Y:S01]  /*12e00*/  STL [R1+0x184], R185 ;  /* 0x000184b901007387 */ /* 0x000fe20000100800 */
[----:B------:R-:W-:-:S02]  /*12e10*/  IMAD R178, R0, R177, R178 ;  /* 0x000000b100b27224 */ /* 0x000fc400078e02b2 */
[C---:B------:R-:W-:Y:S01]  /*12e20*/  IMAD.HI.U32 R177, R2.reuse, R181, RZ ;  /* 0x000000b502b17227 */ /* 0x040fe200078e00ff */
[----:B------:R2:W-:Y:S03]  /*12e30*/  STL [R1+0x17c], R191 ;  /* 0x00017cbf01007387 */ /* 0x0005e60000100800 */
[----:B-1----:R-:W-:-:S04]  /*12e40*/  IMAD.HI.U32 R188, R2, R184, RZ ;  /* 0x000000b802bc7227 */ /* 0x002fc800078e00ff */
[----:B------:R-:W-:Y:S01]  /*12e50*/  IMAD R183, R0, R182, R183 ;  /* 0x000000b600b77224 */ /* 0x000fe200078e02b7 */
[----:B------:R-:W-:Y:S01]  /*12e60*/  IADD3 R188, PT, PT, -R188, RZ, RZ ;  /* 0x000000ffbcbc7210 */ /* 0x000fe20007ffe1ff */
[----:B------:R-:W-:Y:S01]  /*12e70*/  IMAD.MOV R177, RZ, RZ, -R177 ;  /* 0x000000ffffb17224 */ /* 0x000fe200078e0ab1 */
[----:B------:R-:W-:Y:S01]  /*12e80*/  @!P1 IADD3 R189, PT, PT, R189, -R0, RZ ;  /* 0x80000000bdbd9210 */ /* 0x000fe20007ffe0ff */
[----:B--2---:R-:W-:Y:S02]  /*12e90*/  IMAD.MOV.U32 R191, RZ, RZ, R187 ;  /* 0x000000ffffbf7224 */ /* 0x004fe400078e00bb */
[C---:B------:R-:W-:Y:S02]  /*12ea0*/  IMAD R181, R0.reuse, R177, R181 ;  /* 0x000000b100b57224 */ /* 0x040fe400078e02b5 */
[----:B------:R-:W-:Y:S01]  /*12eb0*/  @!P5 IMAD.MOV R191, RZ, RZ, -R191 ;  /* 0x000000ffffbfd224 */ /* 0x000fe200078e0abf */
[----:B------:R-:W-:Y:S01]  /*12ec0*/  ISETP.GT.U32.AND P5, PT, R0, R183, PT ;  /* 0x000000b70000720c */ /* 0x000fe20003fa4070 */
[----:B------:R-:W-:Y:S01]  /*12ed0*/  @!P2 IMAD.IADD R190, R190, 0x1, -R0 ;  /* 0x00000001bebea824 */ /* 0x000fe200078e0a00 */
[C---:B------:R-:W-:Y:S01]  /*12ee0*/  ISETP.GT.U32.AND P2, PT, R0.reuse, R178, PT ;  /* 0x000000b20000720c */ /* 0x040fe20003f44070 */
[C---:B------:R-:W-:Y:S01]  /*12ef0*/  IMAD R184, R0.reuse, R188, R184 ;  /* 0x000000bc00b87224 */ /* 0x040fe200078e02b8 */
[C---:B------:R-:W-:Y:S01]  /*12f00*/  ISETP.GT.U32.AND P1, PT, R0.reuse, R181, PT ;  /* 0x000000b50000720c */ /* 0x040fe20003f24070 */
[C---:B------:R-:W-:Y:S01]  /*12f10*/  VIADD R185, R3.reuse, 0x183 ;  /* 0x0000018303b97836 */ /* 0x040fe20000000000 */
[----:B------:R1:W-:Y:S01]  /*12f20*/  STL [R1+0x178], R191 ;  /* 0x000178bf01007387 */ /* 0x0003e20000100800 */
[C---:B------:R-:W-:Y:S01]  /*12f30*/  VIADD R5, R3.reuse, 0x184 ;  /* 0x0000018403057836 */ /* 0x040fe20000000000 */
[----:B------:R-:W-:Y:S01]  /*12f40*/  ISETP.GT.U32.AND P0, PT, R0, R184, PT ;  /* 0x000000b80000720c */ /* 0x000fe20003f04070 */
[----:B------:R-:W-:Y:S01]  /*12f50*/  @!P4 IMAD.MOV R189, RZ, RZ, -R189 ;  /* 0x000000ffffbdc224 */ /* 0x000fe200078e0abd */
[----:B------:R-:W-:Y:S01]  /*12f60*/  IABS R182, R185 ;  /* 0x000000b900b67213 */ /* 0x000fe20000000000 */
[----:B------:R-:W-:Y:S01]  /*12f70*/  VIADD R177, R3, 0x185 ;  /* 0x0000018503b17836 */ /* 0x000fe20000000000 */
[----:B------:R-:W-:Y:S01]  /*12f80*/  IABS R187, R5 ;  /* 0x0000000500bb7213 */ /* 0x000fe20000000000 */
[----:B------:R-:W-:-:S02]  /*12f90*/  @!P5 IMAD.IADD R183, R183, 0x1, -R0 ;  /* 0x00000001b7b7d824 */ /* 0x000fc400078e0a00 */
[----:B------:R-:W-:-:S04]  /*12fa0*/  IMAD.HI.U32 R188, R2, R182, RZ ;  /* 0x000000b602bc7227 */ /* 0x000fc800078e00ff */
[--C-:B------:R-:W-:Y:S01]  /*12fb0*/  @!P2 IMAD.IADD R178, R178, 0x1, -R0.reuse ;  /* 0x00000001b2b2a824 */ /* 0x100fe200078e0a00 */
[----:B------:R-:W-:Y:S01]  /*12fc0*/  ISETP.GT.U32.AND P2, PT, R0, R183, PT ;  /* 0x000000b70000720c */ /* 0x000fe20003f44070 */
[----:B------:R-:W-:Y:S02]  /*12fd0*/  @!P1 IMAD.IADD R181, R181, 0x1, -R0 ;  /* 0x00000001b5b59824 */ /* 0x000fe400078e0a00 */
[----:B------:R-:W-:Y:S02]  /*12fe0*/  IMAD.MOV R188, RZ, RZ, -R188 ;  /* 0x000000ffffbc7224 */ /* 0x000fe400078e0abc */
[----:B------:R-:W-:Y:S01]  /*12ff0*/  @!P0 IMAD.IADD R184, R184, 0x1, -R0 ;  /* 0x00000001b8b88824 */ /* 0x000fe200078e0a00 */
[----:B------:R-:W-:Y:S01]  /*13000*/  ISETP.GE.AND P0, PT, R179, RZ, PT ;  /* 0x000000ffb300720c */ /* 0x000fe20003f06270 */
[C---:B------:R-:W-:Y:S01]  /*13010*/  IMAD R179, R0.reuse, R188, R182 ;  /* 0x000000bc00b37224 */ /* 0x040fe200078e02b6 */
[----:B------:R-:W-:Y:S01]  /*13020*/  ISETP.GT.U32.AND P1, PT, R0, R181, PT ;  /* 0x000000b50000720c */ /* 0x000fe20003f24070 */
[----:B------:R-:W-:Y:S01]  /*13030*/  IMAD.HI.U32 R188, R2, R187, RZ ;  /* 0x000000bb02bc7227 */ /* 0x000fe200078e00ff */
[----:B------:R-:W-:-:S02]  /*13040*/  ISETP.GT.U32.AND P5, PT, R0, R184, PT ;  /* 0x000000b80000720c */ /* 0x000fc40003fa4070 */
[----:B------:R-:W-:Y:S01]  /*13050*/  ISETP.GT.U32.AND P4, PT, R0, R179, PT ;  /* 0x000000b30000720c */ /* 0x000fe20003f84070 */
[----:B------:R-:W-:Y:S01]  /*13060*/  IMAD.MOV R188, RZ, RZ, -R188 ;  /* 0x000000ffffbc7224 */ /* 0x000fe200078e0abc */
[----:B------:R-:W-:Y:S01]  /*13070*/  IABS R182, R177 ;  /* 0x000000b100b67213 */ /* 0x000fe20000000000 */
[----:B------:R-:W-:Y:S01]  /*13080*/  @!P2 IMAD.IADD R183, R183, 0x1, -R0 ;  /* 0x00000001b7b7a824 */ /* 0x000fe200078e0a00 */
[----:B------:R-:W-:Y:S01]  /*13090*/  ISETP.GE.AND P2, PT, R180, RZ, PT ;  /* 0x000000ffb400720c */ /* 0x000fe20003f46270 */
[C---:B------:R-:W-:Y:S01]  /*130a0*/  IMAD R180, R0.reuse, R188, R187 ;  /* 0x000000bc00b47224 */ /* 0x040fe200078e02bb */
[----:B------:R-:W-:Y:S01]  /*130b0*/  IADD3 R187, PT, PT, R3, 0x199, RZ ;  /* 0x0000019903bb7810 */ /* 0x000fe20007ffe0ff */
[----:B-1----:R-:W-:Y:S02]  /*130c0*/  IMAD.MOV.U32 R191, RZ, RZ, R190 ;  /* 0x000000ffffbf7224 */ /* 0x002fe400078e00be */
[----:B------:R-:W-:Y:S01]  /*130d0*/  @!P1 IADD3 R181, PT, PT, R181, -R0, RZ ;  /* 0x80000000b5b59210 */ /* 0x000fe20007ffe0ff */
[----:B------:R-:W-:Y:S01]  /*130e0*/  VIADD R188, R3, 0x198 ;  /* 0x0000019803bc7836 */ /* 0x000fe20000000000 */
[----:B------:R-:W-:Y:S01]  /*130f0*/  ISETP.GT.U32.AND P1, PT, R0, R180, PT ;  /* 0x000000b40000720c */ /* 0x000fe20003f24070 */
[--C-:B------:R-:W-:Y:S01]  /*13100*/  @!P5 IMAD.IADD R184, R184, 0x1, -R0.reuse ;  /* 0x00000001b8b8d824 */ /* 0x100fe200078e0a00 */
[----:B------:R-:W-:Y:S01]  /*13110*/  @!P3 IADD3 R191, PT, PT, -R191, RZ, RZ ;  /* 0x000000ffbfbfb210 */ /* 0x000fe20007ffe1ff */
[----:B------:R-:W-:Y:S01]  /*13120*/  @!P4 IMAD.IADD R179, R179, 0x1, -R0 ;  /* 0x00000001b3b3c824 */ /* 0x000fe200078e0a00 */
[----:B------:R-:W-:Y:S01]  /*13130*/  ISETP.GT.U32.AND P3, PT, R0, R178, PT ;  /* 0x000000b20000720c */ /* 0x000fe20003f64070 */
[----:B------:R-:W-:Y:S01]  /*13140*/  IMAD.MOV.U32 R190, RZ, RZ, R184 ;  /* 0x000000ffffbe7224 */ /* 0x000fe200078e00b8 */
[----:B------:R-:W-:Y:S01]  /*13150*/  ISETP.GE.AND P5, PT, R186, RZ, PT ;  /* 0x000000ffba00720c */ /* 0x000fe20003fa6270 */
[----:B------:R-:W-:Y:S01]  /*13160*/  STL [R1+0x160], R191 ;  /* 0x000160bf01007387 */ /* 0x000fe20000100800 */
[----:B------:R-:W-:Y:S01]  /*13170*/  ISETP.GE.AND P4, PT, R5, RZ, PT ;  /* 0x000000ff0500720c */ /* 0x000fe20003f86270 */
[----:B------:R-:W-:Y:S01]  /*13180*/  @!P6 IMAD.MOV R190, RZ, RZ, -R190 ;  /* 0x000000ffffbee224 */ /* 0x000fe200078e0abe */
[----:B------:R-:W-:Y:S01]  /*13190*/  ISETP.GT.U32.AND P6, PT, R0, R179, PT ;  /* 0x000000b30000720c */ /* 0x000fe20003fc4070 */
[----:B------:R1:W-:Y:S01]  /*131a0*/  STL [R1+0x15c], R189 ;  /* 0x00015cbd01007387 */ /* 0x0003e20000100800 */
[----:B------:R-:W-:Y:S01]  /*131b0*/  IMAD.HI.U32 R186, R2, R182, RZ ;  /* 0x000000b602ba7227 */ /* 0x000fe200078e00ff */
[----:B------:R-:W-:-:S02]  /*131c0*/  IADD3 R5, PT, PT, R3, 0x187, RZ ;  /* 0x0000018703057810 */ /* 0x000fc40007ffe0ff */
[----:B------:R2:W-:Y:S01]  /*131d0*/  STL [R1+0x158], R190 ;  /* 0x000158be01007387 */ /* 0x0005e20000100800 */
[--C-:B------:R-:W-:Y:S02]  /*131e0*/  @!P1 IMAD.IADD R180, R180, 0x1, -R0.reuse ;  /* 0x00000001b4b49824 */ /* 0x100fe400078e0a00 */
[----:B------:R-:W-:Y:S01]  /*131f0*/  @!P3 IMAD.IADD R178, R178, 0x1, -R0 ;  /* 0x00000001b2b2b824 */ /* 0x000fe200078e0a00 */
[----:B------:R-:W-:Y:S01]  /*13200*/  ISETP.GE.AND P3, PT, R185, RZ, PT ;  /* 0x000000ffb900720c */ /* 0x000fe20003f66270 */
[----:B------:R-:W-:Y:S01]  /*13210*/  @!P2 IMAD.MOV R181, RZ, RZ, -R181 ;  /* 0x000000ffffb5a224 */ /* 0x000fe200078e0ab5 */
[C---:B------:R-:W-:Y:S01]  /*13220*/  ISETP.GT.U32.AND P1, PT, R0.reuse, R180, PT ;  /* 0x000000b40000720c */ /* 0x040fe20003f24070 */
[----:B-1----:R-:W-:Y:S01]  /*13230*/  IMAD.MOV.U32 R189, RZ, RZ, R183 ;  /* 0x000000ffffbd7224 */ /* 0x002fe200078e00b7 */
[----:B------:R-:W-:Y:S01]  /*13240*/  ISETP.GE.AND P2, PT, R235, RZ, PT ;  /* 0x000000ffeb00720c */ /* 0x000fe20003f46270 */
[----:B------:R-:W-:Y:S01]  /*13250*/  @!P5 IMAD.MOV R178, RZ, RZ, -R178 ;  /* 0x000000ffffb2d224 */ /* 0x000fe200078e0ab2 */
[----:B------:R-:W-:Y:S01]  /*13260*/  IABS R235, R235 ;  /* 0x000000eb00eb7213 */ /* 0x000fe20000000000 */
[----:B------:R-:W-:Y:S01]  /*13270*/  @!P0 IMAD.MOV R189, RZ, RZ, -R189 ;  /* 0x000000ffffbd8224 */ /* 0x000fe200078e0abd */
[----:B------:R-:W-:Y:S01]  /*13280*/  ISETP.GE.AND P0, PT, R177, RZ, PT ;  /* 0x000000ffb100720c */ /* 0x000fe20003f06270 */
[----:B------:R-:W-:Y:S01]  /*13290*/  IMAD.MOV R186, RZ, RZ, -R186 ;  /* 0x000000ffffba7224 */ /* 0x000fe200078e0aba */
[----:B--2---:R-:W-:Y:S01]  /*132a0*/  IADD3 R190, PT, PT, R3, 0x19c, RZ ;  /* 0x0000019c03be7810 */ /* 0x004fe20007ffe0ff */
[----:B------:R-:W-:Y:S01]  /*132b0*/  @!P6 IMAD.IADD R179, R179, 0x1, -R0 ;  /* 0x00000001b3b3e824 */ /* 0x000fe200078e0a00 */
[----:B------:R1:W-:Y:S01]  /*132c0*/  STL [R1+0x144], R189 ;  /* 0x000144bd01007387 */ /* 0x0003e20000100800 */
[----:B------:R-:W-:Y:S01]  /*132d0*/  IMAD R177, R0, R186, R182 ;  /* 0x000000ba00b17224 */ /* 0x000fe200078e02b6 */
[----:B------:R-:W-:Y:S01]  /*132e0*/  ISETP.GE.AND P6, PT, R5, RZ, PT ;  /* 0x000000ff0500720c */ /* 0x000fe20003fc6270 */
[----:B------:R-:W-:Y:S01]  /*132f0*/  @!P1 IMAD.IADD R180, R180, 0x1, -R0 ;  /* 0x00000001b4b49824 */ /* 0x000fe200078e0a00 */
[----:B------:R2:W-:Y:S01]  /*13300*/  STL [R1+0x140], R178 ;  /* 0x000140b201007387 */ /* 0x0005e20000100800 */
[C---:B------:R-:W-:Y:S01]  /*13310*/  VIADD R182, R3.reuse, 0x186 ;  /* 0x0000018603b67836 */ /* 0x040fe20000000000 */
[----:B------:R-:W-:Y:S01]  /*13320*/  MOV R183, R179 ;  /* 0x000000b300b77202 */ /* 0x000fe20000000f00 */
[C---:B------:R-:W-:Y:S01]  /*13330*/  VIADD R184, R3.reuse, 0x18e ;  /* 0x0000018e03b87836 */ /* 0x040fe20000000000 */
[----:B------:R3:W-:Y:S01]  /*13340*/  STL [R1+0x13c], R181 ;  /* 0x00013cb501007387 */ /* 0x0007e20000100800 */
[----:B------:R-:W-:Y:S01]  /*13350*/  IABS R5, R5 ;  /* 0x0000000500057213 */ /* 0x000fe20000000000 */
[C---:B-1----:R-:W-:Y:S01]  /*13360*/  VIADD R189, R3.reuse, 0x197 ;  /* 0x0000019703bd7836 */ /* 0x042fe20000000000 */
[----:B------:R-:W-:Y:S01]  /*13370*/  ISETP.GE.AND P5, PT, R182, RZ, PT ;  /* 0x000000ffb600720c */ /* 0x000fe20003fa6270 */
[----:B------:R-:W-:Y:S01]  /*13380*/  @!P3 IMAD.MOV R183, RZ, RZ, -R183 ;  /* 0x000000ffffb7b224 */ /* 0x000fe200078e0ab7 */
[----:B------:R-:W-:Y:S01]  /*13390*/  ISETP.GE.AND P3, PT, R236, RZ, PT ;  /* 0x000000ffec00720c */ /* 0x000fe20003f66270 */
[----:B------:R-:W-:Y:S01]  /*133a0*/  VIADD R186, R3, 0x19a ;  /* 0x0000019a03ba7836 */ /* 0x000fe20000000000 */
[----:B--2---:R-:W-:Y:S01]  /*133b0*/  IABS R178, R182 ;  /* 0x000000b600b27213 */ /* 0x004fe20000000000 */
[----:B------:R-:W-:Y:S01]  /*133c0*/  IMAD.HI.U32 R182, R2, R5, RZ ;  /* 0x0000000502b67227 */ /* 0x000fe200078e00ff */
[----:B------:R-:W-:Y:S01]  /*133d0*/  STL [R1+0x138], R183 ;  /* 0x000138b701007387 */ /* 0x000fe20000100800 */
[----:B------:R-:W-:-:S02]  /*133e0*/  IABS R236, R236 ;  /* 0x000000ec00ec7213 */ /* 0x000fc40000000000 */
[----:B---3--:R-:W-:Y:S01]  /*133f0*/  IMAD.MOV.U32 R181, RZ, RZ, R180 ;  /* 0x000000ffffb57224 */ /* 0x008fe200078e00b4 */
[----:B------:R-:W-:Y:S01]  /*13400*/  IADD3 R182, PT, PT, -R182, RZ, RZ ;  /* 0x000000ffb6b67210 */ /* 0x000fe20007ffe1ff */
[----:B------:R-:W-:Y:S01]  /*13410*/  IMAD.HI.U32 R179, R2, R178, RZ ;  /* 0x000000b202b37227 */ /* 0x000fe200078e00ff */
[----:B------:R-:W-:Y:S02]  /*13420*/  ISETP.GE.AND P1, PT, R237, RZ, PT ;  /* 0x000000ffed00720c */ /* 0x000fe40003f26270 */
[----:B------:R-:W-:Y:S01]  /*13430*/  IABS R237, R237 ;  /* 0x000000ed00ed7213 */ /* 0x000fe20000000000 */
[----:B------:R-:W-:Y:S01]  /*13440*/  @!P4 IMAD.MOV R181, RZ, RZ, -R181 ;  /* 0x000000ffffb5c224 */ /* 0x000fe200078e0ab5 */
[C---:B------:R-:W-:Y:S01]  /*13450*/  ISETP.GT.U32.AND P4, PT, R0.reuse, R177, PT ;  /* 0x000000b10000720c */ /* 0x040fe20003f84070 */
[----:B------:R-:W-:Y:S01]  /*13460*/  IMAD.MOV R179, RZ, RZ, -R179 ;  /* 0x000000ffffb37224 */ /* 0x000fe200078e0ab3 */
[----:B------:R-:W-:Y:S01]  /*13470*/  IABS R246, R184 ;  /* 0x000000b800f67213 */ /* 0x000fe20000000000 */
[C---:B------:R-:W-:Y:S01]  /*13480*/  IMAD R5, R0.reuse, R182, R5 ;  /* 0x000000b600057224 */ /* 0x040fe200078e0205 */
[----:B------:R1:W-:Y:S01]  /*13490*/  STL [R1+0x134], R181 ;  /* 0x000134b501007387 */ /* 0x0003e20000100800 */
[----:B------:R-:W-:-:S02]  /*134a0*/  IMAD R178, R0, R179, R178 ;  /* 0x000000b300b27224 */ /* 0x000fc400078e02b2 */
[C---:B------:R-:W-:Y:S01]  /*134b0*/  IMAD.HI.U32 R180, R2.reuse, R236, RZ ;  /* 0x000000ec02b47227 */ /* 0x040fe200078e00ff */
[----:B------:R-:W-:Y:S03]  /*134c0*/  STL [R1+0x10c], R184 ;  /* 0x00010cb801007387 */ /* 0x000fe60000100800 */
[----:B------:R-:W-:Y:S02]  /*134d0*/  IMAD.MOV R180, RZ, RZ, -R180 ;  /* 0x000000ffffb47224 */ /* 0x000fe400078e0ab4 */
[----:B------:R-:W-:Y:S02]  /*134e0*/  @!P4 IMAD.IADD R177, R177, 0x1, -R0 ;  /* 0x00000001b1b1c824 */ /* 0x000fe400078e0a00 */
[----:B-1----:R-:W-:-:S03]  /*134f0*/  IMAD.HI.U32 R181, R2, R235, RZ ;  /* 0x000000eb02b57227 */ /* 0x002fc600078e00ff */
[C---:B------:R-:W-:Y:S01]  /*13500*/  ISETP.GT.U32.AND P4, PT, R0.reuse, R177, PT ;  /* 0x000000b10000720c */ /* 0x040fe20003f84070 */
[----:B------:R-:W-:Y:S02]  /*13510*/  IMAD.MOV R181, RZ, RZ, -R181 ;  /* 0x000000ffffb57224 */ /* 0x000fe400078e0ab5 */
[C---:B------:R-:W-:Y:S02]  /*13520*/  IMAD R236, R0.reuse, R180, R236 ;  /* 0x000000b400ec7224 */ /* 0x040fe400078e02ec */
[----:B------:R-:W-:Y:S02]  /*13530*/  IMAD R235, R0, R181, R235 ;  /* 0x000000b500eb7224 */ /* 0x000fe400078e02eb */
[----:B------:R-:W-:-:S04]  /*13540*/  IMAD.HI.U32 R181, R2, R244, RZ ;  /* 0x000000f402b57227 */ /* 0x000fc800078e00ff */
[----:B------:R-:W-:Y:S02]  /*13550*/  IMAD.MOV R181, RZ, RZ, -R181 ;  /* 0x000000ffffb57224 */ /* 0x000fe400078e0ab5 */
[----:B------:R-:W-:Y:S01]  /*13560*/  @!P4 IMAD.IADD R177, R177, 0x1, -R0 ;  /* 0x00000001b1b1c824 */ /* 0x000fe200078e0a00 */
[C---:B------:R-:W-:Y:S01]  /*13570*/  ISETP.GT.U32.AND P4, PT, R0.reuse, R178, PT ;  /* 0x000000b20000720c */ /* 0x040fe20003f84070 */
[----:B------:R-:W-:Y:S02]  /*13580*/  IMAD R244, R0, R181, R244 ;  /* 0x000000b500f47224 */ /* 0x000fe400078e02f4 */
[----:B------:R-:W-:Y:S02]  /*13590*/  IMAD.MOV.U32 R182, RZ, RZ, R177 ;  /* 0x000000ffffb67224 */ /* 0x000fe400078e00b1 */
[----:B------:R-:W-:-:S04]  /*135a0*/  IMAD.HI.U32 R179, R2, R237, RZ ;  /* 0x000000ed02b37227 */ /* 0x000fc800078e00ff */
[----:B------:R-:W-:Y:S01]  /*135b0*/  @!P0 IMAD.MOV R182, RZ, RZ, -R182 ;  /* 0x000000ffffb68224 */ /* 0x000fe200078e0ab6 */
[----:B------:R-:W-:Y:S01]  /*135c0*/  ISETP.GT.U32.AND P0, PT, R0, R5, PT ;  /* 0x000000050000720c */ /* 0x000fe20003f04070 */
[----:B------:R-:W-:Y:S02]  /*135d0*/  IMAD.MOV R179, RZ, RZ, -R179 ;  /* 0x000000ffffb37224 */ /* 0x000fe400078e0ab3 */
[----:B------:R-:W-:Y:S02]  /*135e0*/  @!P4 IMAD.IADD R178, R178, 0x1, -R0 ;  /* 0x00000001b2b2c824 */ /* 0x000fe400078e0a00 */
[C---:B------:R-:W-:Y:S02]  /*135f0*/  IMAD R237, R0.reuse, R179, R237 ;  /* 0x000000b300ed7224 */ /* 0x040fe400078e02ed */
[----:B------:R-:W-:Y:S01]  /*13600*/  VIADD R183, R3, 0x18f ;  /* 0x0000018f03b77836 */ /* 0x000fe20000000000 */
[----:B------:R-:W-:Y:S01]  /*13610*/  ISETP.GT.U32.AND P4, PT, R0, R178, PT ;  /* 0x000000b20000720c */ /* 0x000fe20003f84070 */
[----:B------:R-:W-:-:S03]  /*13620*/  IMAD.HI.U32 R180, R2, R245, RZ ;  /* 0x000000f502b47227 */ /* 0x000fc600078e00ff */
[----:B------:R-:W-:Y:S01]  /*13630*/  IABS R247, R183 ;  /* 0x000000b700f77213 */ /* 0x000fe20000000000 */
[----:B------:R-:W-:Y:S01]  /*13640*/  @!P0 IMAD.IADD R5, R5, 0x1, -R0 ;  /* 0x0000000105058824 */ /* 0x000fe200078e0a00 */
[----:B------:R-:W-:Y:S01]  /*13650*/  IADD3 R180, PT, PT, -R180, RZ, RZ ;  /* 0x000000ffb4b47210 */ /* 0x000fe20007ffe1ff */
[----:B------:R-:W-:Y:S01]  /*13660*/  STL [R1+0x114], R183 ;  /* 0x000114b701007387 */ /* 0x000fe20000100800 */
[----:B------:R-:W-:Y:S02]  /*13670*/  IMAD.HI.U32 R179, R2, R239, RZ ;  /* 0x000000ef02b37227 */ /* 0x000fe400078e00ff */
[----:B------:R-:W-:Y:S01]  /*13680*/  ISETP.GT.U32.AND P0, PT, R0, R5, PT ;  /* 0x000000050000720c */ /* 0x000fe20003f04070 */
[----:B------:R1:W-:Y:S01]  /*13690*/  STL [R1+0x130], R182 ;  /* 0x000130b601007387 */ /* 0x0003e20000100800 */
[----:B------:R-:W-:-:S04]  /*136a0*/  IMAD.HI.U32 R177, R2, R247, RZ ;  /* 0x000000f702b17227 */ /* 0x000fc800078e00ff */
[----:B------:R-:W-:Y:S01]  /*136b0*/  @!P4 IMAD.IADD R178, R178, 0x1, -R0 ;  /* 0x00000001b2b2c824 */ /* 0x000fe200078e0a00 */
[C---:B------:R-:W-:Y:S01]  /*136c0*/  ISETP.GT.U32.AND P4, PT, R0.reuse, R235, PT ;  /* 0x000000eb0000720c */ /* 0x040fe20003f84070 */
[C---:B------:R-:W-:Y:S02]  /*136d0*/  IMAD R245, R0.reuse, R180, R245 ;  /* 0x000000b400f57224 */ /* 0x040fe400078e02f5 */
[----:B------:R-:W-:Y:S01]  /*136e0*/  IMAD.MOV.U32 R181, RZ, RZ, R178 ;  /* 0x000000ffffb57224 */ /* 0x000fe200078e00b2 */
[----:B-1----:R-:W-:Y:S01]  /*136f0*/  IADD3 R182, PT, PT, R3, 0x192, RZ ;  /* 0x0000019203b67810 */ /* 0x002fe20007ffe0ff */
[----:B------:R-:W-:Y:S02]  /*13700*/  IMAD.MOV R177, RZ, RZ, -R177 ;  /* 0x000000ffffb17224 */ /* 0x000fe400078e0ab1 */
[----:B------:R-:W-:Y:S01]  /*13710*/  @!P5 IMAD.MOV R181, RZ, RZ, -R181 ;  /* 0x000000ffffb5d224 */ /* 0x000fe200078e0ab5 */
[C---:B------:R-:W-:Y:S01]  /*13720*/  ISETP.GT.U32.AND P5, PT, R0.reuse, R236, PT ;  /* 0x000000ec0000720c */ /* 0x040fe20003fa4070 */
[----:B------:R-:W-:Y:S01]  /*13730*/  @!P0 IMAD.IADD R5, R5, 0x1, -R0 ;  /* 0x0000000105058824 */ /* 0x000fe200078e0a00 */
[C---:B------:R-:W-:Y:S01]  /*13740*/  ISETP.GT.U32.AND P0, PT, R0.reuse, R237, PT ;  /* 0x000000ed0000720c */ /* 0x040fe20003f04070 */
[----:B------:R-:W-:Y:S01]  /*13750*/  IMAD R247, R0, R177, R247 ;  /* 0x000000b100f77224 */ /* 0x000fe200078e02f7 */
[----:B------:R-:W-:Y:S01]  /*13760*/  IABS R177, R182 ;  /* 0x000000b600b17213 */ /* 0x000fe20000000000 */
[----:B------:R-:W-:-:S02]  /*13770*/  VIADD R183, R3, 0x191 ;  /* 0x0000019103b77836 */ /* 0x000fc40000000000 */
[----:B------:R-:W-:-:S03]  /*13780*/  IMAD.HI.U32 R180, R2, R248, RZ ;  /* 0x000000f802b47227 */ /* 0x000fc600078e00ff */
[----:B------:R-:W-:Y:S01]  /*13790*/  STL [R1+0x108], R183 ;  /* 0x000108b701007387 */ /* 0x000fe20000100800 */
[----:B------:R-:W-:Y:S01]  /*137a0*/  IMAD.HI.U32 R178, R2, R177, RZ ;  /* 0x000000b102b27227 */ /* 0x000fe200078e00ff */
[----:B------:R-:W-:Y:S02]  /*137b0*/  IABS R249, R183 ;  /* 0x000000b700f97213 */ /* 0x000fe40000000000 */
[----:B------:R1:W-:Y:S01]  /*137c0*/  STL [R1+0x104], R182 ;  /* 0x000104b601007387 */ /* 0x0003e20000100800 */
[--C-:B------:R-:W-:Y:S01]  /*137d0*/  @!P5 IMAD.IADD R236, R236, 0x1, -R0.reuse ;  /* 0x00000001ececd824 */ /* 0x100fe200078e0a00 */
[----:B------:R-:W-:Y:S01]  /*137e0*/  IADD3 R178, PT, PT, -R178, RZ, RZ ;  /* 0x000000ffb2b27210 */ /* 0x000fe20007ffe1ff */
[----:B------:R-:W-:Y:S01]  /*137f0*/  @!P0 IMAD.IADD R237, R237, 0x1, -R0 ;  /* 0x00000001eded8824 */ /* 0x000fe200078e0a00 */
[----:B------:R2:W-:Y:S01]  /*13800*/  STL [R1+0x120], R181 ;  /* 0x000120b501007387 */ /* 0x0005e20000100800 */
[----:B------:R-:W-:Y:S01]  /*13810*/  IMAD.MOV R180, RZ, RZ, -R180 ;  /* 0x000000ffffb47224 */ /* 0x000fe200078e0ab4 */
[C---:B------:R-:W-:Y:S01]  /*13820*/  ISETP.GT.U32.AND P5, PT, R0.reuse, R236, PT ;  /* 0x000000ec0000720c */ /* 0x040fe20003fa4070 */
[C---:B------:R-:W-:Y:S01]  /*13830*/  IMAD R177, R0.reuse, R178, R177 ;  /* 0x000000b200b17224 */ /* 0x040fe200078e02b1 */
[C---:B------:R-:W-:Y:S01]  /*13840*/  ISETP.GT.U32.AND P0, PT, R0.reuse, R237, PT ;  /* 0x000000ed0000720c */ /* 0x040fe20003f04070 */
[C---:B------:R-:W-:Y:S01]  /*13850*/  IMAD R248, R0.reuse, R180, R248 ;  /* 0x000000b400f87224 */ /* 0x040fe200078e02f8 */
[----:B------:R-:W-:Y:S01]  /*13860*/  IABS R178, R241 ;  /* 0x000000f100b27213 */ /* 0x000fe20000000000 */
[C---:B-1----:R-:W-:Y:S01]  /*13870*/  VIADD R182, R3.reuse, 0x195 ;  /* 0x0000019503b67836 */ /* 0x042fe20000000000 */
[----:B------:R-:W-:Y:S01]  /*13880*/  IABS R183, R242 ;  /* 0x000000f200b77213 */ /* 0x000fe20000000000 */
[----:B------:R-:W-:Y:S01]  /*13890*/  IMAD.MOV R179, RZ, RZ, -R179 ;  /* 0x000000ffffb37224 */ /* 0x000fe200078e0ab3 */
[C---:B--2---:R-:W-:Y:S01]  /*138a0*/  IADD3 R181, PT, PT, R3.reuse, 0x196, RZ ;  /* 0x0000019603b57810 */ /* 0x044fe20007ffe0ff */
[----:B------:R-:W-:Y:S01]  /*138b0*/  VIADD R191, R3, 0x19b ;  /* 0x0000019b03bf7836 */ /* 0x000fe20000000000 */
[----:B------:R1:W-:Y:S01]  /*138c0*/  STL [R1+0xfc], R182 ;  /* 0x0000fcb601007387 */ /* 0x0003e20000100800 */
[----:B------:R-:W-:Y:S01]  /*138d0*/  IABS R180, R182 ;  /* 0x000000b600b47213 */ /* 0x000fe20000000000 */
[----:B------:R-:W-:-:S02]  /*138e0*/  IMAD R239, R0, R179, R239 ;  /* 0x000000b300ef7224 */ /* 0x000fc400078e02ef */
[--C-:B------:R-:W-:Y:S01]  /*138f0*/  @!P5 IMAD.IADD R236, R236, 0x1, -R0.reuse ;  /* 0x00000001ececd824 */ /* 0x100fe200078e0a00 */
[C---:B------:R-:W-:Y:S01]  /*13900*/  ISETP.GT.U32.AND P5, PT, R0.reuse, R244, PT ;  /* 0x000000f40000720c */ /* 0x040fe20003fa4070 */
[----:B------:R-:W-:Y:S01]  /*13910*/  @!P0 IMAD.IADD R237, R237, 0x1, -R0 ;  /* 0x00000001eded8824 */ /* 0x000fe200078e0a00 */
[----:B------:R-:W-:Y:S01]  /*13920*/  ISETP.GT.U32.AND P0, PT, R0, R245, PT ;  /* 0x000000f50000720c */ /* 0x000fe20003f04070 */
[C---:B------:R-:W-:Y:S01]  /*13930*/  IMAD.HI.U32 R184, R2.reuse, R180, RZ ;  /* 0x000000b402b87227 */ /* 0x040fe200078e00ff */
[----:B------:R2:W-:Y:S03]  /*13940*/  STL [R1+0xf8], R181 ;  /* 0x0000f8b501007387 */ /* 0x0005e60000100800 */
[----:B-1----:R-:W-:-:S04]  /*13950*/  IMAD.HI.U32 R182, R2, R178, RZ ;  /* 0x000000b202b67227 */ /* 0x002fc800078e00ff */
[----:B------:R-:W-:Y:S02]  /*13960*/  IMAD.MOV R182, RZ, RZ, -R182 ;  /* 0x000000ffffb67224 */ /* 0x000fe400078e0ab6 */
[--C-:B------:R-:W-:Y:S01]  /*13970*/  @!P5 IMAD.IADD R244, R244, 0x1, -R0.reuse ;  /* 0x00000001f4f4d824 */ /* 0x100fe200078e0a00 */
[----:B--2---:R-:W-:Y:S01]  /*13980*/  IABS R181, R181 ;  /* 0x000000b500b57213 */ /* 0x004fe20000000000 */
[----:B------:R-:W-:Y:S02]  /*13990*/  @!P0 IMAD.IADD R245, R245, 0x1, -R0 ;  /* 0x00000001f5f58824 */ /* 0x000fe400078e0a00 */
[----:B------:R-:W-:Y:S01]  /*139a0*/  IMAD.HI.U32 R179, R2, R246, RZ ;  /* 0x000000f602b37227 */ /* 0x000fe200078e00ff */
[C---:B------:R-:W-:Y:S02]  /*139b0*/  ISETP.GT.U32.AND P5, PT, R0.reuse, R244, PT ;  /* 0x000000f40000720c */ /* 0x040fe40003fa4070 */
[C---:B------:R-:W-:Y:S01]  /*139c0*/  ISETP.GT.U32.AND P0, PT, R0.reuse, R245, PT ;  /* 0x000000f50000720c */ /* 0x040fe20003f04070 */
[----:B------:R-:W-:-:S02]  /*139d0*/  IMAD R178, R0, R182, R178 ;  /* 0x000000b600b27224 */ /* 0x000fc400078e02b2 */
[----:B------:R-:W-:Y:S02]  /*139e0*/  IMAD.MOV R182, RZ, RZ, -R184 ;  /* 0x000000ffffb67224 */ /* 0x000fe400078e0ab8 */
[----:B------:R-:W-:Y:S02]  /*139f0*/  IMAD.MOV R179, RZ, RZ, -R179 ;  /* 0x000000ffffb37224 */ /* 0x000fe400078e0ab3 */
[----:B------:R-:W-:-:S04]  /*13a00*/  IMAD.HI.U32 R185, R2, R181, RZ ;  /* 0x000000b502b97227 */ /* 0x000fc800078e00ff */
[--C-:B------:R-:W-:Y:S01]  /*13a10*/  @!P5 IMAD.IADD R244, R244, 0x1, -R0.reuse ;  /* 0x00000001f4f4d824 */ /* 0x100fe200078e0a00 */
[C---:B------:R-:W-:Y:S01]  /*13a20*/  ISETP.GT.U32.AND P5, PT, R0.reuse, R247, PT ;  /* 0x000000f70000720c */ /* 0x040fe20003fa4070 */
[----:B------:R-:W-:Y:S01]  /*13a30*/  @!P0 IMAD.IADD R245, R245, 0x1, -R0 ;  /* 0x00000001f5f58824 */ /* 0x000fe200078e0a00 */
[C---:B------:R-:W-:Y:S01]  /*13a40*/  ISETP.GT.U32.AND P0, PT, R0.reuse, R248, PT ;  /* 0x000000f80000720c */ /* 0x040fe20003f04070 */
[C---:B------:R-:W-:Y:S01]  /*13a50*/  IMAD R180, R0.reuse, R182, R180 ;  /* 0x000000b600b47224 */ /* 0x040fe200078e02b4 */
[----:B------:R-:W-:Y:S01]  /*13a60*/  IABS R182, R189 ;  /* 0x000000bd00b67213 */ /* 0x000fe20000000000 */
[----:B------:R-:W-:Y:S02]  /*13a70*/  IMAD R246, R0, R179, R246 ;  /* 0x000000b300f67224 */ /* 0x000fe400078e02f6 */
[----:B------:R-:W-:-:S04]  /*13a80*/  IMAD.HI.U32 R179, R2, R249, RZ ;  /* 0x000000f902b37227 */ /* 0x000fc800078e00ff */
[----:B------:R-:W-:Y:S01]  /*13a90*/  IMAD.MOV R184, RZ, RZ, -R185 ;  /* 0x000000ffffb87224 */ /* 0x000fe200078e0ab9 */
[----:B------:R-:W-:Y:S01]  /*13aa0*/  IABS R185, R186 ;  /* 0x000000ba00b97213 */ /* 0x000fe20000000000 */
[----:B------:R-:W-:Y:S02]  /*13ab0*/  @!P5 IMAD.IADD R247, R247, 0x1, -R0 ;  /* 0x00000001f7f7d824 */ /* 0x000fe400078e0a00 */
[----:B------:R-:W-:-:S03]  /*13ac0*/  IMAD.HI.U32 R186, R2, R182, RZ ;  /* 0x000000b602ba7227 */ /* 0x000fc600078e00ff */
[----:B------:R-:W-:Y:S01]  /*13ad0*/  ISETP.GT.U32.AND P5, PT, R0, R247, PT ;  /* 0x000000f70000720c */ /* 0x000fe20003fa4070 */
[----:B------:R-:W-:Y:S01]  /*13ae0*/  IMAD.MOV R179, RZ, RZ, -R179 ;  /* 0x000000ffffb37224 */ /* 0x000fe200078e0ab3 */
[----:B------:R-:W-:Y:S01]  /*13af0*/  IADD3 R186, PT, PT, -R186, RZ, RZ ;  /* 0x000000ffbaba7210 */ /* 0x000fe20007ffe1ff */
[----:B------:R-:W-:Y:S02]  /*13b00*/  @!P0 IMAD.IADD R248, R248, 0x1, -R0 ;  /* 0x00000001f8f88824 */ /* 0x000fe400078e0a00 */
[----:B------:R-:W-:Y:S02]  /*13b10*/  IMAD R249, R0, R179, R249 ;  /* 0x000000b300f97224 */ /* 0x000fe400078e02f9 */
[----:B------:R-:W-:Y:S01]  /*13b20*/  IMAD.HI.U32 R179, R2, R183, RZ ;  /* 0x000000b702b37227 */ /* 0x000fe200078e00ff */
[----:B------:R-:W-:-:S03]  /*13b30*/  ISETP.GT.U32.AND P0, PT, R0, R248, PT ;  /* 0x000000f80000720c */ /* 0x000fc60003f04070 */
[----:B------:R-:W-:Y:S01]  /*13b40*/  IMAD.HI.U32 R189, R2, R185, RZ ;  /* 0x000000b902bd7227 */ /* 0x000fe200078e00ff */
[----:B------:R-:W-:-:S03]  /*13b50*/  IADD3 R179, PT, PT, -R179, RZ, RZ ;  /* 0x000000ffb3b37210 */ /* 0x000fc60007ffe1ff */
[----:B------:R-:W-:Y:S01]  /*13b60*/  @!P5 IMAD.IADD R247, R247, 0x1, -R0 ;  /* 0x00000001f7f7d824 */ /* 0x000fe200078e0a00 */
[C---:B------:R-:W-:Y:S01]  /*13b70*/  ISETP.GT.U32.AND P5, PT, R0.reuse, R177, PT ;  /* 0x000000b10000720c */ /* 0x040fe20003fa4070 */
[C---:B------:R-:W-:Y:S02]  /*13b80*/  IMAD R182, R0.reuse, R186, R182 ;  /* 0x000000ba00b67224 */ /* 0x040fe400078e02b6 */
[----:B------:R-:W-:Y:S02]  /*13b90*/  IMAD.MOV R186, RZ, RZ, -R189 ;  /* 0x000000ffffba7224 */ /* 0x000fe400078e0abd */
[C---:B------:R-:W-:Y:S01]  /*13ba0*/  IMAD R179, R0.reuse, R179, R183 ;  /* 0x000000b300b37224 */ /* 0x040fe200078e02b7 */
[----:B------:R-:W-:Y:S01]  /*13bb0*/  IABS R183, R188 ;  /* 0x000000bc00b77213 */ /* 0x000fe20000000000 */
[----:B------:R-:W-:Y:S01]  /*13bc0*/  IMAD R185, R0, R186, R185 ;  /* 0x000000ba00b97224 */ /* 0x000fe200078e02b9 */
[----:B------:R-:W-:Y:S01]  /*13bd0*/  IABS R186, R191 ;  /* 0x000000bf00ba7213 */ /* 0x000fe20000000000 */
[----:B------:R-:W-:-:S02]  /*13be0*/  IMAD.MOV.U32 R191, RZ, RZ, R5 ;  /* 0x000000ffffbf7224 */ /* 0x000fc400078e0005 */
[--C-:B------:R-:W-:Y:S01]  /*13bf0*/  @!P0 IMAD.IADD R248, R248, 0x1, -R0.reuse ;  /* 0x00000001f8f88824 */ /* 0x100fe200078e0a00 */
[C---:B------:R-:W-:Y:S01]  /*13c00*/  ISETP.GT.U32.AND P0, PT, R0.reuse, R178, PT ;  /* 0x000000b20000720c */ /* 0x040fe20003f04070 */
[--C-:B------:R-:W-:Y:S01]  /*13c10*/  @!P5 IMAD.IADD R177, R177, 0x1, -R0.reuse ;  /* 0x00000001b1b1d824 */ /* 0x100fe200078e0a00 */
[C---:B------:R-:W-:Y:S01]  /*13c20*/  ISETP.GT.U32.AND P5, PT, R0.reuse, R179, PT ;  /* 0x000000b30000720c */ /* 0x040fe20003fa4070 */
[----:B------:R-:W-:Y:S02]  /*13c30*/  @!P6 IMAD.MOV R191, RZ, RZ, -R191 ;  /* 0x000000ffffbfe224 */ /* 0x000fe400078e0abf */
[C---:B------:R-:W-:Y:S01]  /*13c40*/  IMAD R181, R0.reuse, R184, R181 ;  /* 0x000000b800b57224 */ /* 0x040fe200078e02b5 */
[----:B------:R-:W-:Y:S01]  /*13c50*/  ISETP.GT.U32.AND P6, PT, R0, R177, PT ;  /* 0x000000b10000720c */ /* 0x000fe20003fc4070 */
[--C-:B------:R-:W-:Y:S01]  /*13c60*/  @!P4 IMAD.IADD R235, R235, 0x1, -R0.reuse ;  /* 0x00000001ebebc824 */ /* 0x100fe200078e0a00 */
[----:B------:R-:W-:Y:S01]  /*13c70*/  IABS R184, R187 ;  /* 0x000000bb00b87213 */ /* 0x000fe20000000000 */
[----:B------:R-:W-:Y:S01]  /*13c80*/  IMAD.HI.U32 R187, R2, R183, RZ ;  /* 0x000000b702bb7227 */ /* 0x000fe200078e00ff */
[----:B------:R1:W-:Y:S02]  /*13c90*/  STL [R1+0xe8], R191 ;  /* 0x0000e8bf01007387 */ /* 0x0003e40000100800 */
[----:B------:R-:W-:Y:S01]  /*13ca0*/  ISETP.GT.U32.AND P4, PT, R0, R235, PT ;  /* 0x000000eb0000720c */ /* 0x000fe20003f84070 */
[----:B------:R-:W-:-:S02]  /*13cb0*/  @!P0 IMAD.IADD R178, R178, 0x1, -R0 ;  /* 0x00000001b2b28824 */ /* 0x000fc400078e0a00 */
[--C-:B------:R-:W-:Y:S02]  /*13cc0*/  @!P5 IMAD.IADD R179, R179, 0x1, -R0.reuse ;  /* 0x00000001b3b3d824 */ /* 0x100fe400078e0a00 */
[----:B------:R-:W-:Y:S01]  /*13cd0*/  IMAD.MOV R187, RZ, RZ, -R187 ;  /* 0x000000ffffbb7224 */ /* 0x000fe200078e0abb */
[C---:B------:R-:W-:Y:S01]  /*13ce0*/  ISETP.GT.U32.AND P0, PT, R0.reuse, R178, PT ;  /* 0x000000b20000720c */ /* 0x040fe20003f04070 */
[----:B------:R-:W-:Y:S01]  /*13cf0*/  @!P6 IMAD.IADD R177, R177, 0x1, -R0 ;  /* 0x00000001b1b1e824 */ /* 0x000fe200078e0a00 */
[C---:B------:R-:W-:Y:S01]  /*13d00*/  ISETP.GT.U32.AND P6, PT, R0.reuse, R180, PT ;  /* 0x000000b40000720c */ /* 0x040fe20003fc4070 */
[C---:B------:R-:W-:Y:S01]  /*13d10*/  IMAD R183, R0.reuse, R187, R183 ;  /* 0x000000bb00b77224 */ /* 0x040fe200078e02b7 */
[----:B------:R-:W-:Y:S01]  /*13d20*/  ISETP.GT.U32.AND P5, PT, R0, R179, PT ;  /* 0x000000b30000720c */ /* 0x000fe20003fa4070 */
[----:B------:R-:W-:Y:S01]  /*13d30*/  IMAD.HI.U32 R188, R2, R184, RZ ;  /* 0x000000b802bc7227 */ /* 0x000fe200078e00ff */
[----:B------:R-:W-:Y:S01]  /*13d40*/  IABS R187, R190 ;  /* 0x000000be00bb7213 */ /* 0x000fe20000000000 */
[----:B------:R2:W-:Y:S02]  /*13d50*/  STL [R1+0x2ae4], R177 ;  /* 0x002ae4b101007387 */ /* 0x0005e40000100800 */
[----:B------:R-:W-:-:S02]  /*13d60*/  IMAD.MOV R188, RZ, RZ, -R188 ;  /* 0x000000ffffbc7224 */ /* 0x000fc400078e0abc */
[----:B------:R-:W-:-:S04]  /*13d70*/  IMAD.HI.U32 R189, R2, R187, RZ ;  /* 0x000000bb02bd7227 */ /* 0x000fc800078e00ff */
[----:B------:R-:W-:Y:S01]  /*13d80*/  @!P6 IADD3 R180, PT, PT, R180, -R0, RZ ;  /* 0x80000000b4b4e210 */ /* 0x000fe20007ffe0ff */
[--C-:B------:R-:W-:Y:S01]  /*13d90*/  @!P0 IMAD.IADD R178, R178, 0x1, -R0.reuse ;  /* 0x00000001b2b28824 */ /* 0x100fe200078e0a00 */
[C---:B------:R-:W-:Y:S01]  /*13da0*/  ISETP.GT.U32.AND P0, PT, R0.reuse, R181, PT ;  /* 0x000000b50000720c */ /* 0x040fe20003f04070 */
[----:B------:R-:W-:Y:S01]  /*13db0*/  @!P5 IMAD.IADD R179, R179, 0x1, -R0 ;  /* 0x00000001b3b3d824 */ /* 0x000fe200078e0a00 */
[C---:B------:R-:W-:Y:S01]  /*13dc0*/  ISETP.GT.U32.AND P5, PT, R0.reuse, R182, PT ;  /* 0x000000b60000720c */ /* 0x040fe20003fa4070 */
[C---:B------:R-:W-:Y:S01]  /*13dd0*/  IMAD R184, R0.reuse, R188, R184 ;  /* 0x000000bc00b87224 */ /* 0x040fe200078e02b8 */
[----:B------:R-:W-:Y:S01]  /*13de0*/  ISETP.GT.U32.AND P6, PT, R0, R180, PT ;  /* 0x000000b40000720c */ /* 0x000fe20003fc4070 */
[C---:B------:R-:W-:Y:S01]  /*13df0*/  VIADD R188, R3.reuse, 0x19d ;  /* 0x0000019d03bc7836 */ /* 0x040fe20000000000 */
[----:B------:R-:W-:Y:S01]  /*13e00*/  STL [R1+0x2ae8], R178 ;  /* 0x002ae8b201007387 */ /* 0x000fe20000100800 */
[C---:B-1----:R-:W-:Y:S02]  /*13e10*/  VIADD R191, R3.reuse, 0x19f ;  /* 0x0000019f03bf7836 */ /* 0x042fe40000000000 */
[----:B--2---:R-:W-:Y:S01]  /*13e20*/  VIADD R177, R3, 0x1a0 ;  /* 0x000001a003b17836 */ /* 0x004fe20000000000 */
[----:B------:R-:W-:Y:S01]  /*13e30*/  IABS R190, R188 ;  /* 0x000000bc00be7213 */ /* 0x000fe20000000000 */
[----:B------:R-:W-:Y:S01]  /*13e40*/  IMAD.HI.U32 R188, R2, R186, RZ ;  /* 0x000000ba02bc7227 */ /* 0x000fe200078e00ff */
[----:B------:R-:W-:Y:S01]  /*13e50*/  IABS R191, R191 ;  /* 0x000000bf00bf7213 */ /* 0x000fe20000000000 */
[----:B------:R1:W-:Y:S01]  /*13e60*/  STL [R1+0x2aec], R179 ;  /* 0x002aecb301007387 */ /* 0x0003e20000100800 */
[----:B------:R-:W-:Y:S01]  /*13e70*/  IABS R192, R177 ;  /* 0x000000b100c07213 */ /* 0x000fe20000000000 */
[--C-:B------:R-:W-:Y:S01]  /*13e80*/  @!P0 IMAD.IADD R181, R181, 0x1, -R0.reuse ;  /* 0x00000001b5b58824 */ /* 0x100fe200078e0a00 */
[----:B------:R-:W-:Y:S01]  /*13e90*/  IADD3 R5, PT, PT, -R188, RZ, RZ ;  /* 0x000000ffbc057210 */ /* 0x000fe20007ffe1ff */
[----:B------:R-:W-:-:S02]  /*13ea0*/  @!P5 IMAD.IADD R182, R182, 0x1, -R0 ;  /* 0x00000001b6b6d824 */ /* 0x000fc400078e0a00 */
[----:B------:R-:W-:Y:S01]  /*13eb0*/  @!P6 IMAD.IADD R180, R180, 0x1, -R0 ;  /* 0x00000001b4b4e824 */ /* 0x000fe200078e0a00 */
[C---:B------:R-:W-:Y:S01]  /*13ec0*/  ISETP.GT.U32.AND P6, PT, R0.reuse, R183, PT ;  /* 0x000000b70000720c */ /* 0x040fe20003fc4070 */
[----:B------:R-:W-:Y:S01]  /*13ed0*/  IMAD.MOV R188, RZ, RZ, -R189 ;  /* 0x000000ffffbc7224 */ /* 0x000fe200078e0abd */
[C---:B------:R-:W-:Y:S01]  /*13ee0*/  ISETP.GT.U32.AND P0, PT, R0.reuse, R181, PT ;  /* 0x000000b50000720c */ /* 0x040fe20003f04070 */
[C---:B------:R-:W-:Y:S01]  /*13ef0*/  IMAD R186, R0.reuse, R5, R186 ;  /* 0x0000000500ba7224 */ /* 0x040fe200078e02ba */
[C---:B------:R-:W-:Y:S01]  /*13f00*/  ISETP.GT.U32.AND P5, PT, R0.reuse, R182, PT ;  /* 0x000000b60000720c */ /* 0x040fe20003fa4070 */
[----:B------:R-:W-:Y:S01]  /*13f10*/  IMAD R187, R0, R188, R187 ;  /* 0x000000bc00bb7224 */ /* 0x000fe200078e02bb */
[----:B------:R2:W-:Y:S01]  /*13f20*/  STL [R1+0x2af0], R180 ;  /* 0x002af0b401007387 */ /* 0x0005e20000100800 */
[----:B------:R-:W-:Y:S01]  /*13f30*/  IMAD.MOV.U32 R188, RZ, RZ, R190 ;  /* 0x000000ffffbc7224 */ /* 0x000fe200078e00be */
[----:B------:R-:W-:Y:S01]  /*13f40*/  IADD3 R190, PT, PT, R3, 0x19e, RZ ;  /* 0x0000019e03be7810 */ /* 0x000fe20007ffe0ff */
[----:B------:R-:W-:Y:S01]  /*13f50*/  IMAD.HI.U32 R193, R2, R192, RZ ;  /* 0x000000c002c17227 */ /* 0x000fe200078e00ff */
[----:B------:R-:W-:-:S02]  /*13f60*/  LOP3.LUT R189, RZ, UR5, RZ, 0x33, !PT ;  /* 0x00000005ffbd7c12 */ /* 0x000fc4000f8e33ff */
[----:B------:R-:W-:Y:S01]  /*13f70*/  IABS R190, R190 ;  /* 0x000000be00be7213 */ /* 0x000fe20000000000 */
[--C-:B------:R-:W-:Y:S02]  /*13f80*/  @!P6 IMAD.IADD R183, R183, 0x1, -R0.reuse ;  /* 0x00000001b7b7e824 */ /* 0x100fe400078e0a00 */
[----:B------:R-:W-:Y:S01]  /*13f90*/  @!P0 IADD3 R181, PT, PT, R181, -R0, RZ ;  /* 0x80000000b5b58210 */ /* 0x000fe20007ffe0ff */
[----:B------:R-:W-:Y:S01]  /*13fa0*/  IMAD.HI.U32 R5, R2, R188, RZ ;  /* 0x000000bc02057227 */ /* 0x000fe200078e00ff */
[C---:B------:R-:W-:Y:S02]  /*13fb0*/  ISETP.GT.U32.AND P0, PT, R0.reuse, R184, PT ;  /* 0x000000b80000720c */ /* 0x040fe40003f04070 */
[----:B------:R-:W-:Y:S01]  /*13fc0*/  ISETP.GT.U32.AND P6, PT, R0, R183, PT ;  /* 0x000000b70000720c */ /* 0x000fe20003fc4070 */
[----:B------:R-:W-:Y:S01]  /*13fd0*/  @!P5 IMAD.IADD R182, R182, 0x1, -R0 ;  /* 0x00000001b6b6d824 */ /* 0x000fe200078e0a00 */
[----:B------:R-:W-:Y:S01]  /*13fe0*/  ISETP.GT.U32.AND P5, PT, R0, R185, PT ;  /* 0x000000b90000720c */ /* 0x000fe20003fa4070 */
[----:B------:R-:W-:Y:S01]  /*13ff0*/  IMAD.MOV R5, RZ, RZ, -R5 ;  /* 0x000000ffff057224 */ /* 0x000fe200078e0a05 */
[----:B------:R-:W-:Y:S01]  /*14000*/  STL [R1+0x2af4], R181 ;  /* 0x002af4b501007387 */ /* 0x000fe20000100800 */
[----:B------:R-:W-:-:S02]  /*14010*/  IMAD.MOV R193, RZ, RZ, -R193 ;  /* 0x000000ffffc17224 */ /* 0x000fc400078e0ac1 */
[----:B------:R-:W-:Y:S01]  /*14020*/  IMAD R188, R0, R5, R188 ;  /* 0x0000000500bc7224 */ /* 0x000fe200078e02bc */
[----:B------:R-:W-:Y:S01]  /*14030*/  STL [R1+0x2af8], R182 ;  /* 0x002af8b601007387 */ /* 0x000fe20000100800 */
[----:B------:R-:W-:-:S04]  /*14040*/  IMAD.HI.U32 R5, R2, R190, RZ ;  /* 0x000000be02057227 */ /* 0x000fc800078e00ff */
[--C-:B------:R-:W-:Y:S02]  /*14050*/  @!P0 IMAD.IADD R184, R184, 0x1, -R0.reuse ;  /* 0x00000001b8b88824 */ /* 0x100fe400078e0a00 */
[----:B------:R-:W-:Y:S01]  /*14060*/  @!P5 IADD3 R185, PT, PT, R185, -R0, RZ ;  /* 0x80000000b9b9d210 */ /* 0x000fe20007ffe0ff */
[----:B------:R-:W-:Y:S01]  /*14070*/  @!P6 IMAD.IADD R183, R183, 0x1, -R0 ;  /* 0x00000001b7b7e824 */ /* 0x000fe200078e0a00 */
[C---:B------:R-:W-:Y:S01]  /*14080*/  ISETP.GT.U32.AND P6, PT, R0.reuse, R186, PT ;  /* 0x000000ba0000720c */ /* 0x040fe20003fc4070 */
[----:B------:R-:W-:Y:S01]  /*14090*/  IMAD.MOV R5, RZ, RZ, -R5 ;  /* 0x000000ffff057224 */ /* 0x000fe200078e0a05 */
[C---:B------:R-:W-:Y:S01]  /*140a0*/  ISETP.GT.U32.AND P0, PT, R0.reuse, R184, PT ;  /* 0x000000b80000720c */ /* 0x040fe20003f04070 */
[----:B-1----:R-:W-:Y:S01]  /*140b0*/  VIADD R179, R3, 0x1a1 ;  /* 0x000001a103b37836 */ /* 0x002fe20000000000 */
[C---:B------:R-:W-:Y:S01]  /*140c0*/  ISETP.GT.U32.AND P5, PT, R0.reuse, R185, PT ;  /* 0x000000b90000720c */ /* 0x040fe20003fa4070 */
[----:B------:R-:W-:Y:S01]  /*140d0*/  IMAD R190, R0, R5, R190 ;  /* 0x0000000500be7224 */ /* 0x000fe200078e02be */
[----:B------:R-:W-:Y:S01]  /*140e0*/  STL [R1+0x2afc], R183 ;  /* 0x002afcb701007387 */ /* 0x000fe20000100800 */
[----:B------:R-:W-:-:S04]  /*140f0*/  IMAD.HI.U32 R5, R2, R191, RZ ;  /* 0x000000bf02057227 */ /* 0x000fc800078e00ff */
[----:B------:R-:W-:Y:S02]  /*14100*/  IMAD.MOV R5, RZ, RZ, -R5 ;  /* 0x000000ffff057224 */ /* 0x000fe400078e0a05 */
[--C-:B------:R-:W-:Y:S02]  /*14110*/  @!P6 IMAD.IADD R186, R186, 0x1, -R0.reuse ;  /* 0x00000001babae824 */ /* 0x100fe400078e0a00 */
[----:B------:R-:W-:Y:S01]  /*14120*/  @!P0 IMAD.IADD R184, R184, 0x1, -R0 ;  /* 0x00000001b8b88824 */ /* 0x000fe200078e0a00 */
[C---:B------:R-:W-:Y:S01]  /*14130*/  ISETP.GT.U32.AND P0, PT, R0.reuse, R187, PT ;  /* 0x000000bb0000720c */ /* 0x040fe20003f04070 */
[C---:B------:R-:W-:Y:S01]  /*14140*/  IMAD R191, R0.reuse, R5, R191 ;  /* 0x0000000500bf7224 */ /* 0x040fe200078e02bf */
[----:B------:R-:W-:Y:S01]  /*14150*/  @!P5 IADD3 R185, PT, PT, R185, -R0, RZ ;  /* 0x80000000b9b9d210 */ /* 0x000fe20007ffe0ff */
[C---:B------:R-:W-:Y:S01]  /*14160*/  IMAD R192, R0.reuse, R193, R192 ;  /* 0x000000c100c07224 */ /* 0x040fe200078e02c0 */
[C---:B------:R-:W-:Y:S01]  /*14170*/  ISETP.GT.U32.AND P5, PT, R0.reuse, R188, PT ;  /* 0x000000bc0000720c */ /* 0x040fe20003fa4070 */
[C---:B------:R-:W-:Y:S01]  /*14180*/  VIADD R178, R3.reuse, 0x1a2 ;  /* 0x000001a203b27836 */ /* 0x040fe20000000000 */
[----:B------:R-:W-:Y:S01]  /*14190*/  ISETP.GT.U32.AND P6, PT, R0, R186, PT ;  /* 0x000000ba0000720c */ /* 0x000fe20003fc4070 */
[C---:B------:R-:W-:Y:S01]  /*141a0*/  VIADD R177, R3.reuse, 0x1a3 ;  /* 0x000001a303b17836 */ /* 0x040fe20000000000 */
[----:B------:R-:W-:Y:S01]  /*141b0*/  IABS R193, R179 ;  /* 0x000000b300c17213 */ /* 0x000fe20000000000 */
[C---:B------:R-:W-:Y:S01]  /*141c0*/  VIADD R179, R3.reuse, 0x1ae ;  /* 0x000001ae03b37836 */ /* 0x040fe20000000000 */
[----:B------:R-:W-:Y:S01]  /*141d0*/  IABS R194, R178 ;  /* 0x000000b200c27213 */ /* 0x000fe20000000000 */
[----:B------:R-:W-:Y:S01]  /*141e0*/  VIADD R178, R3, 0x1a4 ;  /* 0x000001a403b27836 */ /* 0x000fe20000000000 */
[----:B------:R-:W-:Y:S01]  /*141f0*/  IABS R195, R177 ;  /* 0x000000b100c37213 */ /* 0x000fe20000000000 */
[----:B------:R-:W-:Y:S01]  /*14200*/  @!P0 IMAD.IADD R187, R187, 0x1, -R0 ;  /* 0x00000001bbbb8824 */ /* 0x000fe200078e0a00 */
[----:B------:R-:W-:Y:S01]  /*14210*/  STL [R1+0x2b00], R184 ;  /* 0x002b00b801007387 */ /* 0x000fe20000100800 */
[----:B------:R-:W-:-:S03]  /*14220*/  IMAD.HI.U32 R5, R2, R193, RZ ;  /* 0x000000c102057227 */ /* 0x000fc600078e00ff */
[----:B------:R-:W-:Y:S01]  /*14230*/  ISETP.GT.U32.AND P0, PT, R0, R187, PT ;  /* 0x000000bb0000720c */ /* 0x000fe20003f04070 */
[--C-:B------:R-:W-:Y:S01]  /*14240*/  @!P5 IMAD.IADD R188, R188, 0x1, -R0.reuse ;  /* 0x00000001bcbcd824 */ /* 0x100fe200078e0a00 */
[----:B------:R-:W-:Y:S01]  /*14250*/  STL [R1+0x2b04], R185 ;  /* 0x002b04b901007387 */ /* 0x000fe20000100800 */
[----:B------:R-:W-:Y:S01]  /*14260*/  @!P6 IMAD.IADD R186, R186, 0x1, -R0 ;  /* 0x00000001babae824 */ /* 0x000fe200078e0a00 */
[C---:B------:R-:W-:Y:S01]  /*14270*/  ISETP.GT.U32.AND P6, PT, R0.reuse, R190, PT ;  /* 0x000000be0000720c */ /* 0x040fe20003fc4070 */
[----:B------:R-:W-:Y:S01]  /*14280*/  IMAD.MOV R5, RZ, RZ, -R5 ;  /* 0x000000ffff057224 */ /* 0x000fe200078e0a05 */
[----:B------:R-:W-:Y:S01]  /*14290*/  ISETP.GT.U32.AND P5, PT, R0, R188, PT ;  /* 0x000000bc0000720c */ /* 0x000fe20003fa4070 */
[----:B------:R-:W-:Y:S01]  /*142a0*/  IMAD.HI.U32 R196, R2, R194, RZ ;  /* 0x000000c202c47227 */ /* 0x000fe200078e00ff */
[----:B------:R-:W-:Y:S03]  /*142b0*/  STL [R1+0x2b08], R186 ;  /* 0x002b08ba01007387 */ /* 0x000fe60000100800 */
[----:B------:R-:W-:-:S02]  /*142c0*/  IMAD R193, R0, R5, R193 ;  /* 0x0000000500c17224 */ /* 0x000fc400078e02c1 */
[----:B------:R-:W-:Y:S01]  /*142d0*/  @!P0 IMAD.IADD R187, R187, 0x1, -R0 ;  /* 0x00000001bbbb8824 */ /* 0x000fe200078e0a00 */
[----:B------:R-:W-:Y:S01]  /*142e0*/  ISETP.GT.U32.AND P0, PT, R0, R191, PT ;  /* 0x000000bf0000720c */ /* 0x000fe20003f04070 */
[----:B------:R-:W-:-:S03]  /*142f0*/  IMAD.HI.U32 R197, R2, R195, RZ ;  /* 0x000000c302c57227 */ /* 0x000fc600078e00ff */
[----:B------:R-:W-:Y:S01]  /*14300*/  STL [R1+0x2b0c], R187 ;  /* 0x002b0cbb01007387 */ /* 0x000fe20000100800 */
[--C-:B------:R-:W-:Y:S02]  /*14310*/  @!P6 IMAD.IADD R190, R190, 0x1, -R0.reuse ;  /* 0x00000001bebee824 */ /* 0x100fe400078e0a00 */
[----:B------:R-:W-:Y:S01]  /*14320*/  @!P5 IMAD.IADD R188, R188, 0x1, -R0 ;  /* 0x00000001bcbcd824 */ /* 0x000fe200078e0a00 */
[C---:B------:R-:W-:Y:S01]  /*14330*/  ISETP.GT.U32.AND P5, PT, R0.reuse, R192, PT ;  /* 0x000000c00000720c */ /* 0x040fe20003fa4070 */
[----:B------:R-:W-:Y:S01]  /*14340*/  IMAD.MOV R196, RZ, RZ, -R196 ;  /* 0x000000ffffc47224 */ /* 0x000fe200078e0ac4 */
[C---:B------:R-:W-:Y:S01]  /*14350*/  ISETP.GT.U32.AND P6, PT, R0.reuse, R190, PT ;  /* 0x000000be0000720c */ /* 0x040fe20003fc4070 */
[----:B------:R-:W-:Y:S01]  /*14360*/  IMAD.MOV R197, RZ, RZ, -R197 ;  /* 0x000000ffffc57224 */ /* 0x000fe200078e0ac5 */
[----:B------:R-:W-:Y:S01]  /*14370*/  STL [R1+0x2b10], R188 ;  /* 0x002b10bc01007387 */ /* 0x000fe20000100800 */
[----:B------:R-:W-:Y:S01]  /*14380*/  @!P0 IADD3 R191, PT, PT, R191, -R0, RZ ;  /* 0x80000000bfbf8210 */ /* 0x000fe20007ffe0ff */
[C---:B------:R-:W-:Y:S01]  /*14390*/  IMAD R194, R0.reuse, R196, R194 ;  /* 0x000000c400c27224 */ /* 0x040fe200078e02c2 */
[----:B------:R-:W-:Y:S01]  /*143a0*/  IABS R196, R178 ;  /* 0x000000b200c47213 */ /* 0x000fe20000000000 */
[C---:B------:R-:W-:Y:S01]  /*143b0*/  IMAD R195, R0.reuse, R197, R195 ;  /* 0x000000c500c37224 */ /* 0x040fe200078e02c3 */
[----:B------:R-:W-:Y:S01]  /*143c0*/  ISETP.GT.U32.AND P0, PT, R0, R191, PT ;  /* 0x000000bf0000720c */ /* 0x000fe20003f04070 */
[----:B------:R-:W-:-:S02]  /*143d0*/  VIADD R177, R3, 0x1a5 ;  /* 0x000001a503b17836 */ /* 0x000fc40000000000 */
[----:B------:R-:W-:-:S03]  /*143e0*/  IMAD.HI.U32 R199, R2, R196, RZ ;  /* 0x000000c402c77227 */ /* 0x000fc600078e00ff */
[----:B------:R-:W-:Y:S01]  /*143f0*/  IABS R197, R177 ;  /* 0x000000b100c57213 */ /* 0x000fe20000000000 */
[--C-:B------:R-:W-:Y:S01]  /*14400*/  @!P5 IMAD.IADD R192, R192, 0x1, -R0.reuse ;  /* 0x00000001c0c0d824 */ /* 0x100fe200078e0a00 */
[----:B------:R-:W-:Y:S01]  /*14410*/  IADD3 R199, PT, PT, -R199, RZ, RZ ;  /* 0x000000ffc7c77210 */ /* 0x000fe20007ffe1ff */
[--C-:B------:R-:W-:Y:S01]  /*14420*/  @!P6 IMAD.IADD R190, R190, 0x1, -R0.reuse ;  /* 0x00000001bebee824 */ /* 0x100fe200078e0a00 */
[C---:B------:R-:W-:Y:S01]  /*14430*/  ISETP.GT.U32.AND P6, PT, R0.reuse, R193, PT ;  /* 0x000000c10000720c */ /* 0x040fe20003fc4070 */
[----:B------:R-:W-:Y:S01]  /*14440*/  VIADD R5, R3, 0x1a6 ;  /* 0x000001a603057836 */ /* 0x000fe20000000000 */
[C---:B------:R-:W-:Y:S01]  /*14450*/  ISETP.GT.U32.AND P5, PT, R0.reuse, R192, PT ;  /* 0x000000c00000720c */ /* 0x040fe20003fa4070 */
[----:B------:R-:W-:Y:S01]  /*14460*/  @!P0 IMAD.IADD R191, R191, 0x1, -R0 ;  /* 0x00000001bfbf8824 */ /* 0x000fe200078e0a00 */
[C---:B------:R-:W-:Y:S01]  /*14470*/  ISETP.GT.U32.AND P0, PT, R0.reuse, R194, PT ;  /* 0x000000c20000720c */ /* 0x040fe20003f04070 */
[----:B------:R-:W-:Y:S01]  /*14480*/  IMAD R196, R0, R199, R196 ;  /* 0x000000c700c47224 */ /* 0x000fe200078e02c4 */
[----:B------:R-:W-:Y:S01]  /*14490*/  IABS R198, R5 ;  /* 0x0000000500c67213 */ /* 0x000fe20000000000 */
[----:B------:R-:W-:Y:S01]  /*144a0*/  IMAD.HI.U32 R5, R2, R197, RZ ;  /* 0x000000c502057227 */ /* 0x000fe200078e00ff */
[----:B------:R-:W-:Y:S03]  /*144b0*/  STL [R1+0x2b14], R190 ;  /* 0x002b14be01007387 */ /* 0x000fe60000100800 */
[----:B------:R-:W-:Y:S01]  /*144c0*/  IMAD.MOV R5, RZ, RZ, -R5 ;  /* 0x000000ffff057224 */ /* 0x000fe200078e0a05 */
[----:B------:R-:W-:Y:S01]  /*144d0*/  STL [R1+0x2b18], R191 ;  /* 0x002b18bf01007387 */ /* 0x000fe20000100800 */
[----:B------:R-:W-:-:S02]  /*144e0*/  @!P6 IMAD.IADD R193, R193, 0x1, -R0 ;  /* 0x00000001c1c1e824 */ /* 0x000fc400078e0a00 */
[--C-:B------:R-:W-:Y:S01]  /*144f0*/  @!P5 IMAD.IADD R192, R192, 0x1, -R0.reuse ;  /* 0x00000001c0c0d824 */ /* 0x100fe200078e0a00 */
[----:B------:R-:W-:Y:S01]  /*14500*/  ISETP.GT.U32.AND P5, PT, R0, R195, PT ;  /* 0x000000c30000720c */ /* 0x000fe20003fa4070 */
[----:B------:R-:W-:Y:S01]  /*14510*/  @!P0 IMAD.IADD R194, R194, 0x1, -R0 ;  /* 0x00000001c2c28824 */ /* 0x000fe200078e0a00 */
[C---:B------:R-:W-:Y:S01]  /*14520*/  ISETP.GT.U32.AND P6, PT, R0.reuse, R193, PT ;  /* 0x000000c10000720c */ /* 0x040fe20003fc4070 */
[----:B------:R-:W-:Y:S01]  /*14530*/  IMAD R197, R0, R5, R197 ;  /* 0x0000000500c57224 */ /* 0x000fe200078e02c5 */
[----:B------:R-:W-:Y:S01]  /*14540*/  STL [R1+0x2b1c], R192 ;  /* 0x002b1cc001007387 */ /* 0x000fe20000100800 */
[----:B------:R-:W-:Y:S01]  /*14550*/  IMAD.HI.U32 R5, R2, R198, RZ ;  /* 0x000000c602057227 */ /* 0x000fe200078e00ff */
[----:B------:R-:W-:-:S03]  /*14560*/  ISETP.GT.U32.AND P0, PT, R0, R194, PT ;  /* 0x000000c20000720c */ /* 0x000fc60003f04070 */
[----:B------:R-:W-:Y:S02]  /*14570*/  VIADD R177, R3, 0x1a7 ;  /* 0x000001a703b17836 */ /* 0x000fe40000000000 */
[----:B------:R-:W-:Y:S02]  /*14580*/  IMAD.MOV R5, RZ, RZ, -R5 ;  /* 0x000000ffff057224 */ /* 0x000fe400078e0a05 */
[--C-:B------:R-:W-:Y:S01]  /*14590*/  @!P5 IMAD.IADD R195, R195, 0x1, -R0.reuse ;  /* 0x00000001c3c3d824 */ /* 0x100fe200078e0a00 */
[----:B------:R-:W-:Y:S01]  /*145a0*/  IABS R199, R177 ;  /* 0x000000b100c77213 */ /* 0x000fe20000000000 */
[----:B------:R-:W-:Y:S01]  /*145b0*/  @!P6 IMAD.IADD R193, R193, 0x1, -R0 ;  /* 0x00000001c1c1e824 */ /* 0x000fe200078e0a00 */
[C---:B------:R-:W-:Y:S01]  /*145c0*/  ISETP.GT.U32.AND P6, PT, R0.reuse, R196, PT ;  /* 0x000000c40000720c */ /* 0x040fe20003fc4070 */
[C---:B------:R-:W-:Y:S01]  /*145d0*/  IMAD R198, R0.reuse, R5, R198 ;  /* 0x0000000500c67224 */ /* 0x040fe200078e02c6 */
[----:B------:R-:W-:Y:S01]  /*145e0*/  ISETP.GT.U32.AND P5, PT, R0, R195, PT ;  /* 0x000000c30000720c */ /* 0x000fe20003fa4070 */
[----:B------:R-:W-:Y:S01]  /*145f0*/  @!P0 IMAD.IADD R194, R194, 0x1, -R0 ;  /* 0x00000001c2c28824 */ /* 0x000fe200078e0a00 */
[----:B------:R-:W-:Y:S01]  /*14600*/  ISETP.GT.U32.AND P0, PT, R0, R197, PT ;  /* 0x000000c50000720c */ /* 0x000fe20003f04070 */
[----:B------:R-:W-:Y:S01]  /*14610*/  IMAD.HI.U32 R5, R2, R199, RZ ;  /* 0x000000c702057227 */ /* 0x000fe200078e00ff */
[----:B------:R-:W-:Y:S03]  /*14620*/  STL [R1+0x2b20], R193 ;  /* 0x002b20c101007387 */ /* 0x000fe60000100800 */
[----:B------:R-:W-:Y:S01]  /*14630*/  IMAD.MOV R5, RZ, RZ, -R5 ;  /* 0x000000ffff057224 */ /* 0x000fe200078e0a05 */
[----:B------:R-:W-:Y:S01]  /*14640*/  STL [R1+0x2b24], R194 ;  /* 0x002b24c201007387 */ /* 0x000fe20000100800 */
[----:B------:R-:W-:-:S02]  /*14650*/  VIADD R178, R3, 0x1a8 ;  /* 0x000001a803b27836 */ /* 0x000fc40000000000 */
[----:B------:R-:W-:Y:S01]  /*14660*/  @!P6 IADD3 R196, PT, PT, R196, -R0, RZ ;  /* 0x80000000c4c4e210 */ /* 0x000fe20007ffe0ff */
[----:B------:R-:W-:Y:S02]  /*14670*/  VIADD R177, R3, 0x1a9 ;  /* 0x000001a903b17836 */ /* 0x000fe40000000000 */
[--C-:B------:R-:W-:Y:S01]  /*14680*/  @!P5 IMAD.IADD R195, R195, 0x1, -R0.reuse ;  /* 0x00000001c3c3d824 */ /* 0x100fe200078e0a00 */
[C---:B------:R-:W-:Y:S01]  /*14690*/  ISETP.GT.U32.AND P5, PT, R0.reuse, R198, PT ;  /* 0x000000c60000720c */ /* 0x040fe20003fa4070 */
[C---:B------:R-:W-:Y:S01]  /*146a0*/  IMAD R199, R0.reuse, R5, R199 ;  /* 0x0000000500c77224 */ /* 0x040fe200078e02c7 */
[C---:B------:R-:W-:Y:S01]  /*146b0*/  ISETP.GT.U32.AND P6, PT, R0.reuse, R196, PT ;  /* 0x000000c40000720c */ /* 0x040fe20003fc4070 */
[--C-:B------:R-:W-:Y:S01]  /*146c0*/  @!P0 IMAD.IADD R197, R197, 0x1, -R0.reuse ;  /* 0x00000001c5c58824 */ /* 0x100fe200078e0a00 */
[----:B------:R-:W-:Y:S01]  /*146d0*/  IABS R200, R178 ;  /* 0x000000b200c87213 */ /* 0x000fe20000000000 */
[----:B------:R-:W-:Y:S01]  /*146e0*/  VIADD R178, R3, 0x1ac ;  /* 0x000001ac03b27836 */ /* 0x000fe20000000000 */
[----:B------:R-:W-:Y:S01]  /*146f0*/  IABS R201, R177 ;  /* 0x000000b100c97213 */ /* 0x000fe20000000000 */
[--C-:B------:R-:W-:Y:S01]  /*14700*/  @!P4 IMAD.IADD R235, R235, 0x1, -R0.reuse ;  /* 0x00000001ebebc824 */ /* 0x100fe200078e0a00 */
[----:B------:R-:W-:Y:S01]  /*14710*/  ISETP.GT.U32.AND P0, PT, R0, R197, PT ;  /* 0x000000c50000720c */ /* 0x000fe20003f04070 */
[----:B------:R-:W-:Y:S01]  /*14720*/  IMAD.HI.U32 R203, R2, R200, RZ ;  /* 0x000000c802cb7227 */ /* 0x000fe200078e00ff */
[----:B------:R-:W-:Y:S01]  /*14730*/  IADD3 R177, PT, PT, R3, 0x1aa, RZ ;  /* 0x000001aa03b17810 */ /* 0x000fe20007ffe0ff */
[----:B------:R-:W-:Y:S01]  /*14740*/  STL [R1+0x2b28], R195 ;  /* 0x002b28c301007387 */ /* 0x000fe20000100800 */
[----:B------:R-:W-:Y:S01]  /*14750*/  IABS R204, R178 ;  /* 0x000000b200cc7213 */ /* 0x000fe20000000000 */
[--C-:B------:R-:W-:Y:S01]  /*14760*/  @!P5 IMAD.IADD R198, R198, 0x1, -R0.reuse ;  /* 0x00000001c6c6d824 */ /* 0x100fe200078e0a00 */
[----:B------:R-:W-:Y:S01]  /*14770*/  IABS R202, R177 ;  /* 0x000000b100ca7213 */ /* 0x000fe20000000000 */
[----:B------:R-:W-:Y:S01]  /*14780*/  @!P6 IMAD.IADD R196, R196, 0x1, -R0 ;  /* 0x00000001c4c4e824 */ /* 0x000fe200078e0a00 */
[----:B------:R-:W-:Y:S01]  /*14790*/  ISETP.GT.U32.AND P6, PT, R0, R199, PT ;  /* 0x000000c70000720c */ /* 0x000fe20003fc4070 */
[----:B------:R-:W-:Y:S01]  /*147a0*/  IMAD.HI.U32 R5, R2, R201, RZ ;  /* 0x000000c902057227 */ /* 0x000fe200078e00ff */
[----:B------:R-:W-:-:S02]  /*147b0*/  ISETP.GT.U32.AND P5, PT, R0, R198, PT ;  /* 0x000000c60000720c */ /* 0x000fc40003fa4070 */
[----:B------:R-:W-:Y:S01]  /*147c0*/  IADD3 R177, PT, PT, R3, 0x1ab, RZ ;  /* 0x000001ab03b17810 */ /* 0x000fe20007ffe0ff */
[----:B------:R-:W-:Y:S01]  /*147d0*/  IMAD.MOV R203, RZ, RZ, -R203 ;  /* 0x000000ffffcb7224 */ /* 0x000fe200078e0acb */
[----:B------:R-:W-:Y:S01]  /*147e0*/  @!P0 IADD3 R197, PT, PT, R197, -R0, RZ ;  /* 0x80000000c5c58210 */ /* 0x000fe20007ffe0ff */
[----:B------:R-:W-:Y:S01]  /*147f0*/  IMAD.MOV R5, RZ, RZ, -R5 ;  /* 0x000000ffff057224 */ /* 0x000fe200078e0a05 */
[----:B------:R-:W-:Y:S01]  /*14800*/  STL [R1+0x2b2c], R196 ;  /* 0x002b2cc401007387 */ /* 0x000fe20000100800 */
[C---:B------:R-:W-:Y:S01]  /*14810*/  IMAD R200, R0.reuse, R203, R200 ;  /* 0x000000cb00c87224 */ /* 0x040fe200078e02c8 */
[----:B------:R-:W-:Y:S01]  /*14820*/  IABS R203, R177 ;  /* 0x000000b100cb7213 */ /* 0x000fe20000000000 */
[C---:B------:R-:W-:Y:S01]  /*14830*/  IMAD R201, R0.reuse, R5, R201 ;  /* 0x0000000500c97224 */ /* 0x040fe200078e02c9 */
[----:B------:R-:W-:Y:S01]  /*14840*/  STL [R1+0x2b30], R197 ;  /* 0x002b30c501007387 */ /* 0x000fe20000100800 */
[--C-:B------:R-:W-:Y:S01]  /*14850*/  @!P6 IMAD.IADD R199, R199, 0x1, -R0.reuse ;  /* 0x00000001c7c7e824 */ /* 0x100fe200078e0a00 */
[----:B------:R-:W-:Y:S01]  /*14860*/  ISETP.GT.U32.AND P0, PT, R0, R200, PT ;  /* 0x000000c80000720c */ /* 0x000fe20003f04070 */
[----:B------:R-:W-:Y:S01]  /*14870*/  @!P5 IMAD.IADD R198, R198, 0x1, -R0 ;  /* 0x00000001c6c6d824 */ /* 0x000fe200078e0a00 */
[----:B------:R-:W-:Y:S01]  /*14880*/  ISETP.GT.U32.AND P5, PT, R0, R201, PT ;  /* 0x000000c90000720c */ /* 0x000fe20003fa4070 */
[----:B------:R-:W-:Y:S01]  /*14890*/  IMAD.HI.U32 R5, R2, R202, RZ ;  /* 0x000000ca02057227 */ /* 0x000fe200078e00ff */
[----:B------:R-:W-:-:S02]  /*148a0*/  ISETP.GT.U32.AND P6, PT, R0, R199, PT ;  /* 0x000000c70000720c */ /* 0x000fc40003fc4070 */
[----:B------:R-:W-:Y:S01]  /*148b0*/  STL [R1+0x2b34], R198 ;  /* 0x002b34c601007387 */ /* 0x000fe20000100800 */
[----:B------:R-:W-:Y:S01]  /*148c0*/  IMAD.MOV R5, RZ, RZ, -R5 ;  /* 0x000000ffff057224 */ /* 0x000fe200078e0a05 */
[C---:B------:R-:W-:Y:S01]  /*148d0*/  ISETP.GT.U32.AND P4, PT, R0.reuse, R239, PT ;  /* 0x000000ef0000720c */ /* 0x040fe20003f84070 */
[----:B------:R-:W-:Y:S02]  /*148e0*/  VIADD R177, R3, 0x1ad ;  /* 0x000001ad03b17836 */ /* 0x000fe40000000000 */
[----:B------:R-:W-:Y:S02]  /*148f0*/  IMAD R202, R0, R5, R202 ;  /* 0x0000000500ca7224 */ /* 0x000fe400078e02ca */
[----:B------:R-:W-:Y:S01]  /*14900*/  IMAD.HI.U32 R5, R2, R203, RZ ;  /* 0x000000cb02057227 */ /* 0x000fe200078e00ff */
[----:B------:R-:W-:Y:S02]  /*14910*/  IABS R205, R177 ;  /* 0x000000b100cd7213 */ /* 0x000fe40000000000 */
[----:B------:R-:W-:Y:S01]  /*14920*/  @!P5 IADD3 R201, PT, PT, R201, -R0, RZ ;  /* 0x80000000c9c9d210 */ /* 0x000fe20007ffe0ff */
[----:B------:R-:W-:-:S02]  /*14930*/  @!P0 IMAD.IADD R200, R200, 0x1, -R0 ;  /* 0x00000001c8c88824 */ /* 0x000fc400078e0a00 */
[----:B------:R-:W-:Y:S01]  /*14940*/  IMAD.MOV R5, RZ, RZ, -R5 ;  /* 0x000000ffff057224 */ /* 0x000fe200078e0a05 */
[C---:B------:R-:W-:Y:S01]  /*14950*/  ISETP.GT.U32.AND P5, PT, R0.reuse, R201, PT ;  /* 0x000000c90000720c */ /* 0x040fe20003fa4070 */
[----:B------:R-:W-:Y:S01]  /*14960*/  @!P6 IMAD.IADD R199, R199, 0x1, -R0 ;  /* 0x00000001c7c7e824 */ /* 0x000fe200078e0a00 */
[C---:B------:R-:W-:Y:S01]  /*14970*/  ISETP.GT.U32.AND P6, PT, R0.reuse, R202, PT ;  /* 0x000000ca0000720c */ /* 0x040fe20003fc4070 */
[C---:B------:R-:W-:Y:S01]  /*14980*/  IMAD R203, R0.reuse, R5, R203 ;  /* 0x0000000500cb7224 */ /* 0x040fe200078e02cb */
[----:B------:R-:W-:Y:S01]  /*14990*/  ISETP.GT.U32.AND P0, PT, R0, R200, PT ;  /* 0x000000c80000720c */ /* 0x000fe20003f04070 */
[----:B------:R-:W-:Y:S01]  /*149a0*/  IMAD.HI.U32 R5, R2, R204, RZ ;  /* 0x000000cc02057227 */ /* 0x000fe200078e00ff */
[----:B------:R-:W-:Y:S03]  /*149b0*/  STL [R1+0x2b38], R199 ;  /* 0x002b38c701007387 */ /* 0x000fe60000100800 */
[----:B------:R-:W-:-:S02]  /*149c0*/  IMAD.MOV R5, RZ, RZ, -R5 ;  /* 0x000000ffff057224 */ /* 0x000fc400078e0a05 */
[----:B------:R-:W-:Y:S02]  /*149d0*/  IMAD.HI.U32 R206, R2, R205, RZ ;  /* 0x000000cd02ce7227 */ /* 0x000fe400078e00ff */
[----:B------:R-:W-:Y:S02]  /*149e0*/  @!P5 IADD3 R201, PT, PT, R201, -R0, RZ ;  /* 0x80000000c9c9d210 */ /* 0x000fe40007ffe0ff */
[----:B------:R-:W-:Y:S02]  /*149f0*/  IMAD R204, R0, R5, R204 ;  /* 0x0000000500cc7224 */ /* 0x000fe400078e02cc */
[--C-:B------:R-:W-:Y:S02]  /*14a00*/  @!P6 IMAD.IADD R202, R202, 0x1, -R0.reuse ;  /* 0x00000001cacae824 */ /* 0x100fe400078e0a00 */
[----:B------:R-:W-:Y:S01]  /*14a10*/  @!P0 IMAD.IADD R200, R200, 0x1, -R0 ;  /* 0x00000001c8c88824 */ /* 0x000fe200078e0a00 */
[C---:B------:R-:W-:Y:S01]  /*14a20*/  ISETP.GT.U32.AND P0, PT, R0.reuse, R203, PT ;  /* 0x000000cb0000720c */ /* 0x040fe20003f04070 */
[----:B------:R-:W-:Y:S01]  /*14a30*/  IMAD.MOV R206, RZ, RZ, -R206 ;  /* 0x000000ffffce7224 */ /* 0x000fe200078e0ace */
[C---:B------:R-:W-:Y:S01]  /*14a40*/  ISETP.GT.U32.AND P5, PT, R0.reuse, R204, PT ;  /* 0x000000cc0000720c */ /* 0x040fe20003fa4070 */
[C---:B------:R-:W-:Y:S01]  /*14a50*/  VIADD R178, R3.reuse, 0x1af ;  /* 0x000001af03b27836 */ /* 0x040fe20000000000 */
[C---:B------:R-:W-:Y:S01]  /*14a60*/  ISETP.GT.U32.AND P6, PT, R0.reuse, R202, PT ;  /* 0x000000ca0000720c */ /* 0x040fe20003fc4070 */
[----:B------:R-:W-:Y:S01]  /*14a70*/  IMAD R205, R0, R206, R205 ;  /* 0x000000ce00cd7224 */ /* 0x000fe200078e02cd */
[----:B------:R-:W-:Y:S01]  /*14a80*/  IABS R206, R179 ;  /* 0x000000b300ce7213 */ /* 0x000fe20000000000 */
[C---:B------:R-:W-:Y:S01]  /*14a90*/  VIADD R177, R3.reuse, 0x1b0 ;  /* 0x000001b003b17836 */ /* 0x040fe20000000000 */
[----:B------:R-:W-:Y:S01]  /*14aa0*/  IABS R207, R178 ;  /* 0x000000b200cf7213 */ /* 0x000fe20000000000 */
[----:B------:R-:W-:Y:S01]  /*14ab0*/  VIADD R178, R3, 0x1b1 ;  /* 0x000001b103b27836 */ /* 0x000fe20000000000 */
[----:B------:R-:W-:Y:S01]  /*14ac0*/  STL [R1+0x2b3c], R200 ;  /* 0x002b3cc801007387 */ /* 0x000fe20000100800 */
[----:B------:R-:W-:Y:S01]  /*14ad0*/  IMAD.HI.U32 R5, R2, R206, RZ ;  /* 0x000000ce02057227 */ /* 0x000fe200078e00ff */
[----:B------:R-:W-:-:S02]  /*14ae0*/  IABS R208, R177 ;  /* 0x000000b100d07213 */ /* 0x000fc40000000000 */
[----:B------:R-:W-:Y:S01]  /*14af0*/  STL [R1+0x2b40], R201 ;  /* 0x002b40c901007387 */ /* 0x000fe20000100800 */
[--C-:B------:R-:W-:Y:S02]  /*14b00*/  @!P0 IMAD.IADD R203, R203, 0x1, -R0.reuse ;  /* 0x00000001cbcb8824 */ /* 0x100fe400078e0a00 */
[--C-:B------:R-:W-:Y:S02]  /*14b10*/  @!P5 IMAD.IADD R204, R204, 0x1, -R0.reuse ;  /* 0x00000001ccccd824 */ /* 0x100fe400078e0a00 */
[----:B------:R-:W-:Y:S01]  /*14b20*/  @!P6 IMAD.IADD R202, R202, 0x1, -R0 ;  /* 0x00000001cacae824 */ /* 0x000fe200078e0a00 */
[----:B------:R-:W-:Y:S01]  /*14b30*/  ISETP.GT.U32.AND P6, PT, R0, R205, PT ;  /* 0x000000cd0000720c */ /* 0x000fe20003fc4070 */
[----:B------:R-:W-:Y:S01]  /*14b40*/  IMAD.HI.U32 R209, R2, R207, RZ ;  /* 0x000000cf02d17227 */ /* 0x000fe200078e00ff */
[C---:B------:R-:W-:Y:S02]  /*14b50*/  ISETP.GT.U32.AND P0, PT, R0.reuse, R203, PT ;  /* 0x000000cb0000720c */ /* 0x040fe40003f04070 */
[----:B------:R-:W-:Y:S01]  /*14b60*/  ISETP.GT.U32.AND P5, PT, R0, R204, PT ;  /* 0x000000cc0000720c */ /* 0x000fe20003fa4070 */
[----:B------:R-:W-:Y:S01]  /*14b70*/  IMAD.MOV R5, RZ, RZ, -R5 ;  /* 0x000000ffff057224 */ /* 0x000fe200078e0a05 */
[----:B------:R-:W-:Y:S01]  /*14b80*/  STL [R1+0x2b44], R202 ;  /* 0x002b44ca01007387 */ /* 0x000fe20000100800 */
[----:B------:R-:W-:-:S02]  /*14b90*/  IMAD.MOV R209, RZ, RZ, -R209 ;  /* 0x000000ffffd17224 */ /* 0x000fc400078e0ad1 */
[C---:B------:R-:W-:Y:S02]  /*14ba0*/  IMAD R206, R0.reuse, R5, R206 ;  /* 0x0000000500ce7224 */ /* 0x040fe400078e02ce */
[C---:B------:R-:W-:Y:S01]  /*14bb0*/  IMAD R207, R0.reuse, R209, R207 ;  /* 0x000000d100cf7224 */ /* 0x040fe200078e02cf */
[----:B------:R-:W-:Y:S01]  /*14bc0*/  IABS R209, R178 ;  /* 0x000000b200d17213 */ /* 0x000fe20000000000 */
[--C-:B------:R-:W-:Y:S02]  /*14bd0*/  @!P6 IMAD.IADD R205, R205, 0x1, -R0.reuse ;  /* 0x00000001cdcde824 */ /* 0x100fe400078e0a00 */
[--C-:B------:R-:W-:Y:S01]  /*14be0*/  @!P0 IMAD.IADD R203, R203, 0x1, -R0.reuse ;  /* 0x00000001cbcb8824 */ /* 0x100fe200078e0a00 */
[----:B------:R-:W-:Y:S01]  /*14bf0*/  ISETP.GT.U32.AND P0, PT, R0, R206, PT ;  /* 0x000000ce0000720c */ /* 0x000fe20003f04070 */
[----:B------:R-:W-:Y:S01]  /*14c00*/  @!P5 IMAD.IADD R204, R204, 0x1, -R0 ;  /* 0x00000001ccccd824 */ /* 0x000fe200078e0a00 */
[----:B------:R-:W-:Y:S01]  /*14c10*/  ISETP.GT.U32.AND P5, PT, R0, R207, PT ;  /* 0x000000cf0000720c */ /* 0x000fe20003fa4070 */
[----:B------:R-:W-:Y:S01]  /*14c20*/  IMAD.HI.U32 R210, R2, R208, RZ ;  /* 0x000000d002d27227 */ /* 0x000fe200078e00ff */
[----:B------:R-:W-:Y:S01]  /*14c30*/  ISETP.GT.U32.AND P6, PT, R0, R205, PT ;  /* 0x000000cd0000720c */ /* 0x000fe20003fc4070 */
[----:B------:R-:W-:Y:S02]  /*14c40*/  STL [R1+0x2b48], R203 ;  /* 0x002b48cb01007387 */ /* 0x000fe40000100800 */
[----:B------:R-:W-:-:S02]  /*14c50*/  IMAD.MOV R210, RZ, RZ, -R210 ;  /* 0x000000ffffd27224 */ /* 0x000fc400078e0ad2 */
[C---:B------:R-:W-:Y:S01]  /*14c60*/  VIADD R177, R3.reuse, 0x1b2 ;  /* 0x000001b203b17836 */ /* 0x040fe20000000000 */
[----:B------:R-:W-:Y:S01]  /*14c70*/  STL [R1+0x2b4c], R204 ;  /* 0x002b4ccc01007387 */ /* 0x000fe20000100800 */
[----:B------:R-:W-:Y:S02]  /*14c80*/  IMAD R208, R0, R210, R208 ;  /* 0x000000d200d07224 */ /* 0x000fe400078e02d0 */
[----:B------:R-:W-:Y:S01]  /*14c90*/  VIADD R5, R3, 0x1b3 ;  /* 0x000001b303057836 */ /* 0x000fe20000000000 */
[----:B------:R-:W-:Y:S01]  /*14ca0*/  @!P0 IADD3 R206, PT, PT, R206, -R0, RZ ;  /* 0x80000000cece8210 */ /* 0x000fe20007ffe0ff */
[--C-:B------:R-:W-:Y:S01]  /*14cb0*/  @!P5 IMAD.IADD R207, R207, 0x1, -R0.reuse ;  /* 0x00000001cfcfd824 */ /* 0x100fe200078e0a00 */
[----:B------:R-:W-:Y:S01]  /*14cc0*/  IABS R210, R177 ;  /* 0x000000b100d27213 */ /* 0x000fe20000000000 */
[----:B------:R-:W-:Y:S01]  /*14cd0*/  @!P6 IMAD.IADD R205, R205, 0x1, -R0 ;  /* 0x00000001cdcde824 */ /* 0x000fe200078e0a00 */
[----:B------:R-:W-:Y:S01]  /*14ce0*/  ISETP.GT.U32.AND P6, PT, R0, R208, PT ;  /* 0x000000d00000720c */ /* 0x000fe20003fc4070 */
[----:B------:R-:W-:Y:S01]  /*14cf0*/  IMAD.HI.U32 R212, R2, R209, RZ ;  /* 0x000000d102d47227 */ /* 0x000fe200078e00ff */
[----:B------:R-:W-:-:S02]  /*14d00*/  ISETP.GT.U32.AND P0, PT, R0, R206, PT ;  /* 0x000000ce0000720c */ /* 0x000fc40003f04070 */
[----:B------:R-:W-:Y:S01]  /*14d10*/  IABS R211, R5 ;  /* 0x0000000500d37213 */ /* 0x000fe20000000000 */
[----:B------:R-:W-:Y:S01]  /*14d20*/  IMAD.HI.U32 R5, R2, R210, RZ ;  /* 0x000000d202057227 */ /* 0x000fe200078e00ff */
[----:B------:R-:W-:Y:S01]  /*14d30*/  ISETP.GT.U32.AND P5, PT, R0, R207, PT ;  /* 0x000000cf0000720c */ /* 0x000fe20003fa4070 */
[----:B------:R-:W-:Y:S01]  /*14d40*/  STL [R1+0x2b50], R205 ;  /* 0x002b50cd01007387 */ /* 0x000fe20000100800 */
[----:B------:R-:W-:Y:S01]  /*14d50*/  IADD3 R212, PT, PT, -R212, RZ, RZ ;  /* 0x000000ffd4d47210 */ /* 0x000fe20007ffe1ff */
[----:B------:R-:W-:Y:S02]  /*14d60*/  IMAD.MOV R5, RZ, RZ, -R5 ;  /* 0x000000ffff057224 */ /* 0x000fe400078e0a05 */
[----:B------:R-:W-:Y:S02]  /*14d70*/  VIADD R177, R3, 0x1b4 ;  /* 0x000001b403b17836 */ /* 0x000fe40000000000 */
[C---:B------:R-:W-:Y:S02]  /*14d80*/  IMAD R209, R0.reuse, R212, R209 ;  /* 0x000000d400d17224 */ /* 0x040fe400078e02d1 */
[----:B------:R-:W-:Y:S01]  /*14d90*/  IMAD R210, R0, R5, R210 ;  /* 0x0000000500d27224 */ /* 0x000fe200078e02d2 */
[----:B------:R-:W-:Y:S01]  /*14da0*/  IABS R212, R177 ;  /* 0x000000b100d47213 */ /* 0x000fe20000000000 */
[----:B------:R-:W-:-:S02]  /*14db0*/  @!P6 IMAD.IADD R208, R208, 0x1, -R0 ;  /* 0x00000001d0d0e824 */ /* 0x000fc400078e0a00 */
[--C-:B------:R-:W-:Y:S01]  /*14dc0*/  @!P0 IMAD.IADD R206, R206, 0x1, -R0.reuse ;  /* 0x00000001cece8824 */ /* 0x100fe200078e0a00 */
[C---:B------:R-:W-:Y:S01]  /*14dd0*/  ISETP.GT.U32.AND P0, PT, R0.reuse, R209, PT ;  /* 0x000000d10000720c */ /* 0x040fe20003f04070 */
[----:B------:R-:W-:Y:S01]  /*14de0*/  @!P5 IMAD.IADD R207, R207, 0x1, -R0 ;  /* 0x00000001cfcfd824 */ /* 0x000fe200078e0a00 */
[----:B------:R-:W-:Y:S01]  /*14df0*/  ISETP.GT.U32.AND P5, PT, R0, R210, PT ;  /* 0x000000d20000720c */ /* 0x000fe20003fa4070 */
[----:B------:R-:W-:Y:S01]  /*14e00*/  IMAD.HI.U32 R5, R2, R211, RZ ;  /* 0x000000d302057227 */ /* 0x000fe200078e00ff */
[C---:B------:R-:W-:Y:S01]  /*14e10*/  ISETP.GT.U32.AND P6, PT, R0.reuse, R208, PT ;  /* 0x000000d00000720c */ /* 0x040fe20003fc4070 */
[----:B------:R-:W-:Y:S02]  /*14e20*/  STL [R1+0x2b54], R206 ;  /* 0x002b54ce01007387 */ /* 0x000fe40000100800 */
[----:B------:R-:W-:Y:S02]  /*14e30*/  IMAD.MOV R5, RZ, RZ, -R5 ;  /* 0x000000ffff057224 */ /* 0x000fe400078e0a05 */
[----:B------:R-:W-:Y:S01]  /*14e40*/  VIADD R178, R3, 0x1b5 ;  /* 0x000001b503b27836 */ /* 0x000fe20000000000 */
[----:B------:R-:W-:Y:S01]  /*14e50*/  STL [R1+0x2b58], R207 ;  /* 0x002b58cf01007387 */ /* 0x000fe20000100800 */
[----:B------:R-:W-:-:S02]  /*14e60*/  IMAD R211, R0, R5, R211 ;  /* 0x0000000500d37224 */ /* 0x000fc400078e02d3 */
[--C-:B------:R-:W-:Y:S01]  /*14e70*/  @!P0 IMAD.IADD R209, R209, 0x1, -R0.reuse ;  /* 0x00000001d1d18824 */ /* 0x100fe200078e0a00 */
[----:B------:R-:W-:Y:S01]  /*14e80*/  IABS R213, R178 ;  /* 0x000000b200d57213 */ /* 0x000fe20000000000 */
[--C-:B------:R-:W-:Y:S02]  /*14e90*/  @!P5 IMAD.IADD R210, R210, 0x1, -R0.reuse ;  /* 0x00000001d2d2d824 */ /* 0x100fe400078e0a00 */
[----:B------:R-:W-:Y:S01]  /*14ea0*/  @!P6 IMAD.IADD R208, R208, 0x1, -R0 ;  /* 0x00000001d0d0e824 */ /* 0x000fe200078e0a00 */
[----:B------:R-:W-:Y:S01]  /*14eb0*/  ISETP.GT.U32.AND P6, PT, R0, R211, PT ;  /* 0x000000d30000720c */ /* 0x000fe20003fc4070 */
[----:B------:R-:W-:Y:S01]  /*14ec0*/  IMAD.HI.U32 R5, R2, R212, RZ ;  /* 0x000000d402057227 */ /* 0x000fe200078e00ff */
[C---:B------:R-:W-:Y:S02]  /*14ed0*/  ISETP.GT.U32.AND P0, PT, R0.reuse, R209, PT ;  /* 0x000000d10000720c */ /* 0x040fe40003f04070 */
[----:B------:R-:W-:Y:S01]  /*14ee0*/  ISETP.GT.U32.AND P5, PT, R0, R210, PT ;  /* 0x000000d20000720c */ /* 0x000fe20003fa4070 */
[----:B------:R-:W-:Y:S01]  /*14ef0*/  IMAD.HI.U32 R216, R2, R213, RZ ;  /* 0x000000d502d87227 */ /* 0x000fe200078e00ff */
[----:B------:R-:W-:Y:S03]  /*14f00*/  STL [R1+0x2b5c], R208 ;  /* 0x002b5cd001007387 */ /* 0x000fe60000100800 */
[----:B------:R-:W-:-:S02]  /*14f10*/  IMAD.MOV R5, RZ, RZ, -R5 ;  /* 0x000000ffff057224 */ /* 0x000fc400078e0a05 */
[----:B------:R-:W-:Y:S02]  /*14f20*/  VIADD R177, R3, 0x1b6 ;  /* 0x000001b603b17836 */ /* 0x000fe40000000000 */
[----:B------:R-:W-:Y:S01]  /*14f30*/  IMAD.MOV R216, RZ, RZ, -R216 ;  /* 0x000000ffffd87224 */ /* 0x000fe200078e0ad8 */
[----:B------:R-:W-:Y:S01]  /*14f40*/  @!P6 IADD3 R211, PT, PT, R211, -R0, RZ ;  /* 0x80000000d3d3e210 */ /* 0x000fe20007ffe0ff */
[C---:B------:R-:W-:Y:S01]  /*14f50*/  IMAD R212, R0.reuse, R5, R212 ;  /* 0x0000000500d47224 */ /* 0x040fe200078e02d4 */
[----:B------:R-:W-:Y:S01]  /*14f60*/  IABS R214, R177 ;  /* 0x000000b100d67213 */ /* 0x000fe20000000000 */
[C---:B------:R-:W-:Y:S01]  /*14f70*/  IMAD R213, R0.reuse, R216, R213 ;  /* 0x000000d800d57224 */ /* 0x040fe200078e02d5 */
[C---:B------:R-:W-:Y:S01]  /*14f80*/  ISETP.GT.U32.AND P6, PT, R0.reuse, R211, PT ;  /* 0x000000d30000720c */ /* 0x040fe20003fc4070 */
[--C-:B------:R-:W-:Y:S01]  /*14f90*/  @!P0 IMAD.IADD R209, R209, 0x1, -R0.reuse ;  /* 0x00000001d1d18824 */ /* 0x100fe200078e0a00 */
[----:B------:R-:W-:Y:S01]  /*14fa0*/  ISETP.GT.U32.AND P0, PT, R0, R212, PT ;  /* 0x000000d40000720c */ /* 0x000fe20003f04070 */
[----:B------:R-:W-:Y:S01]  /*14fb0*/  @!P5 IMAD.IADD R210, R210, 0x1, -R0 ;  /* 0x00000001d2d2d824 */ /* 0x000fe200078e0a00 */
[----:B------:R-:W-:Y:S01]  /*14fc0*/  ISETP.GT.U32.AND P5, PT, R0, R213, PT ;  /* 0x000000d50000720c */ /* 0x000fe20003fa4070 */
[----:B------:R-:W-:Y:S01]  /*14fd0*/  IMAD.HI.U32 R5, R2, R214, RZ ;  /* 0x000000d602057227 */ /* 0x000fe200078e00ff */
[C---:B------:R-:W-:Y:S01]  /*14fe0*/  IADD3 R177, PT, PT, R3.reuse, 0x1b7, RZ ;  /* 0x000001b703b17810 */ /* 0x040fe20007ffe0ff */
[----:B------:R-:W-:Y:S02]  /*14ff0*/  STL [R1+0x2b60], R209 ;  /* 0x002b60d101007387 */ /* 0x000fe40000100800 */
[----:B------:R-:W-:Y:S01]  /*15000*/  IMAD.MOV R5, RZ, RZ, -R5 ;  /* 0x000000ffff057224 */ /* 0x000fe200078e0a05 */
[----:B------:R-:W-:Y:S01]  /*15010*/  IABS R215, R177 ;  /* 0x000000b100d77213 */ /* 0x000fe20000000000 */
[C---:B------:R-:W-:Y:S01]  /*15020*/  VIADD R178, R3.reuse, 0x1b9 ;  /* 0x000001b903b27836 */ /* 0x040fe20000000000 */
[----:B------:R-:W-:Y:S01]  /*15030*/  IADD3 R177, PT, PT, R3, 0x1b8, RZ ;  /* 0x000001b803b17810 */ /* 0x000fe20007ffe0ff */
[----:B------:R-:W-:Y:S01]  /*15040*/  IMAD R214, R0, R5, R214 ;  /* 0x0000000500d67224 */ /* 0x000fe200078e02d6 */
[----:B------:R-:W-:Y:S01]  /*15050*/  STL [R1+0x2b64], R210 ;  /* 0x002b64d201007387 */ /* 0x000fe20000100800 */
[----:B------:R-:W-:Y:S01]  /*15060*/  IMAD.HI.U32 R5, R2, R215, RZ ;  /* 0x000000d702057227 */ /* 0x000fe200078e00ff */
[----:B------:R-:W-:-:S02]  /*15070*/  IABS R216, R177 ;  /* 0x000000b100d87213 */ /* 0x000fc40000000000 */
[----:B------:R-:W-:Y:S01]  /*15080*/  IABS R217, R178 ;  /* 0x000000b200d97213 */ /* 0x000fe20000000000 */
[--C-:B------:R-:W-:Y:S02]  /*15090*/  @!P0 IMAD.IADD R212, R212, 0x1, -R0.reuse ;  /* 0x00000001d4d48824 */ /* 0x100fe400078e0a00 */
[--C-:B------:R-:W-:Y:S02]  /*150a0*/  @!P5 IMAD.IADD R213, R213, 0x1, -R0.reuse ;  /* 0x00000001d5d5d824 */ /* 0x100fe400078e0a00 */
[----:B------:R-:W-:Y:S01]  /*150b0*/  @!P6 IMAD.IADD R211, R211, 0x1, -R0 ;  /* 0x00000001d3d3e824 */ /* 0x000fe200078e0a00 */
[C---:B------:R-:W-:Y:S01]  /*150c0*/  ISETP.GT.U32.AND P6, PT, R0.reuse, R214, PT ;  /* 0x000000d60000720c */ /* 0x040fe20003fc4070 */
[----:B------:R-:W-:Y:S01]  /*150d0*/  IMAD.MOV R5, RZ, RZ, -R5 ;  /* 0x000000ffff057224 */ /* 0x000fe200078e0a05 */
[C---:B------:R-:W-:Y:S01]  /*150e0*/  ISETP.GT.U32.AND P0, PT, R0.reuse, R212, PT ;  /* 0x000000d40000720c */ /* 0x040fe20003f04070 */
[----:B------:R-:W-:Y:S01]  /*150f0*/  VIADD R177, R3, 0x1ba ;  /* 0x000001ba03b17836 */ /* 0x000fe20000000000 */
[C---:B------:R-:W-:Y:S01]  /*15100*/  ISETP.GT.U32.AND P5, PT, R0.reuse, R213, PT ;  /* 0x000000d50000720c */ /* 0x040fe20003fa4070 */
[----:B------:R-:W-:Y:S01]  /*15110*/  IMAD R215, R0, R5, R215 ;  /* 0x0000000500d77224 */ /* 0x000fe200078e02d7 */
[----:B------:R-:W-:Y:S01]  /*15120*/  STL [R1+0x2b68], R211 ;  /* 0x002b68d301007387 */ /* 0x000fe20000100800 */
[----:B------:R-:W-:Y:S01]  /*15130*/  IMAD.HI.U32 R5, R2, R216, RZ ;  /* 0x000000d802057227 */ /* 0x000fe200078e00ff */
[----:B------:R-:W-:-:S03]  /*15140*/  IABS R218, R177 ;  /* 0x000000b100da7213 */ /* 0x000fc60000000000 */
[----:B------:R-:W-:Y:S02]  /*15150*/  IMAD.MOV R5, RZ, RZ, -R5 ;  /* 0x000000ffff057224 */ /* 0x000fe400078e0a05 */
[----:B------:R-:W-:Y:S02]  /*15160*/  @!P6 IMAD.IADD R214, R214, 0x1, -R0 ;  /* 0x00000001d6d6e824 */ /* 0x000fe400078e0a00 */
[----:B------:R-:W-:Y:S01]  /*15170*/  IMAD R216, R0, R5, R216 ;  /* 0x0000000500d87224 */ /* 0x000fe200078e02d8 */
[----:B------:R-:W-:Y:S01]  /*15180*/  @!P0 IADD3 R212, PT, PT, R212, -R0, RZ ;  /* 0x80000000d4d48210 */ /* 0x000fe20007ffe0ff */
[----:B------:R-:W-:Y:S01]  /*15190*/  @!P5 IMAD.IADD R213, R213, 0x1, -R0 ;  /* 0x00000001d5d5d824 */ /* 0x000fe200078e0a00 */
[----:B------:R-:W-:Y:S01]  /*151a0*/  ISETP.GT.U32.AND P0, PT, R0, R215, PT ;  /* 0x000000d70000720c */ /* 0x000fe20003f04070 */
[----:B------:R-:W-:Y:S01]  /*151b0*/  IMAD.HI.U32 R5, R2, R217, RZ ;  /* 0x000000d902057227 */ /* 0x000fe200078e00ff */
[C---:B------:R-:W-:Y:S01]  /*151c0*/  ISETP.GT.U32.AND P5, PT, R0.reuse, R216, PT ;  /* 0x000000d80000720c */ /* 0x040fe20003fa4070 */
[----:B------:R-:W-:Y:S01]  /*151d0*/  STL [R1+0x2b6c], R212 ;  /* 0x002b6cd401007387 */ /* 0x000fe20000100800 */
[----:B------:R-:W-:Y:S01]  /*151e0*/  ISETP.GT.U32.AND P6, PT, R0, R214, PT ;  /* 0x000000d60000720c */ /* 0x000fe20003fc4070 */
[----:B------:R-:W-:-:S02]  /*151f0*/  IMAD.HI.U32 R219, R2, R218, RZ ;  /* 0x000000da02db7227 */ /* 0x000fc400078e00ff */
[----:B------:R-:W-:Y:S02]  /*15200*/  STL [R1+0x2b70], R213 ;  /* 0x002b70d501007387 */ /* 0x000fe40000100800 */
[----:B------:R-:W-:Y:S02]  /*15210*/  IMAD.MOV R5, RZ, RZ, -R5 ;  /* 0x000000ffff057224 */ /* 0x000fe400078e0a05 */
[----:B------:R-:W-:Y:S02]  /*15220*/  IMAD.MOV R219, RZ, RZ, -R219 ;  /* 0x000000ffffdb7224 */ /* 0x000fe400078e0adb */
[----:B------:R-:W-:Y:S02]  /*15230*/  VIADD R179, R3, 0x1bb ;  /* 0x000001bb03b37836 */ /* 0x000fe40000000000 */
[----:B------:R-:W-:Y:S01]  /*15240*/  IMAD R217, R0, R5, R217 ;  /* 0x0000000500d97224 */ /* 0x000fe200078e02d9 */
[----:B------:R-:W-:Y:S01]  /*15250*/  @!P5 IADD3 R216, PT, PT, R216, -R0, RZ ;  /* 0x80000000d8d8d210 */ /* 0x000fe20007ffe0ff */
[C---:B------:R-:W-:Y:S01]  /*15260*/  IMAD R218, R0.reuse, R219, R218 ;  /* 0x000000db00da7224 */ /* 0x040fe200078e02da */
[----:B------:R-:W-:Y:S01]  /*15270*/  IABS R219, R179 ;  /* 0x000000b300db7213 */ /* 0x000fe20000000000 */
[--C-:B------:R-:W-:Y:S01]  /*15280*/  @!P0 IMAD.IADD R215, R215, 0x1, -R0.reuse ;  /* 0x00000001d7d78824 */ /* 0x100fe200078e0a00 */
[----:B------:R-:W-:Y:S01]  /*15290*/  ISETP.GT.U32.AND P5, PT, R0, R216, PT ;  /* 0x000000d80000720c */ /* 0x000fe20003fa4070 */
[----:B------:R-:W-:Y:S01]  /*152a0*/  @!P6 IMAD.IADD R214, R214, 0x1, -R0 ;  /* 0x00000001d6d6e824 */ /* 0x000fe200078e0a00 */
[----:B------:R-:W-:Y:S01]  /*152b0*/  ISETP.GT.U32.AND P6, PT, R0, R217, PT ;  /* 0x000000d90000720c */ /* 0x000fe20003fc4070 */
[----:B------:R-:W-:Y:S01]  /*152c0*/  IMAD.HI.U32 R5, R2, R219, RZ ;  /* 0x000000db02057227 */ /* 0x000fe200078e00ff */
[----:B------:R-:W-:-:S02]  /*152d0*/  ISETP.GT.U32.AND P0, PT, R0, R215, PT ;  /* 0x000000d70000720c */ /* 0x000fc40003f04070 */
[----:B------:R-:W-:Y:S01]  /*152e0*/  STL [R1+0x2b74], R214 ;  /* 0x002b74d601007387 */ /* 0x000fe20000100800 */
[----:B------:R-:W-:Y:S02]  /*152f0*/  IMAD.MOV R5, RZ, RZ, -R5 ;  /* 0x000000ffff057224 */ /* 0x000fe400078e0a05 */
[C---:B------:R-:W-:Y:S02]  /*15300*/  VIADD R178, R3.reuse, 0x1bc ;  /* 0x000001bc03b27836 */ /* 0x040fe40000000000 */
[----:B------:R-:W-:Y:S02]  /*15310*/  IMAD R219, R0, R5, R219 ;  /* 0x0000000500db7224 */ /* 0x000fe400078e02db */
[----:B------:R-:W-:Y:S01]  /*15320*/  @!P5 IADD3 R216, PT, PT, R216, -R0, RZ ;  /* 0x80000000d8d8d210 */ /* 0x000fe20007ffe0ff */
[----:B------:R-:W-:Y:S01]  /*15330*/  VIADD R177, R3, 0x1bd ;  /* 0x000001bd03b17836 */ /* 0x000fe20000000000 */
[----:B------:R-:W-:Y:S01]  /*15340*/  IABS R220, R178 ;  /* 0x000000b200dc7213 */ /* 0x000fe20000000000 */
[--C-:B------:R-:W-:Y:S01]  /*15350*/  @!P6 IMAD.IADD R217, R217, 0x1, -R0.reuse ;  /* 0x00000001d9d9e824 */ /* 0x100fe200078e0a00 */
[C---:B------:R-:W-:Y:S01]  /*15360*/  ISETP.GT.U32.AND P5, PT, R0.reuse, R219, PT ;  /* 0x000000db0000720c */ /* 0x040fe20003fa4070 */
[----:B------:R-:W-:Y:S01]  /*15370*/  @!P0 IMAD.IADD R215, R215, 0x1, -R0 ;  /* 0x00000001d7d78824 */ /* 0x000fe200078e0a00 */
[----:B------:R-:W-:Y:S01]  /*15380*/  ISETP.GT.U32.AND P0, PT, R0, R218, PT ;  /* 0x000000da0000720c */ /* 0x000fe20003f04070 */
[----:B------:R-:W-:Y:S01]  /*15390*/  IMAD.HI.U32 R222, R2, R220, RZ ;  /* 0x000000dc02de7227 */ /* 0x000fe200078e00ff */
[----:B------:R-:W-:-:S02]  /*153a0*/  ISETP.GT.U32.AND P6, PT, R0, R217, PT ;  /* 0x000000d90000720c */ /* 0x000fc40003fc4070 */
[----:B------:R-:W-:Y:S01]  /*153b0*/  IABS R221, R177 ;  /* 0x000000b100dd7213 */ /* 0x000fe20000000000 */
[----:B------:R-:W-:Y:S01]  /*153c0*/  IMAD.MOV R222, RZ, RZ, -R222 ;  /* 0x000000ffffde7224 */ /* 0x000fe200078e0ade */
[----:B------:R-:W-:Y:S01]  /*153d0*/  STL [R1+0x2b78], R215 ;  /* 0x002b78d701007387 */ /* 0x000fe20000100800 */
[----:B------:R-:W-:Y:S02]  /*153e0*/  VIADD R178, R3, 0x1be ;  /* 0x000001be03b27836 */ /* 0x000fe40000000000 */
[----:B------:R-:W-:Y:S01]  /*153f0*/  IMAD R220, R0, R222, R220 ;  /* 0x000000de00dc7224 */ /* 0x000fe200078e02dc */
[----:B------:R-:W-:Y:S01]  /*15400*/  STL [R1+0x2b7c], R216 ;  /* 0x002b7cd801007387 */ /* 0x000fe20000100800 */
[----:B------:R-:W-:Y:S01]  /*15410*/  IMAD.HI.U32 R223, R2, R221, RZ ;  /* 0x000000dd02df7227 */ /* 0x000fe200078e00ff */
[----:B------:R-:W-:-:S03]  /*15420*/  IABS R222, R178 ;  /* 0x000000b200de7213 */ /* 0x000fc60000000000 */
[--C-:B------:R-:W-:Y:S01]  /*15430*/  @!P0 IMAD.IADD R218, R218, 0x1, -R0.reuse ;  /* 0x00000001dada8824 */ /* 0x100fe200078e0a00 */
[----:B------:R-:W-:Y:S01]  /*15440*/  @!P6 IADD3 R217, PT, PT, R217, -R0, RZ ;  /* 0x80000000d9d9e210 */ /* 0x000fe20007ffe0ff */
[----:B------:R-:W-:Y:S01]  /*15450*/  @!P5 IMAD.IADD R219, R219, 0x1, -R0 ;  /* 0x00000001dbdbd824 */ /* 0x000fe200078e0a00 */
[C---:B------:R-:W-:Y:S01]  /*15460*/  ISETP.GT.U32.AND P6, PT, R0.reuse, R220, PT ;  /* 0x000000dc0000720c */ /* 0x040fe20003fc4070 */
[----:B------:R-:W-:Y:S01]  /*15470*/  IMAD.MOV R223, RZ, RZ, -R223 ;  /* 0x000000ffffdf7224 */ /* 0x000fe200078e0adf */
[C---:B------:R-:W-:Y:S01]  /*15480*/  ISETP.GT.U32.AND P0, PT, R0.reuse, R218, PT ;  /* 0x000000da0000720c */ /* 0x040fe20003f04070 */
[C---:B------:R-:W-:Y:S01]  /*15490*/  VIADD R177, R3.reuse, 0x1bf ;  /* 0x000001bf03b17836 */ /* 0x040fe20000000000 */
[C---:B------:R-:W-:Y:S01]  /*154a0*/  ISETP.GT.U32.AND P5, PT, R0.reuse, R219, PT ;  /* 0x000000db0000720c */ /* 0x040fe20003fa4070 */
[----:B------:R-:W-:Y:S01]  /*154b0*/  IMAD R221, R0, R223, R221 ;  /* 0x000000df00dd7224 */ /* 0x000fe200078e02dd */
[----:B------:R-:W-:Y:S01]  /*154c0*/  STL [R1+0x2b80], R217 ;  /* 0x002b80d901007387 */ /* 0x000fe20000100800 */
[----:B------:R-:W-:Y:S01]  /*154d0*/  VIADD R5, R3, 0x1c0 ;  /* 0x000001c003057836 */ /* 0x000fe20000000000 */
[----:B------:R-:W-:Y:S01]  /*154e0*/  IABS R223, R177 ;  /* 0x000000b100df7213 */ /* 0x000fe20000000000 */
[----:B------:R-:W-:-:S03]  /*154f0*/  IMAD.HI.U32 R225, R2, R222, RZ ;  /* 0x000000de02e17227 */ /* 0x000fc600078e00ff */
[----:B------:R-:W-:Y:S01]  /*15500*/  IABS R224, R5 ;  /* 0x0000000500e07213 */ /* 0x000fe20000000000 */
[----:B------:R-:W-:Y:S02]  /*15510*/  IMAD.MOV R225, RZ, RZ, -R225 ;  /* 0x000000ffffe17224 */ /* 0x000fe400078e0ae1 */
[----:B------:R-:W-:-:S04]  /*15520*/  IMAD.HI.U32 R5, R2, R223, RZ ;  /* 0x000000df02057227 */ /* 0x000fc800078e00ff */
[----:B------:R-:W-:Y:S02]  /*15530*/  IMAD R222, R0, R225, R222 ;  /* 0x000000e100de7224 */ /* 0x000fe400078e02de */
[--C-:B------:R-:W-:Y:S02]  /*15540*/  @!P6 IMAD.IADD R220, R220, 0x1, -R0.reuse ;  /* 0x00000001dcdce824 */ /* 0x100fe400078e0a00 */
[----:B------:R-:W-:Y:S02]  /*15550*/  IMAD.MOV R5, RZ, RZ, -R5 ;  /* 0x000000ffff057224 */ /* 0x000fe400078e0a05 */
[--C-:B------:R-:W-:Y:S01]  /*15560*/  @!P0 IMAD.IADD R218, R218, 0x1, -R0.reuse ;  /* 0x00000001dada8824 */ /* 0x100fe200078e0a00 */
[C---:B------:R-:W-:Y:S01]  /*15570*/  ISETP.GT.U32.AND P0, PT, R0.reuse, R221, PT ;  /* 0x000000dd0000720c */ /* 0x040fe20003f04070 */
[----:B------:R-:W-:Y:S01]  /*15580*/  @!P5 IMAD.IADD R219, R219, 0x1, -R0 ;  /* 0x00000001dbdbd824 */ /* 0x000fe200078e0a00 */
[C---:B------:R-:W-:Y:S01]  /*15590*/  ISETP.GT.U32.AND P5, PT, R0.reuse, R222, PT ;  /* 0x000000de0000720c */ /* 0x040fe20003fa4070 */
[C---:B------:R-:W-:Y:S01]  /*155a0*/  IMAD R223, R0.reuse, R5, R223 ;  /* 0x0000000500df7224 */ /* 0x040fe200078e02df */
[----:B------:R-:W-:Y:S01]  /*155b0*/  ISETP.GT.U32.AND P6, PT, R0, R220, PT ;  /* 0x000000dc0000720c */ /* 0x000fe20003fc4070 */
[----:B------:R-:W-:Y:S01]  /*155c0*/  IMAD.HI.U32 R5, R2, R224, RZ ;  /* 0x000000e002057227 */ /* 0x000fe200078e00ff */
[----:B------:R-:W-:Y:S03]  /*155d0*/  STL [R1+0x2b84], R218 ;  /* 0x002b84da01007387 */ /* 0x000fe60000100800 */
[----:B------:R-:W-:Y:S01]  /*155e0*/  IMAD.MOV R5, RZ, RZ, -R5 ;  /* 0x000000ffff057224 */ /* 0x000fe200078e0a05 */
[----:B------:R-:W-:Y:S01]  /*155f0*/  STL [R1+0x2b88], R219 ;  /* 0x002b88db01007387 */ /* 0x000fe20000100800 */
[----:B------:R-:W-:-:S02]  /*15600*/  VIADD R177, R3, 0x1c1 ;  /* 0x000001c103b17836 */ /* 0x000fc40000000000 */
[----:B------:R-:W-:Y:S01]  /*15610*/  IMAD R224, R0, R5, R224 ;  /* 0x0000000500e07224 */ /* 0x000fe200078e02e0 */
[----:B------:R-:W-:Y:S01]  /*15620*/  @!P0 IADD3 R221, PT, PT, R221, -R0, RZ ;  /* 0x80000000dddd8210 */ /* 0x000fe20007ffe0ff */
[--C-:B------:R-:W-:Y:S01]  /*15630*/  @!P5 IMAD.IADD R222, R222, 0x1, -R0.reuse ;  /* 0x00000001deded824 */ /* 0x100fe200078e0a00 */
[----:B------:R-:W-:Y:S01]  /*15640*/  ISETP.GT.U32.AND P0, PT, R0, R223, PT ;  /* 0x000000df0000720c */ /* 0x000fe20003f04070 */
[----:B------:R-:W-:Y:S01]  /*15650*/  @!P6 IMAD.IADD R220, R220, 0x1, -R0 ;  /* 0x00000001dcdce824 */ /* 0x000fe200078e0a00 */
[----:B------:R-:W-:Y:S01]  /*15660*/  IABS R225, R177 ;  /* 0x000000b100e17213 */ /* 0x000fe20000000000 */
[----:B------:R-:W-:Y:S01]  /*15670*/  @!P2 IMAD.MOV R235, RZ, RZ, -R235 ;  /* 0x000000ffffeba224 */ /* 0x000fe200078e0aeb */
[C---:B------:R-:W-:Y:S01]  /*15680*/  ISETP.GT.U32.AND P6, PT, R0.reuse, R224, PT ;  /* 0x000000e00000720c */ /* 0x040fe20003fc4070 */
[----:B------:R-:W-:Y:S01]  /*15690*/  VIADD R177, R3, 0x1c2 ;  /* 0x000001c203b17836 */ /* 0x000fe20000000000 */
[----:B------:R-:W-:Y:S01]  /*156a0*/  ISETP.GT.U32.AND P5, PT, R0, R222, PT ;  /* 0x000000de0000720c */ /* 0x000fe20003fa4070 */
[----:B------:R-:W-:Y:S01]  /*156b0*/  IMAD.HI.U32 R5, R2, R225, RZ ;  /* 0x000000e102057227 */ /* 0x000fe200078e00ff */
[----:B------:R-:W-:Y:S01]  /*156c0*/  ISETP.GT.U32.AND P2, PT, R0, R221, PT ;  /* 0x000000dd0000720c */ /* 0x000fe20003f44070 */
[----:B------:R-:W-:Y:S01]  /*156d0*/  STL [R1+0x2b8c], R235 ;  /* 0x002b8ceb01007387 */ /* 0x000fe20000100800 */
[----:B------:R-:W-:Y:S01]  /*156e0*/  IABS R226, R177 ;  /* 0x000000b100e27213 */ /* 0x000fe20000000000 */
[----:B------:R-:W-:-:S02]  /*156f0*/  IMAD.MOV R5, RZ, RZ, -R5 ;  /* 0x000000ffff057224 */ /* 0x000fc400078e0a05 */
[--C-:B------:R-:W-:Y:S01]  /*15700*/  @!P0 IMAD.IADD R223, R223, 0x1, -R0.reuse ;  /* 0x00000001dfdf8824 */ /* 0x100fe200078e0a00 */
[----:B------:R-:W-:Y:S01]  /*15710*/  STL [R1+0x2b90], R220 ;  /* 0x002b90dc01007387 */ /* 0x000fe20000100800 */
[----:B------:R-:W-:Y:S01]  /*15720*/  IMAD R225, R0, R5, R225 ;  /* 0x0000000500e17224 */ /* 0x000fe200078e02e1 */
[----:B------:R-:W-:Y:S01]  /*15730*/  IADD3 R5, PT, PT, R3, 0x1c3, RZ ;  /* 0x000001c303057810 */ /* 0x000fe20007ffe0ff */
[--C-:B------:R-:W-:Y:S01]  /*15740*/  @!P6 IMAD.IADD R224, R224, 0x1, -R0.reuse ;  /* 0x00000001e0e0e824 */ /* 0x100fe200078e0a00 */
[----:B------:R-:W-:Y:S01]  /*15750*/  ISETP.GT.U32.AND P0, PT, R0, R223, PT ;  /* 0x000000df0000720c */ /* 0x000fe20003f04070 */
[--C-:B------:R-:W-:Y:S01]  /*15760*/  @!P5 IMAD.IADD R222, R222, 0x1, -R0.reuse ;  /* 0x00000001deded824 */ /* 0x100fe200078e0a00 */
[----:B------:R-:W-:Y:S01]  /*15770*/  ISETP.GE.AND P5, PT, R227, RZ, PT ;  /* 0x000000ffe300720c */ /* 0x000fe20003fa6270 */
[----:B------:R-:W-:Y:S01]  /*15780*/  @!P2 IMAD.IADD R221, R221, 0x1, -R0 ;  /* 0x00000001dddda824 */ /* 0x000fe200078e0a00 */
[----:B------:R-:W-:Y:S01]  /*15790*/  ISETP.GT.U32.AND P2, PT, R0, R225, PT ;  /* 0x000000e10000720c */ /* 0x000fe20003f44070 */
[----:B------:R-:W-:Y:S01]  /*157a0*/  VIADD R177, R3, 0x1c4 ;  /* 0x000001c403b17836 */ /* 0x000fe20000000000 */
[----:B------:R-:W-:Y:S01]  /*157b0*/  IABS R227, R5 ;  /* 0x0000000500e37213 */ /* 0x000fe20000000000 */
[----:B------:R-:W-:Y:S01]  /*157c0*/  IMAD.HI.U32 R5, R2, R226, RZ ;  /* 0x000000e202057227 */ /* 0x000fe200078e00ff */
[----:B------:R-:W-:Y:S01]  /*157d0*/  ISETP.GT.U32.AND P6, PT, R0, R224, PT ;  /* 0x000000e00000720c */ /* 0x000fe20003fc4070 */
[----:B------:R-:W-:Y:S02]  /*157e0*/  STL [R1+0x2b94], R221 ;  /* 0x002b94dd01007387 */ /* 0x000fe40000100800 */
[----:B------:R-:W-:-:S02]  /*157f0*/  IMAD.MOV R5, RZ, RZ, -R5 ;  /* 0x000000ffff057224 */ /* 0x000fc400078e0a05 */
[----:B------:R-:W-:Y:S01]  /*15800*/  IMAD.HI.U32 R229, R2, R227, RZ ;  /* 0x000000e302e57227 */ /* 0x000fe200078e00ff */
[----:B------:R-:W-:Y:S03]  /*15810*/  STL [R1+0x2b98], R222 ;  /* 0x002b98de01007387 */ /* 0x000fe60000100800 */
[----:B------:R-:W-:Y:S01]  /*15820*/  IMAD R226, R0, R5, R226 ;  /* 0x0000000500e27224 */ /* 0x000fe200078e02e2 */
[----:B------:R-:W-:Y:S01]  /*15830*/  @!P2 IADD3 R225, PT, PT, R225, -R0, RZ ;  /* 0x80000000e1e1a210 */ /* 0x000fe20007ffe0ff */
[--C-:B------:R-:W-:Y:S01]  /*15840*/  @!P0 IMAD.IADD R223, R223, 0x1, -R0.reuse ;  /* 0x00000001dfdf8824 */ /* 0x100fe200078e0a00 */
[----:B------:R-:W-:Y:S01]  /*15850*/  ISETP.GE.AND P0, PT, R228, RZ, PT ;  /* 0x000000ffe400720c */ /* 0x000fe20003f06270 */
[----:B------:R-:W-:Y:S01]  /*15860*/  @!P6 IMAD.IADD R224, R224, 0x1, -R0 ;  /* 0x00000001e0e0e824 */ /* 0x000fe200078e0a00 */
[----:B------:R-:W-:Y:S01]  /*15870*/  IABS R228, R177 ;  /* 0x000000b100e47213 */ /* 0x000fe20000000000 */
        /* <DEDUP_REMOVED lines=8> */
[----:B------:R-:W-:Y:S01]  /*15900*/  IMAD.HI.U32 R5, R2, R228, RZ ;  /* 0x000000e402057227 */ /* 0x000fe200078e00ff */
[----:B------:R-:W-:Y:S02]  /*15910*/  STL [R1+0x2ba0], R224 ;  /* 0x002ba0e001007387 */ /* 0x000fe40000100800 */
[----:B------:R-:W-:Y:S01]  /*15920*/  IABS R230, R177 ;  /* 0x000000b100e67213 */ /* 0x000fe20000000000 */
[----:B------:R-:W-:-:S02]  /*15930*/  IMAD.MOV R5, RZ, RZ, -R5 ;  /* 0x000000ffff057224 */ /* 0x000fc400078e0a05 */
[----:B------:R-:W-:Y:S01]  /*15940*/  IMAD.HI.U32 R232, R2, R229, RZ ;  /* 0x000000e502e87227 */ /* 0x000fe200078e00ff */
[----:B------:R-:W-:Y:S02]  /*15950*/  @!P6 IADD3 R226, PT, PT, R226, -R0, RZ ;  /* 0x80000000e2e2e210 */ /* 0x000fe40007ffe0ff */
[----:B------:R-:W-:Y:S01]  /*15960*/  ISETP.GE.AND P6, PT, R231, RZ, PT ;  /* 0x000000ffe700720c */ /* 0x000fe20003fc6270 */
[C---:B------:R-:W-:Y:S02]  /*15970*/  VIADD R177, R3.reuse, 0x1c7 ;  /* 0x000001c703b17836 */ /* 0x040fe40000000000 */
[----:B------:R-:W-:Y:S02]  /*15980*/  IMAD R228, R0, R5, R228 ;  /* 0x0000000500e47224 */ /* 0x000fe400078e02e4 */
[----:B------:R-:W-:Y:S01]  /*15990*/  IMAD.MOV R5, RZ, RZ, -R232 ;  /* 0x000000ffff057224 */ /* 0x000fe200078e0ae8 */
[----:B------:R-:W-:Y:S01]  /*159a0*/  IABS R232, R177 ;  /* 0x000000b100e87213 */ /* 0x000fe20000000000 */
[----:B------:R-:W-:Y:S01]  /*159b0*/  IMAD.HI.U32 R231, R2, R230, RZ ;  /* 0x000000e602e77227 */ /* 0x000fe200078e00ff */
[----:B------:R-:W-:-:S03]  /*159c0*/  IADD3 R177, PT, PT, R3, 0x1c9, RZ ;  /* 0x000001c903b17810 */ /* 0x000fc60007ffe0ff */
[----:B------:R-:W-:Y:S01]  /*159d0*/  @!P2 IMAD.IADD R225, R225, 0x1, -R0 ;  /* 0x00000001e1e1a824 */ /* 0x000fe200078e0a00 */
[C---:B------:R-:W-:Y:S01]  /*159e0*/  ISETP.GT.U32.AND P2, PT, R0.reuse, R227, PT ;  /* 0x000000e30000720c */ /* 0x040fe20003f44070 */
[C---:B------:R-:W-:Y:S02]  /*159f0*/  VIADD R178, R3.reuse, 0x1c8 ;  /* 0x000001c803b27836 */ /* 0x040fe40000000000 */
[----:B------:R-:W-:Y:S01]  /*15a00*/  IMAD.MOV R233, RZ, RZ, -R231 ;  /* 0x000000ffffe97224 */ /* 0x000fe200078e0ae7 */
[----:B------:R-:W-:Y:S01]  /*15a10*/  STL [R1+0x2ba4], R225 ;  /* 0x002ba4e101007387 */ /* 0x000fe20000100800 */
[----:B------:R-:W-:Y:S01]  /*15a20*/  IMAD.MOV.U32 R231, RZ, RZ, R232 ;  /* 0x000000ffffe77224 */ /* 0x000fe200078e00e8 */
[----:B------:R-:W-:Y:S01]  /*15a30*/  IABS R232, R178 ;  /* 0x000000b200e87213 */ /* 0x000fe20000000000 */
[----:B------:R-:W-:Y:S01]  /*15a40*/  IMAD R230, R0, R233, R230 ;  /* 0x000000e900e67224 */ /* 0x000fe200078e02e6 */
[----:B------:R-:W3:Y:S01]  /*15a50*/  LDL.LU R178, [R1+0x10c] ;  /* 0x00010c0001b27983 */ /* 0x000ee20000300800 */
[----:B------:R-:W-:Y:S01]  /*15a60*/  IABS R233, R177 ;  /* 0x000000b100e97213 */ /* 0x000fe20000000000 */
[----:B------:R-:W-:-:S02]  /*15a70*/  VIADD R177, R3, 0x1ca ;  /* 0x000001ca03b17836 */ /* 0x000fc40000000000 */
[C---:B------:R-:W-:Y:S02]  /*15a80*/  IMAD R229, R0.reuse, R5, R229 ;  /* 0x0000000500e57224 */ /* 0x040fe400078e02e5 */
[--C-:B------:R-:W-:Y:S01]  /*15a90*/  @!P2 IMAD.IADD R227, R227, 0x1, -R0.reuse ;  /* 0x00000001e3e3a824 */ /* 0x100fe200078e0a00 */
[----:B------:R-:W-:Y:S01]  /*15aa0*/  IABS R234, R177 ;  /* 0x000000b100ea7213 */ /* 0x000fe20000000000 */
[----:B------:R-:W-:Y:S01]  /*15ab0*/  @!P4 IMAD.IADD R239, R239, 0x1, -R0 ;  /* 0x00000001efefc824 */ /* 0x000fe200078e0a00 */
[----:B------:R-:W2:Y:S01]  /*15ac0*/  LDL.LU R177, [R1+0x114] ;  /* 0x0001140001b17983 */ /* 0x000ea20000300800 */
[C---:B------:R-:W-:Y:S01]  /*15ad0*/  ISETP.GT.U32.AND P2, PT, R0.reuse, R228, PT ;  /* 0x000000e40000720c */ /* 0x040fe20003f44070 */
[----:B------:R-:W-:Y:S02]  /*15ae0*/  @!P1 IMAD.MOV R237, RZ, RZ, -R237 ;  /* 0x000000ffffed9224 */ /* 0x000fe400078e0aed */
[----:B------:R-:W-:Y:S01]  /*15af0*/  ISETP.GT.U32.AND P4, PT, R0, R239, PT ;  /* 0x000000ef0000720c */ /* 0x000fe20003f84070 */
[----:B------:R-:W-:-:S02]  /*15b00*/  @!P3 IMAD.MOV R236, RZ, RZ, -R236 ;  /* 0x000000ffffecb224 */ /* 0x000fc400078e0aec */
[----:B------:R-:W-:Y:S02]  /*15b10*/  @!P0 IMAD.MOV R244, RZ, RZ, -R244 ;  /* 0x000000fffff48224 */ /* 0x000fe400078e0af4 */
[----:B------:R-:W-:-:S04]  /*15b20*/  IMAD.HI.U32 R5, R2, R231, RZ ;  /* 0x000000e702057227 */ /* 0x000fc800078e00ff */
[----:B------:R-:W-:-:S04]  /*15b30*/  IMAD.HI.U32 R240, R2, R232, RZ ;  /* 0x000000e802f07227 */ /* 0x000fc800078e00ff */
[--C-:B------:R-:W-:Y:S01]  /*15b40*/  @!P2 IMAD.IADD R228, R228, 0x1, -R0.reuse ;  /* 0x00000001e4e4a824 */ /* 0x100fe200078e0a00 */
[C---:B------:R-:W-:Y:S01]  /*15b50*/  ISETP.GT.U32.AND P2, PT, R0.reuse, R229, PT ;  /* 0x000000e50000720c */ /* 0x040fe20003f44070 */
[----:B------:R-:W-:Y:S01]  /*15b60*/  @!P4 IMAD.IADD R239, R239, 0x1, -R0 ;  /* 0x00000001efefc824 */ /* 0x000fe200078e0a00 */
[C---:B------:R-:W-:Y:S01]  /*15b70*/  ISETP.GT.U32.AND P1, PT, R0.reuse, R227, PT ;  /* 0x000000e30000720c */ /* 0x040fe20003f24070 */
[----:B------:R-:W-:Y:S01]  /*15b80*/  STL [R1+0x2ba8], R3 ;  /* 0x002ba80301007387 */ /* 0x000fe20000100800 */
[C---:B------:R-:W-:Y:S01]  /*15b90*/  ISETP.GT.U32.AND P3, PT, R0.reuse, R228, PT ;  /* 0x000000e40000720c */ /* 0x040fe20003f64070 */
[----:B------:R-:W-:Y:S01]  /*15ba0*/  IMAD.MOV R5, RZ, RZ, -R5 ;  /* 0x000000ffff057224 */ /* 0x000fe200078e0a05 */
[----:B------:R-:W-:-:S07]  /*15bb0*/  ISETP.GT.U32.AND P4, PT, R0, R246, PT ;  /* 0x000000f60000720c */ /* 0x000fce0003f84070 */
[--C-:B------:R-:W-:Y:S01]  /*15bc0*/  @!P2 IMAD.IADD R229, R229, 0x1, -R0.reuse ;  /* 0x00000001e5e5a824 */ /* 0x100fe200078e0a00 */
[C---:B------:R-:W-:Y:S01]  /*15bd0*/  ISETP.GT.U32.AND P2, PT, R0.reuse, R230, PT ;  /* 0x000000e60000720c */ /* 0x040fe20003f44070 */
[----:B------:R-:W-:Y:S01]  /*15be0*/  @!P5 IMAD.MOV R239, RZ, RZ, -R239 ;  /* 0x000000ffffefd224 */ /* 0x000fe200078e0aef */
[----:B------:R-:W-:Y:S01]  /*15bf0*/  STL [R1+0x2bac], R236 ;  /* 0x002bacec01007387 */ /* 0x000fe20000100800 */
[--C-:B------:R-:W-:Y:S01]  /*15c00*/  @!P1 IMAD.IADD R227, R227, 0x1, -R0.reuse ;  /* 0x00000001e3e39824 */ /* 0x100fe200078e0a00 */
[----:B------:R-:W-:Y:S01]  /*15c10*/  ISETP.GT.U32.AND P0, PT, R0, R229, PT ;  /* 0x000000e50000720c */ /* 0x000fe20003f04070 */
[----:B------:R-:W-:Y:S02]  /*15c20*/  @!P3 IMAD.IADD R228, R228, 0x1, -R0 ;  /* 0x00000001e4e4b824 */ /* 0x000fe400078e0a00 */
[----:B------:R-:W-:Y:S02]  /*15c30*/  IMAD R231, R0, R5, R231 ;  /* 0x0000000500e77224 */ /* 0x000fe400078e02e7 */
[----:B------:R-:W-:-:S02]  /*15c40*/  IMAD.MOV R240, RZ, RZ, -R240 ;  /* 0x000000fffff07224 */ /* 0x000fc400078e0af0 */
[--C-:B------:R-:W-:Y:S02]  /*15c50*/  @!P4 IMAD.IADD R246, R246, 0x1, -R0.reuse ;  /* 0x00000001f6f6c824 */ /* 0x100fe400078e0a00 */
[--C-:B------:R-:W-:Y:S01]  /*15c60*/  @!P2 IMAD.IADD R230, R230, 0x1, -R0.reuse ;  /* 0x00000001e6e6a824 */ /* 0x100fe200078e0a00 */
[C---:B------:R-:W-:Y:S01]  /*15c70*/  ISETP.GT.U32.AND P2, PT, R0.reuse, R226, PT ;  /* 0x000000e20000720c */ /* 0x040fe20003f44070 */
[----:B------:R-:W-:Y:S02]  /*15c80*/  STL [R1+0x2bb0], R237 ;  /* 0x002bb0ed01007387 */ /* 0x000fe40000100800 */
[----:B------:R-:W-:Y:S01]  /*15c90*/  @!P0 IMAD.IADD R229, R229, 0x1, -R0 ;  /* 0x00000001e5e58824 */ /* 0x000fe200078e0a00 */
[----:B------:R-:W-:Y:S01]  /*15ca0*/  ISETP.GT.U32.AND P5, PT, R0, R230, PT ;  /* 0x000000e60000720c */ /* 0x000fe20003fa4070 */
[----:B------:R-:W-:Y:S01]  /*15cb0*/  STL [R1+0x2bb4], R239 ;  /* 0x002bb4ef01007387 */ /* 0x000fe20000100800 */
[----:B------:R-:W-:Y:S01]  /*15cc0*/  IMAD.HI.U32 R5, R2, R233, RZ ;  /* 0x000000e902057227 */ /* 0x000fe200078e00ff */
[----:B------:R-:W-:-:S02]  /*15cd0*/  ISETP.GT.U32.AND P4, PT, R0, R246, PT ;  /* 0x000000f60000720c */ /* 0x000fc40003f84070 */
[----:B------:R-:W-:Y:S04]  /*15ce0*/  STL [R1+0x2bb8], R244 ;  /* 0x002bb8f401007387 */ /* 0x000fe80000100800 */
[----:B------:R-:W-:-:S04]  /*15cf0*/  @!P2 IADD3 R226, PT, PT, R226, -R0, RZ ;  /* 0x80000000e2e2a210 */ /* 0x000fc80007ffe0ff */
[----:B------:R-:W-:Y:S01]  /*15d00*/  @!P5 IMAD.IADD R230, R230, 0x1, -R0 ;  /* 0x00000001e6e6d824 */ /* 0x000fe200078e0a00 */
[----:B------:R-:W-:Y:S01]  /*15d10*/  STL [R1+0x2bbc], R226 ;  /* 0x002bbce201007387 */ /* 0x000fe20000100800 */
[----:B---3--:R-:W-:-:S03]  /*15d20*/  ISETP.GE.AND P0, PT, R178, RZ, PT ;  /* 0x000000ffb200720c */ /* 0x008fc60003f06270 */
[----:B------:R1:W-:Y:S01]  /*15d30*/  STL [R1+0x2bc0], R2 ;  /* 0x002bc00201007387 */ /* 0x0003e20000100800 */
[----:B------:R-:W-:Y:S02]  /*15d40*/  IMAD.MOV R238, RZ, RZ, -R5 ;  /* 0x000000ffffee7224 */ /* 0x000fe400078e0a05 */
[----:B------:R-:W-:Y:S01]  /*15d50*/  IMAD R232, R0, R240, R232 ;  /* 0x000000f000e87224 */ /* 0x000fe200078e02e8 */
[----:B------:R-:W-:Y:S01]  /*15d60*/  STL [R1+0x2bc4], R227 ;  /* 0x002bc4e301007387 */ /* 0x000fe20000100800 */
[----:B------:R-:W-:Y:S01]  /*15d70*/  @!P4 IMAD.IADD R246, R246, 0x1, -R0 ;  /* 0x00000001f6f6c824 */ /* 0x000fe200078e0a00 */
[----:B------:R-:W-:Y:S02]  /*15d80*/  ISETP.GT.U32.AND P2, PT, R0, R231, PT ;  /* 0x000000e70000720c */ /* 0x000fe40003f44070 */
[----:B------:R-:W-:Y:S01]  /*15d90*/  STL [R1+0x2bc8], R228 ;  /* 0x002bc8e401007387 */ /* 0x000fe20000100800 */
[----:B------:R-:W-:-:S04]  /*15da0*/  IMAD.HI.U32 R240, R2, R234, RZ ;  /* 0x000000ea02f07227 */ /* 0x000fc800078e00ff */
[C---:B------:R-:W-:Y:S01]  /*15db0*/  IMAD R233, R0.reuse, R238, R233 ;  /* 0x000000ee00e97224 */ /* 0x040fe200078e02e9 */
[----:B------:R-:W-:Y:S01]  /*15dc0*/  STL [R1+0x2bcc], R229 ;  /* 0x002bcce501007387 */ /* 0x000fe20000100800 */
[C---:B------:R-:W-:Y:S01]  /*15dd0*/  ISETP.GT.U32.AND P1, PT, R0.reuse, R232, PT ;  /* 0x000000e80000720c */ /* 0x040fe20003f24070 */
[----:B------:R-:W-:Y:S01]  /*15de0*/  @!P6 IMAD.MOV R245, RZ, RZ, -R245 ;  /* 0x000000fffff5e224 */ /* 0x000fe200078e0af5 */
[----:B------:R-:W-:Y:S01]  /*15df0*/  IADD3 R5, PT, PT, R3, 0x109, RZ ;  /* 0x0000010903057810 */ /* 0x000fe20007ffe0ff */
[----:B------:R-:W-:Y:S01]  /*15e00*/  STL [R1+0x2bd0], R230 ;  /* 0x002bd0e601007387 */ /* 0x000fe20000100800 */
[----:B------:R-:W-:-:S03]  /*15e10*/  ISETP.GT.U32.AND P4, PT, R0, R249, PT ;  /* 0x000000f90000720c */ /* 0x000fc60003f84070 */
[----:B--2---:R-:W2:Y:S04]  /*15e20*/  LDL.LU R180, [R1+0x108] ;  /* 0x0001080001b47983 */ /* 0x004ea80000300800 */
[----:B------:R-:W3:Y:S04]  /*15e30*/  LDL.LU R179, [R1+0x104] ;  /* 0x0001040001b37983 */ /* 0x000ee80000300800 */
[----:B------:R-:W2:Y:S01]  /*15e40*/  LDL.LU R178, [R1+0x1c4] ;  /* 0x0001c40001b27983 */ /* 0x000ea20000300800 */
[----:B------:R-:W-:Y:S01]  /*15e50*/  @!P2 IMAD.IADD R231, R231, 0x1, -R0 ;  /* 0x00000001e7e7a824 */ /* 0x000fe200078e0a00 */
[----:B------:R-:W-:Y:S01]  /*15e60*/  ISETP.GE.AND P2, PT, R177, RZ, PT ;  /* 0x000000ffb100720c */ /* 0x000fe20003f46270 */
[----:B------:R-:W-:Y:S01]  /*15e70*/  IMAD.MOV R238, RZ, RZ, -R240 ;  /* 0x000000ffffee7224 */ /* 0x000fe200078e0af0 */
[----:B------:R-:W3:Y:S01]  /*15e80*/  LDL.LU R177, [R1+0x1cc] ;  /* 0x0001cc0001b17983 */ /* 0x000ee20000300800 */
[----:B------:R-:W-:Y:S01]  /*15e90*/  ISETP.GT.U32.AND P3, PT, R0, R233, PT ;  /* 0x000000e90000720c */ /* 0x000fe20003f64070 */
[----:B------:R-:W-:-:S02]  /*15ea0*/  @!P0 IMAD.MOV R246, RZ, RZ, -R246 ;  /* 0x000000fffff68224 */ /* 0x000fc400078e0af6 */
[----:B------:R-:W-:Y:S01]  /*15eb0*/  IMAD R234, R0, R238, R234 ;  /* 0x000000ee00ea7224 */ /* 0x000fe200078e02ea */
[----:B------:R-:W-:Y:S01]  /*15ec0*/  @!P1 IADD3 R232, PT, PT, R232, -R0, RZ ;  /* 0x80000000e8e89210 */ /* 0x000fe20007ffe0ff */
[----:B------:R-:W-:-:S03]  /*15ed0*/  @!P4 IMAD.IADD R249, R249, 0x1, -R0 ;  /* 0x00000001f9f9c824 */ /* 0x000fc600078e0a00 */
[----:B------:R-:W-:Y:S02]  /*15ee0*/  ISETP.GT.U32.AND P5, PT, R0, R234, PT ;  /* 0x000000ea0000720c */ /* 0x000fe40003fa4070 */
[----:B------:R-:W-:-:S03]  /*15ef0*/  ISETP.GE.AND P1, PT, R243, RZ, PT ;  /* 0x000000fff300720c */ /* 0x000fc60003f26270 */
[----:B------:R-:W-:Y:S01]  /*15f00*/  @!P3 IMAD.IADD R233, R233, 0x1, -R0 ;  /* 0x00000001e9e9b824 */ /* 0x000fe200078e0a00 */
[C---:B------:R-:W-:Y:S01]  /*15f10*/  ISETP.GT.U32.AND P0, PT, R0.reuse, R232, PT ;  /* 0x000000e80000720c */ /* 0x040fe20003f04070 */
[----:B------:R-:W-:Y:S01]  /*15f20*/  @!P2 IMAD.MOV R247, RZ, RZ, -R247 ;  /* 0x000000fffff7a224 */ /* 0x000fe200078e0af7 */
[----:B------:R-:W-:Y:S01]  /*15f30*/  IABS R250, R5 ;  /* 0x0000000500fa7213 */ /* 0x000fe20000000000 */
[----:B------:R-:W-:Y:S01]  /*15f40*/  STL [R1+0x2bd4], R245 ;  /* 0x002bd4f501007387 */ /* 0x000fe20000100800 */
[----:B------:R-:W-:-:S03]  /*15f50*/  ISETP.GT.U32.AND P4, PT, R0, R249, PT ;  /* 0x000000f90000720c */ /* 0x000fc60003f84070 */
[--C-:B------:R-:W-:Y:S01]  /*15f60*/  @!P5 IMAD.IADD R234, R234, 0x1, -R0.reuse ;  /* 0x00000001eaead824 */ /* 0x100fe200078e0a00 */
[C---:B------:R-:W-:Y:S02]  /*15f70*/  ISETP.GT.U32.AND P5, PT, R0.reuse, R231, PT ;  /* 0x000000e70000720c */ /* 0x040fe40003fa4070 */
[C---:B------:R-:W-:Y:S02]  /*15f80*/  ISETP.GT.U32.AND P6, PT, R0.reuse, R233, PT ;  /* 0x000000e90000720c */ /* 0x040fe40003fc4070 */
[----:B------:R-:W-:Y:S02]  /*15f90*/  ISETP.GT.U32.AND P2, PT, R0, R234, PT ;  /* 0x000000ea0000720c */ /* 0x000fe40003f44070 */
[----:B------:R-:W-:Y:S02]  /*15fa0*/  @!P1 IADD3 R248, PT, PT, -R248, RZ, RZ ;  /* 0x000000fff8f89210 */ /* 0x000fe40007ffe1ff */
[----:B------:R-:W-:Y:S01]  /*15fb0*/  ISETP.GE.AND P1, PT, R5, RZ, PT ;  /* 0x000000ff0500720c */ /* 0x000fe20003f26270 */
[----:B------:R-:W-:Y:S01]  /*15fc0*/  @!P0 IMAD.IADD R232, R232, 0x1, -R0 ;  /* 0x00000001e8e88824 */ /* 0x000fe200078e0a00 */
[----:B------:R-:W-:Y:S01]  /*15fd0*/  STL [R1+0x2bd8], R246 ;  /* 0x002bd8f601007387 */ /* 0x000fe20000100800 */
[----:B------:R-:W-:-:S02]  /*15fe0*/  IMAD.HI.U32 R238, R2, R250, RZ ;  /* 0x000000fa02ee7227 */ /* 0x000fc400078e00ff */
[----:B-1----:R-:W1:Y:S02]  /*15ff0*/  LDC R2, c[0x0][0x3ac] ;  /* 0x0000eb00ff027b82 */ /* 0x002e640000000800 */
[--C-:B------:R-:W-:Y:S02]  /*16000*/  @!P5 IMAD.IADD R231, R231, 0x1, -R0.reuse ;  /* 0x00000001e7e7d824 */ /* 0x100fe400078e0a00 */
[--C-:B------:R-:W-:Y:S01]  /*16010*/  @!P2 IMAD.IADD R234, R234, 0x1, -R0.reuse ;  /* 0x00000001eaeaa824 */ /* 0x100fe200078e0a00 */
[----:B------:R-:W-:Y:S01]  /*16020*/  STL [R1+0x2bdc], R247 ;  /* 0x002bdcf701007387 */ /* 0x000fe20000100800 */
[--C-:B------:R-:W-:Y:S01]  /*16030*/  @!P6 IMAD.IADD R233, R233, 0x1, -R0.reuse ;  /* 0x00000001e9e9e824 */ /* 0x100fe200078e0a00 */
[----:B------:R-:W-:Y:S01]  /*16040*/  ISETP.GE.AND P6, PT, R241, RZ, PT ;  /* 0x000000fff100720c */ /* 0x000fe20003fc6270 */
[----:B------:R-:W-:Y:S01]  /*16050*/  @!P4 IMAD.IADD R249, R249, 0x1, -R0 ;  /* 0x00000001f9f9c824 */ /* 0x000fe200078e0a00 */
[----:B------:R-:W-:Y:S01]  /*16060*/  STL [R1+0x2be0], R248 ;  /* 0x002be0f801007387 */ /* 0x000fe20000100800 */
[----:B------:R-:W-:Y:S01]  /*16070*/  IMAD.MOV R238, RZ, RZ, -R238 ;  /* 0x000000ffffee7224 */ /* 0x000fe200078e0aee */
[----:B------:R-:W-:Y:S01]  /*16080*/  ISETP.NE.AND P4, PT, RZ, UR5, PT ;  /* 0x00000005ff007c0c */ /* 0x000fe2000bf85270 */
[----:B------:R-:W1:Y:S01]  /*16090*/  LDCU UR5, c[0x0][0x3b0] ;  /* 0x00007600ff0577ac */ /* 0x000e620008000800 */
[----:B------:R-:W-:Y:S04]  /*160a0*/  STL [R1+0x2be4], R231 ;  /* 0x002be4e701007387 */ /* 0x000fe80000100800 */
[----:B------:R-:W-:Y:S04]  /*160b0*/  STL [R1+0x2be8], R232 ;  /* 0x002be8e801007387 */ /* 0x000fe80000100800 */
[----:B------:R-:W-:Y:S04]  /*160c0*/  STL [R1+0x2bec], R233 ;  /* 0x002bece901007387 */ /* 0x000fe80000100800 */
[----:B------:R-:W-:Y:S04]  /*160d0*/  STL [R1+0x2bf0], R234 ;  /* 0x002bf0ea01007387 */ /* 0x000fe80000100800 */
[----:B------:R-:W-:Y:S01]  /*160e0*/  STL [R1+0x2bf4], R0 ;  /* 0x002bf40001007387 */ /* 0x000fe20000100800 */
[----:B------:R-:W-:-:S02]  /*160f0*/  IMAD R250, R0, R238, R250 ;  /* 0x000000ee00fa7224 */ /* 0x000fc400078e02fa */
[----:B--2---:R-:W-:-:S05]  /*16100*/  IMAD R5, R178, UR8, RZ ;  /* 0x00000008b2057c24 */ /* 0x004fca000f8e02ff */
[----:B----4-:R-:W-:-:S04]  /*16110*/  LEA R240, P2, R5, UR42, 0x2 ;  /* 0x0000002a05f07c11 */ /* 0x010fc8000f8410ff */
[----:B------:R-:W-:Y:S01]  /*16120*/  LEA.HI.X.SX32 R241, R5, UR43, 0x2, P2 ;  /* 0x0000002b05f17c11 */ /* 0x000fe200090f16ff */
[----:B------:R2:W-:Y:S04]  /*16130*/  STL [R1+0x2bfc], R240 ;  /* 0x002bfcf001007387 */ /* 0x0005e80000100800 */
[----:B------:R4:W-:Y:S04]  /*16140*/  STL [R1+0x2bf8], R241 ;  /* 0x002bf8f101007387 */ /* 0x0009e80000100800 */
[----:B------:R-:W4:Y:S04]  /*16150*/  LDL.LU R202, [R1+0xfc] ;  /* 0x0000fc0001ca7983 */ /* 0x000f280000300800 */
[----:B------:R-:W4:Y:S04]  /*16160*/  LDL.LU R201, [R1+0xf8] ;  /* 0x0000f80001c97983 */ /* 0x000f280000300800 */
[----:B------:R-:W4:Y:S01]  /*16170*/  LDL.LU R200, [R1+0xdc] ;  /* 0x0000dc0001c87983 */ /* 0x000f220000300800 */
[----:B---3--:R-:W-:-:S03]  /*16180*/  IMAD R238, R177, UR8, RZ ;  /* 0x00000008b1ee7c24 */ /* 0x008fc6000f8e02ff */
[----:B------:R-:W3:Y:S04]  /*16190*/  LDL.LU R199, [R1+0xd8] ;  /* 0x0000d80001c77983 */ /* 0x000ee80000300800 */
[----:B------:R-:W3:Y:S01]  /*161a0*/  LDL.LU R198, [R1+0xd4] ;  /* 0x0000d40001c67983 */ /* 0x000ee20000300800 */
[----:B------:R-:W1:Y:S03]  /*161b0*/  S2R R177, SR_TID.X ;  /* 0x0000000000b17919 */ /* 0x000e660000002100 */
[----:B------:R-:W3:Y:S04]  /*161c0*/  LDL.LU R197, [R1+0xd0] ;  /* 0x0000d00001c57983 */ /* 0x000ee80000300800 */
        /* <DEDUP_REMOVED lines=12> */
[----:B------:R-:W3:Y:S01]  /*16290*/  LDL.LU R183, [R1+0x94] ;  /* 0x0000940001b77983 */ /* 0x000ee20000300800 */
[----:B------:R-:W-:-:S03]  /*162a0*/  ISETP.GE.AND P5, PT, R180, RZ, PT ;  /* 0x000000ffb400720c */ /* 0x000fc60003fa6270 */
[----:B------:R-:W3:Y:S01]  /*162b0*/  LDL.LU R182, [R1+0x90] ;  /* 0x0000900001b67983 */ /* 0x000ee20000300800 */
[----:B-1----:R-:W-:-:S03]  /*162c0*/  LOP3.LUT R177, R177, 0x1f, RZ, 0xc0, !PT ;  /* 0x0000001fb1b17812 */ /* 0x002fc600078ec0ff */
[----:B------:R-:W3:Y:S01]  /*162d0*/  LDL.LU R181, [R1+0x8c] ;  /* 0x00008c0001b57983 */ /* 0x000ee20000300800 */
[----:B------:R-:W-:-:S03]  /*162e0*/  ISETP.GE.AND P0, PT, R179, RZ, PT ;  /* 0x000000ffb300720c */ /* 0x000fc60003f06270 */
[----:B------:R-:W3:Y:S01]  /*162f0*/  LDL.LU R180, [R1+0x88] ;  /* 0x0000880001b47983 */ /* 0x000ee20000300800 */
[----:B------:R-:W-:-:S03]  /*16300*/  IMAD R5, R177, R2, RZ ;  /* 0x00000002b1057224 */ /* 0x000fc600078e02ff */
[----:B------:R-:W3:Y:S04]  /*16310*/  LDL.LU R179, [R1+0x84] ;  /* 0x0000840001b37983 */ /* 0x000ee80000300800 */
[----:B------:R-:W3:Y:S04]  /*16320*/  LDL.LU R178, [R1+0x80] ;  /* 0x0000800001b27983 */ /* 0x000ee80000300800 */
[----:B------:R-:W3:Y:S01]  /*16330*/  LDL.LU R177, [R1+0x7c] ;  /* 0x00007c0001b17983 */ /* 0x000ee20000300800 */
[----:B------:R-:W-:-:S13]  /*16340*/  ISETP.GT.U32.AND P3, PT, R0, R250, PT ;  /* 0x000000fa0000720c */ /* 0x000fda0003f64070 */
[----:B------:R-:W-:-:S05]  /*16350*/  @!P3 IMAD.IADD R250, R250, 0x1, -R0 ;  /* 0x00000001fafab824 */ /* 0x000fca00078e0a00 */
[----:B------:R-:W-:Y:S01]  /*16360*/  ISETP.GT.U32.AND P3, PT, R0, R250, PT ;  /* 0x000000fa0000720c */ /* 0x000fe20003f64070 */
[----:B------:R-:W-:-:S12]  /*16370*/  @!P5 IMAD.MOV R249, RZ, RZ, -R249 ;  /* 0x000000fffff9d224 */ /* 0x000fd800078e0af9 */
[----:B------:R-:W-:Y:S01]  /*16380*/  @!P3 IMAD.IADD R250, R250, 0x1, -R0 ;  /* 0x00000001fafab824 */ /* 0x000fe200078e0a00 */
[----:B------:R-:W-:Y:S02]  /*16390*/  ISETP.GE.AND P3, PT, R242, RZ, PT ;  /* 0x000000fff200720c */ /* 0x000fe40003f66270 */
[C---:B------:R-:W-:Y:S01]  /*163a0*/  LEA R242, P2, R238.reuse, UR42, 0x2 ;  /* 0x0000002aeef27c11 */ /* 0x040fe2000f8410ff */
[----:B------:R-:W1:Y:S03]  /*163b0*/  LDCU UR42, c[0x0][0x3b0] ;  /* 0x00007600ff2a77ac */ /* 0x000e660008000800 */
[----:B------:R-:W-:Y:S01]  /*163c0*/  LEA.HI.X.SX32 R243, R238, UR43, 0x2, P2 ;  /* 0x0000002beef37c11 */ /* 0x000fe200090f16ff */
[----:B------:R1:W-:Y:S01]  /*163d0*/  STL [R1+0x2c04], R242 ;  /* 0x002c04f201007387 */ /* 0x0003e20000100800 */
[----:B------:R-:W-:Y:S02]  /*163e0*/  LEA R238, P2, R5, UR40, 0x2 ;  /* 0x0000002805ee7c11 */ /* 0x000fe4000f8410ff */
[----:B--2---:R-:W-:Y:S01]  /*163f0*/  SEL R240, R189, R24, !P4 ;  /* 0x00000018bdf07207 */ /* 0x004fe20006000000 */
[----:B------:R-:W-:Y:S01]  /*16400*/  STL [R1+0x2c00], R243 ;  /* 0x002c00f301007387 */ /* 0x000fe20000100800 */
[----:B------:R-:W-:-:S02]  /*16410*/  LEA.HI.X.SX32 R5, R5, UR41, 0x2, P2 ;  /* 0x0000002905057c11 */ /* 0x000fc400090f16ff */
[C---:B----4-:R-:W-:Y:S01]  /*16420*/  SEL R241, R189.reuse, R25, !P4 ;  /* 0x00000019bdf17207 */ /* 0x050fe20006000000 */
[----:B------:R-:W-:Y:S01]  /*16430*/  STL [R1+0x2c08], R249 ;  /* 0x002c08f901007387 */ /* 0x000fe20000100800 */
[----:B------:R-:W-:Y:S02]  /*16440*/  @!P1 IADD3 R250, PT, PT, -R250, RZ, RZ ;  /* 0x000000fffafa9210 */ /* 0x000fe40007ffe1ff */
[C---:B------:R-:W-:Y:S01]  /*16450*/  SEL R234, R189.reuse, R27, !P4 ;  /* 0x0000001bbdea7207 */ /* 0x040fe20006000000 */
[----:B------:R-:W-:Y:S01]  /*16460*/  STL [R1+0x2c0c], R238 ;  /* 0x002c0cee01007387 */ /* 0x000fe20000100800 */
[----:B------:R-:W-:-:S03]  /*16470*/  SEL R2, R189, R200, !P4 ;  /* 0x000000c8bd027207 */ /* 0x000fc60006000000 */
[----:B------:R-:W-:Y:S01]  /*16480*/  STL [R1+0x2c10], R5 ;  /* 0x002c100501007387 */ /* 0x000fe20000100800 */
[----:B---3--:R-:W-:-:S03]  /*16490*/  SEL R0, R189, R199, !P4 ;  /* 0x000000c7bd007207 */ /* 0x008fc60006000000 */
[----:B------:R2:W-:Y:S01]  /*164a0*/  STL [R1+0x114], R2 ;  /* 0x0001140201007387 */ /* 0x0005e20000100800 */
[----:B------:R-:W-:-:S03]  /*164b0*/  SEL R3, R189, R198, !P4 ;  /* 0x000000c6bd037207 */ /* 0x000fc60006000000 */
[----:B------:R3:W-:Y:S01]  /*164c0*/  STL [R1+0x47c], R0 ;  /* 0x00047c0001007387 */ /* 0x0007e20000100800 */
[----:B------:R-:W-:Y:S02]  /*164d0*/  ISETP.GE.AND P5, PT, R202, RZ, PT ;  /* 0x000000ffca00720c */ /* 0x000fe40003fa6270 */
[C---:B------:R-:W-:Y:S01]  /*164e0*/  SEL R233, R189.reuse, R28, !P4 ;  /* 0x0000001cbde97207 */ /* 0x040fe20006000000 */
[----:B------:R4:W-:Y:S01]  /*164f0*/  STL [R1+0x478], R3 ;  /* 0x0004780301007387 */ /* 0x0009e20000100800 */
[C---:B-1----:R-:W-:Y:S02]  /*16500*/  SEL R242, R189.reuse, R22, !P4 ;  /* 0x00000016bdf27207 */ /* 0x042fe40006000000 */
[C---:B------:R-:W-:Y:S02]  /*16510*/  SEL R232, R189.reuse, R30, !P4 ;  /* 0x0000001ebde87207 */ /* 0x040fe40006000000 */
[C---:B------:R-:W-:Y:S02]  /*16520*/  SEL R231, R189.reuse, R31, !P4 ;  /* 0x0000001fbde77207 */ /* 0x040fe40006000000 */
[----:B------:R-:W-:-:S02]  /*16530*/  SEL R248, R189, R32, !P4 ;  /* 0x00000020bdf87207 */ /* 0x000fc40006000000 */
[C---:B------:R-:W-:Y:S02]  /*16540*/  SEL R247, R189.reuse, R33, !P4 ;  /* 0x00000021bdf77207 */ /* 0x040fe40006000000 */
[C---:B------:R-:W-:Y:S02]  /*16550*/  SEL R246, R189.reuse, R34, !P4 ;  /* 0x00000022bdf67207 */ /* 0x040fe40006000000 */
[C---:B------:R-:W-:Y:S02]  /*16560*/  SEL R245, R189.reuse, R35, !P4 ;  /* 0x00000023bdf57207 */ /* 0x040fe40006000000 */
        /* <DEDUP_REMOVED lines=46> */
[C---:B------:R-:W-:Y:S01]  /*16850*/  SEL R175, R189.reuse, R175, !P4 ;  /* 0x000000afbdaf7207 */ /* 0x040fe20006000000 */
[----:B------:R-:W-:Y:S01]  /*16860*/  UIADD3 UR8, UPT, UPT, UR4, 0x1f, URZ ;  /* 0x0000001f04087890 */ /* 0x000fe2000fffe0ff */
[C---:B--2---:R-:W-:Y:S01]  /*16870*/  SEL R2, R189.reuse, R197, !P4 ;  /* 0x000000c5bd027207 */ /* 0x044fe20006000000 */
[----:B------:R-:W1:Y:S01]  /*16880*/  LDCU UR40, c[0x0][0x3b0] ;  /* 0x00007600ff2877ac */ /* 0x000e620008000800 */
[C---:B---3--:R-:W-:Y:S02]  /*16890*/  SEL R0, R189.reuse, R196, !P4 ;  /* 0x000000c4bd007207 */ /* 0x048fe40006000000 */
[C---:B----4-:R-:W-:Y:S01]  /*168a0*/  SEL R3, R189.reuse, R195, !P4 ;  /* 0x000000c3bd037207 */ /* 0x050fe20006000000 */
[----:B------:R2:W-:Y:S01]  /*168b0*/  STL [R1+0x474], R2 ;  /* 0x0004740201007387 */ /* 0x0005e20000100800 */
[----:B------:R-:W3:Y:S03]  /*168c0*/  LDCU UR43, c[0x0][0x3b0] ;  /* 0x00007600ff2b77ac */ /* 0x000ee60008000800 */
[----:B------:R4:W-:Y:S01]  /*168d0*/  STL [R1+0x470], R0 ;  /* 0x0004700001007387 */ /* 0x0009e20000100800 */
[----:B--2---:R-:W-:-:S03]  /*168e0*/  SEL R2, R189, R194, !P4 ;  /* 0x000000c2bd027207 */ /* 0x004fc60006000000 */
[----:B------:R2:W-:Y:S01]  /*168f0*/  STL [R1+0x468], R3 ;  /* 0x0004680301007387 */ /* 0x0005e20000100800 */
[----:B----4-:R-:W-:-:S03]  /*16900*/  SEL R0, R189, R193, !P4 ;  /* 0x000000c1bd007207 */ /* 0x010fc60006000000 */
        /* <DEDUP_REMOVED lines=28> */
[----:B------:R4:W-:Y:S04]  /*16ad0*/  STL [R1+0x84], R3 ;  /* 0x0000840301007387 */ /* 0x0009e80000100800 */
[----:B------:R-:W4:Y:S01]  /*16ae0*/  LDL.LU R208, [R1+0x78] ;  /* 0x0000780001d07983 */ /* 0x000f220000300800 */
[----:B--2---:R-:W-:-:S03]  /*16af0*/  SEL R0, R189, R177, !P4 ;  /* 0x000000b1bd007207 */ /* 0x004fc60006000000 */
[----:B------:R2:W-:Y:S04]  /*16b00*/  STL [R1+0x90], R2 ;  /* 0x0000900201007387 */ /* 0x0005e80000100800 */
[----:B------:R-:W2:Y:S04]  /*16b10*/  LDL.LU R207, [R1+0x74] ;  /* 0x0000740001cf7983 */ /* 0x000ea80000300800 */
[----:B------:R1:W-:Y:S04]  /*16b20*/  STL [R1+0x418], R0 ;  /* 0x0004180001007387 */ /* 0x0003e80000100800 */
[----:B------:R-:W1:Y:S04]  /*16b30*/  LDL.LU R206, [R1+0x70] ;  /* 0x0000700001ce7983 */ /* 0x000e680000300800 */
[----:B------:R-:W3:Y:S04]  /*16b40*/  LDL.LU R205, [R1+0x6c] ;  /* 0x00006c0001cd7983 */ /* 0x000ee80000300800 */
[----:B------:R-:W3:Y:S01]  /*16b50*/  LDL.LU R204, [R1+0x68] ;  /* 0x0000680001cc7983 */ /* 0x000ee20000300800 */
[----:B------:R-:W-:-:S03]  /*16b60*/  ISETP.GE.AND P1, PT, R201, RZ, PT ;  /* 0x000000ffc900720c */ /* 0x000fc60003f26270 */
        /* <DEDUP_REMOVED lines=25> */
[----:B------:R-:W3:Y:S01]  /*16d00*/  LDL.LU R177, [R1] ;  /* 0x0000000001b17983 */ /* 0x000ee20000300800 */
[----:B----4-:R-:W-:-:S02]  /*16d10*/  SEL R3, R189, R208, !P4 ;  /* 0x000000d0bd037207 */ /* 0x010fc40006000000 */
[----:B--2---:R-:W-:-:S03]  /*16d20*/  SEL R2, R189, R207, !P4 ;  /* 0x000000cfbd027207 */ /* 0x004fc60006000000 */
[----:B------:R3:W-:Y:S04]  /*16d30*/  STL [R1+0xa4], R3 ;  /* 0x0000a40301007387 */ /* 0x0007e80000100800 */
[----:B------:R2:W-:Y:S01]  /*16d40*/  STL [R1+0x78], R2 ;  /* 0x0000780201007387 */ /* 0x0005e20000100800 */
[C---:B-1----:R-:W-:Y:S02]  /*16d50*/  SEL R0, R189.reuse, R206, !P4 ;  /* 0x000000cebd007207 */ /* 0x042fe40006000000 */
[----:B---3--:R-:W-:-:S03]  /*16d60*/  SEL R3, R189, R205, !P4 ;  /* 0x000000cdbd037207 */ /* 0x008fc60006000000 */
[----:B------:R1:W-:Y:S01]  /*16d70*/  STL [R1+0xac], R0 ;  /* 0x0000ac0001007387 */ /* 0x0003e20000100800 */
[----:B--2---:R-:W-:-:S03]  /*16d80*/  SEL R2, R189, R204, !P4 ;  /* 0x000000ccbd027207 */ /* 0x004fc60006000000 */
[----:B------:R2:W-:Y:S01]  /*16d90*/  STL [R1+0x414], R3 ;  /* 0x0004140301007387 */ /* 0x0005e20000100800 */
[----:B-1----:R-:W-:-:S03]  /*16da0*/  SEL R0, R189, R203, !P4 ;  /* 0x000000cbbd007207 */ /* 0x002fc60006000000 */
[----:B------:R1:W-:Y:S01]  /*16db0*/  STL [R1+0xcc], R2 ;  /* 0x0000cc0201007387 */ /* 0x0003e20000100800 */
[----:B--2---:R-:W-:-:S03]  /*16dc0*/  SEL R3, R189, R202, !P4 ;  /* 0x000000cabd037207 */ /* 0x004fc60006000000 */
[----:B------:R2:W-:Y:S01]  /*16dd0*/  STL [R1+0xd8], R0 ;  /* 0x0000d80001007387 */ /* 0x0005e20000100800 */
[----:B-1----:R-:W-:-:S03]  /*16de0*/  SEL R2, R189, R201, !P4 ;  /* 0x000000c9bd027207 */ /* 0x002fc60006000000 */
[----:B------:R1:W-:Y:S01]  /*16df0*/  STL [R1+0x40c], R3 ;  /* 0x00040c0301007387 */ /* 0x0003e20000100800 */
[----:B--2---:R-:W-:-:S03]  /*16e00*/  SEL R0, R189, R200, !P4 ;  /* 0x000000c8bd007207 */ /* 0x004fc60006000000 */
[----:B------:R2:W-:Y:S04]  /*16e10*/  STL [R1+0x408], R2 ;  /* 0x0004080201007387 */ /* 0x0005e80000100800 */
[----:B------:R3:W-:Y:S01]  /*16e20*/  STL [R1+0x400], R0 ;  /* 0x0004000001007387 */ /* 0x0007e20000100800 */
[C---:B-1----:R-:W-:Y:S02]  /*16e30*/  SEL R3, R189.reuse, R199, !P4 ;  /* 0x000000c7bd037207 */ /* 0x042fe40006000000 */
[----:B--2---:R-:W-:-:S03]  /*16e40*/  SEL R2, R189, R198, !P4 ;  /* 0x000000c6bd027207 */ /* 0x004fc60006000000 */
[----:B------:R1:W-:Y:S01]  /*16e50*/  STL [R1+0x5c], R3 ;  /* 0x00005c0301007387 */ /* 0x0003e20000100800 */
[----:B---3--:R-:W-:-:S03]  /*16e60*/  SEL R0, R189, R197, !P4 ;  /* 0x000000c5bd007207 */ /* 0x008fc60006000000 */
        /* <DEDUP_REMOVED lines=45> */
[C---:B--2---:R-:W-:Y:S02]  /*17140*/  SEL R2, R189.reuse, R6, !P4 ;  /* 0x00000006bd027207 */ /* 0x044fe40006000000 */
[----:B---3--:R-:W-:-:S03]  /*17150*/  SEL R0, R189, R8, !P4 ;  /* 0x00000008bd007207 */ /* 0x008fc60006000000 */
[----:B------:R1:W-:Y:S04]  /*17160*/  STL [R1+0x394], R2 ;  /* 0x0003940201007387 */ /* 0x0003e80000100800 */
        /* <DEDUP_REMOVED lines=11> */
[----:B---3--:R-:W-:-:S05]  /*17220*/  SEL R0, R189, R14, !P4 ;  /* 0x0000000ebd007207 */ /* 0x008fca0006000000 */
[----:B------:R2:W-:Y:S01]  /*17230*/  STL [R1+0x368], R0 ;  /* 0x0003680001007387 */ /* 0x0005e20000100800 */
[----:B-1----:R-:W-:-:S03]  /*17240*/  SEL R2, R189, R16, !P4 ;  /* 0x00000010bd027207 */ /* 0x002fc60006000000 */
[----:B------:R-:W-:Y:S04]  /*17250*/  STL [R1+0x364], R3 ;  /* 0x0003640301007387 */ /* 0x000fe80000100800 */
[----:B------:R-:W3:Y:S01]  /*17260*/  LDL.LU R10, [R1+0x5b4] ;  /* 0x0005b400010a7983 */ /* 0x000ee20000300800 */
[----:B--2---:R-:W-:-:S03]  /*17270*/  SEL R0, R189, R17, !P4 ;  /* 0x00000011bd007207 */ /* 0x004fc60006000000 */
[----:B------:R-:W-:Y:S04]  /*17280*/  STL [R1+0x360], R2 ;  /* 0x0003600201007387 */ /* 0x000fe80000100800 */
[----:B------:R-:W2:Y:S04]  /*17290*/  LDL.LU R9, [R1+0x5ac] ;  /* 0x0005ac0001097983 */ /* 0x000ea80000300800 */
[----:B------:R-:W-:Y:S04]  /*172a0*/  STL [R1+0x35c], R0 ;  /* 0x00035c0001007387 */ /* 0x000fe80000100800 */
[----:B------:R-:W4:Y:S04]  /*172b0*/  LDL.LU R8, [R1+0x588] ;  /* 0x0005880001087983 */ /* 0x000f280000300800 */
[----:B------:R-:W2:Y:S01]  /*172c0*/  LDL.LU R6, [R1+0x58c] ;  /* 0x00058c0001067983 */ /* 0x000ea20000300800 */
[----:B------:R-:W-:-:S02]  /*172d0*/  SEL R5, R189, R18, !P4 ;  /* 0x00000012bd057207 */ /* 0x000fc40006000000 */
[C---:B------:R-:W-:Y:S01]  /*172e0*/  SEL R238, R189.reuse, R19, !P4 ;  /* 0x00000013bdee7207 */ /* 0x040fe20006000000 */
[----:B------:R-:W3:Y:S01]  /*172f0*/  LDL.LU R7, [R1+0x590] ;  /* 0x0005900001077983 */ /* 0x000ee20000300800 */
[----:B------:R-:W-:-:S03]  /*17300*/  SEL R249, R189, R20, !P4 ;  /* 0x00000014bdf97207 */ /* 0x000fc60006000000 */
[----:B------:R1:W-:Y:S01]  /*17310*/  STL [R1+0x2c14], R5 ;  /* 0x002c140501007387 */ /* 0x0003e20000100800 */
[----:B------:R-:W-:-:S03]  /*17320*/  SEL R243, R189, R23, !P4 ;  /* 0x00000017bdf37207 */ /* 0x000fc60006000000 */
[----:B-1----:R-:W3:Y:S04]  /*17330*/  LDL.LU R5, [R1+0x5c0] ;  /* 0x0005c00001057983 */ /* 0x002ee80000300800 */
[----:B------:R1:W-:Y:S01]  /*17340*/  STL [R1+0x2c18], R238 ;  /* 0x002c18ee01007387 */ /* 0x0003e20000100800 */
[----:B------:R-:W-:-:S03]  /*17350*/  SEL R0, R189, R26, !P4 ;  /* 0x0000001abd007207 */ /* 0x000fc60006000000 */
[----:B-1----:R-:W3:Y:S04]  /*17360*/  LDL.LU R238, [R1+0x5bc] ;  /* 0x0005bc0001ee7983 */ /* 0x002ee80000300800 */
[----:B------:R1:W-:Y:S04]  /*17370*/  STL [R1+0x2c1c], R249 ;  /* 0x002c1cf901007387 */ /* 0x0003e80000100800 */
[----:B-1----:R-:W3:Y:S04]  /*17380*/  LDL.LU R249, [R1+0x5b8] ;  /* 0x0005b80001f97983 */ /* 0x002ee80000300800 */
[----:B------:R1:W-:Y:S04]  /*17390*/  STL [R1+0x2c20], R242 ;  /* 0x002c20f201007387 */ /* 0x0003e80000100800 */
[----:B-1----:R-:W4:Y:S04]  /*173a0*/  LDL.LU R242, [R1+0x5b0] ;  /* 0x0005b00001f27983 */ /* 0x002f280000300800 */
        /* <DEDUP_REMOVED lines=8> */
[----:B------:R-:W4:Y:S04]  /*17430*/  LDL.LU R27, [R1+0x4f4] ;  /* 0x0004f400011b7983 */ /* 0x000f280000300800 */
[----:B------:R1:W-:Y:S04]  /*17440*/  STL [R1+0x2c34], R234 ;  /* 0x002c34ea01007387 */ /* 0x0003e80000100800 */
[----:B-1----:R-:W4:Y:S04]  /*17450*/  LDL.LU R234, [R1+0x128] ;  /* 0x0001280001ea7983 */ /* 0x002f280000300800 */
[----:B------:R-:W4:Y:S04]  /*17460*/  LDL.LU R28, [R1+0xf4] ;  /* 0x0000f400011c7983 */ /* 0x000f280000300800 */
[----:B------:R1:W-:Y:S04]  /*17470*/  STL [R1+0x2c38], R233 ;  /* 0x002c38e901007387 */ /* 0x0003e80000100800 */
[----:B-1----:R-:W4:Y:S04]  /*17480*/  LDL.LU R233, [R1+0xe0] ;  /* 0x0000e00001e97983 */ /* 0x002f280000300800 */
[----:B------:R-:W-:Y:S04]  /*17490*/  STL [R1+0x2c3c], R232 ;  /* 0x002c3ce801007387 */ /* 0x000fe80000100800 */
[----:B------:R-:W-:Y:S01]  /*174a0*/  STL [R1+0x2c40], R231 ;  /* 0x002c40e701007387 */ /* 0x000fe20000100800 */
[----:B------:R-:W-:-:S03]  /*174b0*/  SEL R2, R189, R41, !P4 ;  /* 0x00000029bd027207 */ /* 0x000fc60006000000 */
[----:B------:R-:W-:Y:S04]  /*174c0*/  STL [R1+0x2c44], R248 ;  /* 0x002c44f801007387 */ /* 0x000fe80000100800 */
[----:B------:R-:W-:Y:S04]  /*174d0*/  STL [R1+0x2c48], R247 ;  /* 0x002c48f701007387 */ /* 0x000fe80000100800 */
[----:B------:R-:W-:Y:S04]  /*174e0*/  STL [R1+0x2c4c], R246 ;  /* 0x002c4cf601007387 */ /* 0x000fe80000100800 */
[----:B------:R-:W-:Y:S04]  /*174f0*/  STL [R1+0x2c50], R245 ;  /* 0x002c50f501007387 */ /* 0x000fe80000100800 */
[----:B------:R-:W-:Y:S04]  /*17500*/  STL [R1+0x2c54], R230 ;  /* 0x002c54e601007387 */ /* 0x000fe80000100800 */
[----:B------:R-:W-:Y:S01]  /*17510*/  STL [R1+0x2c58], R229 ;  /* 0x002c58e501007387 */ /* 0x000fe20000100800 */
[----:B------:R-:W-:-:S03]  /*17520*/  SEL R3, R189, R48, !P4 ;  /* 0x00000030bd037207 */ /* 0x000fc60006000000 */
[----:B------:R-:W-:Y:S04]  /*17530*/  STL [R1+0x2c5c], R228 ;  /* 0x002c5ce401007387 */ /* 0x000fe80000100800 */
[----:B------:R-:W-:Y:S04]  /*17540*/  STL [R1+0x2c60], R227 ;  /* 0x002c60e301007387 */ /* 0x000fe80000100800 */
[----:B------:R-:W-:Y:S04]  /*17550*/  STL [R1+0x2c64], R2 ;  /* 0x002c640201007387 */ /* 0x000fe80000100800 */
[----:B------:R-:W-:Y:S04]  /*17560*/  STL [R1+0x2c68], R226 ;  /* 0x002c68e201007387 */ /* 0x000fe80000100800 */
[----:B------:R1:W-:Y:S04]  /*17570*/  STL [R1+0x2c6c], R244 ;  /* 0x002c6cf401007387 */ /* 0x0003e80000100800 */
[----:B------:R-:W-:Y:S04]  /*17580*/  STL [R1+0x2c70], R239 ;  /* 0x002c70ef01007387 */ /* 0x000fe80000100800 */
[----:B------:R1:W-:Y:S04]  /*17590*/  STL [R1+0x2c74], R237 ;  /* 0x002c74ed01007387 */ /* 0x0003e80000100800 */
[----:B------:R-:W-:Y:S04]  /*175a0*/  STL [R1+0x2c78], R236 ;  /* 0x002c78ec01007387 */ /* 0x000fe80000100800 */
[----:B------:R-:W-:Y:S04]  /*175b0*/  STL [R1+0x2c7c], R3 ;  /* 0x002c7c0301007387 */ /* 0x000fe80000100800 */
[----:B------:R-:W-:Y:S04]  /*175c0*/  STL [R1+0x2c80], R225 ;  /* 0x002c80e101007387 */ /* 0x000fe80000100800 */
[----:B------:R-:W-:Y:S04]  /*175d0*/  STL [R1+0x2c84], R224 ;  /* 0x002c84e001007387 */ /* 0x000fe80000100800 */
[----:B------:R-:W-:Y:S04]  /*175e0*/  STL [R1+0x2c88], R223 ;  /* 0x002c88df01007387 */ /* 0x000fe80000100800 */
[----:B------:R2:W-:Y:S04]  /*175f0*/  STL [R1+0x2c8c], R222 ;  /* 0x002c8cde01007387 */ /* 0x0005e80000100800 */
[----:B-1----:R-:W4:Y:S04]  /*17600*/  LDL.LU R244, [R1+0x594] ;  /* 0x0005940001f47983 */ /* 0x002f280000300800 */
[----:B------:R-:W4:Y:S04]  /*17610*/  LDL.LU R226, [R1+0x598] ;  /* 0x0005980001e27983 */ /* 0x000f280000300800 */
[----:B------:R-:W4:Y:S04]  /*17620*/  LDL.LU R2, [R1+0x544] ;  /* 0x0005440001027983 */ /* 0x000f280000300800 */
[----:B------:R-:W4:Y:S01]  /*17630*/  LDL.LU R227, [R1+0x548] ;  /* 0x0005480001e37983 */ /* 0x000f220000300800 */
[----:B--2---:R-:W-:-:S03]  /*17640*/  SEL R44, R189, R6, !P4 ;  /* 0x00000006bd2c7207 */ /* 0x004fc60006000000 */
[----:B------:R-:W2:Y:S04]  /*17650*/  LDL.LU R6, [R1+0x54c] ;  /* 0x00054c0001067983 */ /* 0x000ea80000300800 */
[----:B------:R-:W2:Y:S01]  /*17660*/  LDL.LU R228, [R1+0x578] ;  /* 0x0005780001e47983 */ /* 0x000ea20000300800 */
[----:B------:R-:W-:-:S03]  /*17670*/  SEL R11, R189, R13, !P4 ;  /* 0x0000000dbd0b7207 */ /* 0x000fc60006000000 */
[----:B------:R-:W2:Y:S01]  /*17680*/  LDL.LU R229, [R1+0x57c] ;  /* 0x00057c0001e57983 */ /* 0x000ea20000300800 */
[----:B------:R-:W-:-:S03]  /*17690*/  SEL R13, R189, R29, !P4 ;  /* 0x0000001dbd0d7207 */ /* 0x000fc60006000000 */
[----:B------:R-:W2:Y:S04]  /*176a0*/  LDL.LU R230, [R1+0x584] ;  /* 0x0005840001e67983 */ /* 0x000ea80000300800 */
[----:B------:R-:W2:Y:S04]  /*176b0*/  LDL.LU R245, [R1+0x580] ;  /* 0x0005800001f57983 */ /* 0x000ea80000300800 */
[----:B------:R-:W2:Y:S04]  /*176c0*/  LDL.LU R246, [R1+0x550] ;  /* 0x0005500001f67983 */ /* 0x000ea80000300800 */
[----:B------:R-:W2:Y:S04]  /*176d0*/  LDL.LU R247, [R1+0x55c] ;  /* 0x00055c0001f77983 */ /* 0x000ea80000300800 */
[----:B------:R-:W2:Y:S04]  /*176e0*/  LDL.LU R29, [R1+0x574] ;  /* 0x00057400011d7983 */ /* 0x000ea80000300800 */
[----:B------:R-:W2:Y:S04]  /*176f0*/  LDL.LU R248, [R1+0x570] ;  /* 0x0005700001f87983 */ /* 0x000ea80000300800 */
[----:B------:R-:W2:Y:S04]  /*17700*/  LDL.LU R231, [R1+0x564] ;  /* 0x0005640001e77983 */ /* 0x000ea80000300800 */
[----:B------:R-:W2:Y:S04]  /*17710*/  LDL.LU R232, [R1+0x56c] ;  /* 0x00056c0001e87983 */ /* 0x000ea80000300800 */
[----:B------:R-:W2:Y:S01]  /*17720*/  LDL.LU R30, [R1+0x568] ;  /* 0x00056800011e7983 */ /* 0x000ea20000300800 */
[----:B------:R-:W-:-:S02]  /*17730*/  SEL R14, R189, R37, !P4 ;  /* 0x00000025bd0e7207 */ /* 0x000fc40006000000 */
[C---:B---3--:R-:W-:Y:S02]  /*17740*/  SEL R39, R189.reuse, R249, !P4 ;  /* 0x000000f9bd277207 */ /* 0x048fe40006000000 */
[C---:B------:R-:W-:Y:S02]  /*17750*/  SEL R40, R189.reuse, R238, !P4 ;  /* 0x000000eebd287207 */ /* 0x040fe40006000000 */
[C---:B------:R-:W-:Y:S02]  /*17760*/  SEL R41, R189.reuse, R5, !P4 ;  /* 0x00000005bd297207 */ /* 0x040fe40006000000 */
[C---:B----4-:R-:W-:Y:S02]  /*17770*/  SEL R38, R189.reuse, R242, !P4 ;  /* 0x000000f2bd267207 */ /* 0x050fe40006000000 */
        /* <DEDUP_REMOVED lines=9> */
[----:B------:R-:W3:Y:S04]  /*17810*/  LDL.LU R233, [R1+0x560] ;  /* 0x0005600001e97983 */ /* 0x000ee80000300800 */
[----:B------:R-:W4:Y:S04]  /*17820*/  LDL.LU R234, [R1+0x554] ;  /* 0x0005540001ea7983 */ /* 0x000f280000300800 */
        /* <DEDUP_REMOVED lines=8> */
[----:B------:R-:W4:Y:S01]  /*178b0*/  LDL.LU R10, [R1+0x524] ;  /* 0x00052400010a7983 */ /* 0x000f220000300800 */
[----:B------:R-:W-:-:S02]  /*178c0*/  SEL R42, R189, R9, !P4 ;  /* 0x00000009bd2a7207 */ /* 0x000fc40006000000 */
[C---:B------:R-:W-:Y:S01]  /*178d0*/  SEL R15, R189.reuse, R45, !P4 ;  /* 0x0000002dbd0f7207 */ /* 0x040fe20006000000 */
[----:B------:R-:W4:Y:S01]  /*178e0*/  LDL.LU R9, [R1+0x520] ;  /* 0x0005200001097983 */ /* 0x000f220000300800 */
[C---:B------:R-:W-:Y:S02]  /*178f0*/  SEL R43, R189.reuse, R8, !P4 ;  /* 0x00000008bd2b7207 */ /* 0x040fe40006000000 */
[C---:B------:R-:W-:Y:S01]  /*17900*/  SEL R45, R189.reuse, R7, !P4 ;  /* 0x00000007bd2d7207 */ /* 0x040fe20006000000 */
[----:B------:R-:W4:Y:S04]  /*17910*/  LDL.LU R8, [R1+0x50c] ;  /* 0x00050c0001087983 */ /* 0x000f280000300800 */
[----:B------:R-:W4:Y:S01]  /*17920*/  LDL.LU R7, [R1+0x508] ;  /* 0x0005080001077983 */ /* 0x000f220000300800 */
[----:B--2---:R-:W-:-:S03]  /*17930*/  SEL R50, R189, R6, !P4 ;  /* 0x00000006bd327207 */ /* 0x004fc60006000000 */
[----:B------:R-:W2:Y:S01]  /*17940*/  LDL.LU R6, [R1+0x510] ;  /* 0x0005100001067983 */ /* 0x000ea20000300800 */
[----:B------:R-:W-:-:S03]  /*17950*/  SEL R46, R189, R244, !P4 ;  /* 0x000000f4bd2e7207 */ /* 0x000fc60006000000 */
[----:B------:R-:W2:Y:S01]  /*17960*/  LDL.LU R237, [R1+0x51c] ;  /* 0x00051c0001ed7983 */ /* 0x000ea20000300800 */
[C---:B------:R-:W-:Y:S02]  /*17970*/  SEL R208, R189.reuse, R70, !P4 ;  /* 0x00000046bdd07207 */ /* 0x040fe40006000000 */
[C---:B------:R-:W-:Y:S01]  /*17980*/  SEL R47, R189.reuse, R226, !P4 ;  /* 0x000000e2bd2f7207 */ /* 0x040fe20006000000 */
[----:B------:R-:W2:Y:S01]  /*17990*/  LDL.LU R239, [R1+0x518] ;  /* 0x0005180001ef7983 */ /* 0x000ea20000300800 */
[----:B------:R-:W-:-:S03]  /*179a0*/  SEL R48, R189, R2, !P4 ;  /* 0x00000002bd307207 */ /* 0x000fc60006000000 */
[----:B------:R-:W2:Y:S01]  /*179b0*/  LDL.LU R244, [R1+0x514] ;  /* 0x0005140001f47983 */ /* 0x000ea20000300800 */
[----:B------:R-:W-:-:S03]  /*179c0*/  SEL R49, R189, R227, !P4 ;  /* 0x000000e3bd317207 */ /* 0x000fc60006000000 */
[----:B------:R-:W2:Y:S01]  /*179d0*/  LDL.LU R226, [R1+0x504] ;  /* 0x0005040001e27983 */ /* 0x000ea20000300800 */
        /* <DEDUP_REMOVED lines=17> */
[----:B---3--:R-:W-:-:S02]  /*17af0*/  SEL R61, R189, R233, !P4 ;  /* 0x000000e9bd3d7207 */ /* 0x008fc40006000000 */
[C---:B----4-:R-:W-:Y:S02]  /*17b00*/  SEL R62, R189.reuse, R234, !P4 ;  /* 0x000000eabd3e7207 */ /* 0x050fe40006000000 */
[C---:B------:R-:W-:Y:S02]  /*17b10*/  SEL R63, R189.reuse, R0, !P4 ;  /* 0x00000000bd3f7207 */ /* 0x040fe40006000000 */
[C---:B------:R-:W-:Y:S02]  /*17b20*/  SEL R30, R189.reuse, R241, !P4 ;  /* 0x000000f1bd1e7207 */ /* 0x040fe40006000000 */
[C---:B------:R-:W-:Y:S02]  /*17b30*/  SEL R64, R189.reuse, R240, !P4 ;  /* 0x000000f0bd407207 */ /* 0x040fe40006000000 */
[C---:B------:R-:W-:Y:S02]  /*17b40*/  SEL R65, R189.reuse, R243, !P4 ;  /* 0x000000f3bd417207 */ /* 0x040fe40006000000 */
[----:B------:R-:W-:-:S02]  /*17b50*/  SEL R70, R189, R10, !P4 ;  /* 0x0000000abd467207 */ /* 0x000fc40006000000 */
        /* <DEDUP_REMOVED lines=14> */
[----:B------:R-:W-:-:S03]  /*17c40*/  SEL R66, R189, R242, !P4 ;  /* 0x000000f2bd427207 */ /* 0x000fc60006000000 */
        /* <DEDUP_REMOVED lines=12> */
[----:B------:R-:W4:Y:S04]  /*17d10*/  LDL.LU R238, [R1+0x46c] ;  /* 0x00046c0001ee7983 */ /* 0x000f280000300800 */
[----:B------:R-:W4:Y:S04]  /*17d20*/  LDL.LU R5, [R1+0x458] ;  /* 0x0004580001057983 */ /* 0x000f280000300800 */
[----:B------:R-:W4:Y:S04]  /*17d30*/  LDL.LU R9, [R1+0x224] ;  /* 0x0002240001097983 */ /* 0x000f280000300800 */
[----:B------:R-:W4:Y:S04]  /*17d40*/  LDL.LU R8, [R1+0x41c] ;  /* 0x00041c0001087983 */ /* 0x000f280000300800 */
[----:B------:R-:W4:Y:S01]  /*17d50*/  LDL.LU R7, [R1+0x43c] ;  /* 0x00043c0001077983 */ /* 0x000f220000300800 */
[----:B--2---:R-:W-:-:S03]  /*17d60*/  SEL R74, R189, R6, !P4 ;  /* 0x00000006bd4a7207 */ /* 0x004fc60006000000 */
        /* <DEDUP_REMOVED lines=37> */
[----:B------:R-:W3:Y:S01]  /*17fc0*/  LDL.LU R10, [R1+0x114] ;  /* 0x00011400010a7983 */ /* 0x000ee20000300800 */
[C---:B----4-:R-:W-:Y:S02]  /*17fd0*/  SEL R80, R189.reuse, R2, !P4 ;  /* 0x00000002bd507207 */ /* 0x050fe40006000000 */
        /* <DEDUP_REMOVED lines=12> */
[----:B------:R-:W4:Y:S01]  /*180a0*/  LDL.LU R9, [R1+0x18] ;  /* 0x0000180001097983 */ /* 0x000f220000300800 */
[----:B------:R-:W-:-:S03]  /*180b0*/  SEL R103, R189, R8, !P4 ;  /* 0x00000008bd677207 */ /* 0x000fc60006000000 */
[----:B------:R-:W4:Y:S01]  /*180c0*/  LDL.LU R8, [R1+0x38] ;  /* 0x0000380001087983 */ /* 0x000f220000300800 */
[----:B------:R-:W-:-:S03]  /*180d0*/  SEL R104, R189, R7, !P4 ;  /* 0x00000007bd687207 */ /* 0x000fc60006000000 */
[----:B------:R-:W4:Y:S01]  /*180e0*/  LDL.LU R7, [R1+0x5c] ;  /* 0x00005c0001077983 */ /* 0x000f220000300800 */
[----:B--2---:R-:W-:-:S03]  /*180f0*/  SEL R105, R189, R6, !P4 ;  /* 0x00000006bd697207 */ /* 0x004fc60006000000 */
[----:B------:R-:W2:Y:S04]  /*18100*/  LDL.LU R6, [R1+0x78] ;  /* 0x0000780001067983 */ /* 0x000ea80000300800 */
[----:B------:R-:W2:Y:S04]  /*18110*/  LDL.LU R222, [R1+0x9c] ;  /* 0x00009c0001de7983 */ /* 0x000ea80000300800 */
        /* <DEDUP_REMOVED lines=38> */
[----:B------:R-:W4:Y:S01]  /*18380*/  LDL.LU R5, [R1+0x3f8] ;  /* 0x0003f80001057983 */ /* 0x000f220000300800 */
[C---:B------:R-:W-:Y:S02]  /*18390*/  SEL R25, R189.reuse, R165, !P4 ;  /* 0x000000a5bd197207 */ /* 0x040fe40006000000 */
[----:B------:R-:W-:-:S02]  /*183a0*/  SEL R24, R189, R157, !P4 ;  /* 0x0000009dbd187207 */ /* 0x000fc40006000000 */
[C---:B------:R-:W-:Y:S02]  /*183b0*/  SEL R251, R189.reuse, R106, !P4 ;  /* 0x0000006abdfb7207 */ /* 0x040fe40006000000 */
[C---:B------:R-:W-:Y:S02]  /*183c0*/  SEL R22, R189.reuse, R141, !P4 ;  /* 0x0000008dbd167207 */ /* 0x040fe40006000000 */
[C---:B------:R-:W-:Y:S01]  /*183d0*/  SEL R23, R189.reuse, R149, !P4 ;  /* 0x00000095bd177207 */ /* 0x040fe20006000000 */
[----:B---3--:R-:W-:Y:S02]  /*183e0*/  IMAD R165, R10, UR54, RZ ;  /* 0x000000360aa57c24 */ /* 0x008fe4000f8e02ff */
[----:B------:R-:W-:Y:S01]  /*183f0*/  IMAD R10, R4, UR54, RZ ;  /* 0x00000036040a7c24 */ /* 0x000fe2000f8e02ff */
[----:B------:R-:W-:Y:S01]  /*18400*/  SEL R26, R189, R173, !P4 ;  /* 0x000000adbd1a7207 */ /* 0x000fe20006000000 */
[----:B--2---:R-:W-:Y:S02]  /*18410*/  IMAD R4, R222, UR54, RZ ;  /* 0x00000036de047c24 */ /* 0x004fe4000f8e02ff */
[----:B----4-:R-:W-:-:S02]  /*18420*/  IMAD R106, R223, UR54, RZ ;  /* 0x00000036df6a7c24 */ /* 0x010fc4000f8e02ff */
[----:B------:R-:W-:Y:S02]  /*18430*/  IMAD R157, R3, UR54, RZ ;  /* 0x00000036039d7c24 */ /* 0x000fe4000f8e02ff */
[----:B------:R-:W-:Y:S02]  /*18440*/  IMAD R222, R237, UR54, RZ ;  /* 0x00000036edde7c24 */ /* 0x000fe4000f8e02ff */
[----:B------:R-:W-:-:S03]  /*18450*/  IMAD R3, R239, UR54, RZ ;  /* 0x00000036ef037c24 */ /* 0x000fc6000f8e02ff */
[----:B------:R1:W-:Y:S01]  /*18460*/  STL [R1+0x10], R222 ;  /* 0x000010de01007387 */ /* 0x0003e20000100800 */
[----:B------:R-:W-:-:S03]  /*18470*/  IMAD R223, R244, UR54, RZ ;  /* 0x00000036f4df7c24 */ /* 0x000fc6000f8e02ff */
[----:B------:R2:W-:Y:S01]  /*18480*/  STL [R1+0x18], R3 ;  /* 0x0000180301007387 */ /* 0x0005e20000100800 */
[----:B-1----:R-:W-:-:S03]  /*18490*/  IMAD R222, R226, UR54, RZ ;  /* 0x00000036e2de7c24 */ /* 0x002fc6000f8e02ff */
[----:B------:R-:W-:Y:S01]  /*184a0*/  STL [R1+0x28], R223 ;  /* 0x000028df01007387 */ /* 0x000fe20000100800 */
[----:B--2---:R-:W-:Y:S02]  /*184b0*/  IMAD R3, R2, UR54, RZ ;  /* 0x0000003602037c24 */ /* 0x004fe4000f8e02ff */
[----:B------:R-:W-:Y:S01]  /*184c0*/  IMAD R2, R227, UR54, RZ ;  /* 0x00000036e3027c24 */ /* 0x000fe2000f8e02ff */
[----:B------:R1:W-:Y:S04]  /*184d0*/  STL [R1+0x30], R222 ;  /* 0x000030de01007387 */ /* 0x0003e80000100800 */
[----:B------:R2:W-:Y:S04]  /*184e0*/  STL [R1+0x38], R3 ;  /* 0x0000380301007387 */ /* 0x0005e80000100800 */
[----:B------:R3:W-:Y:S01]  /*184f0*/  STL [R1+0x3c], R2 ;  /* 0x00003c0201007387 */ /* 0x0007e20000100800 */
[----:B-1----:R-:W-:-:S02]  /*18500*/  IMAD R222, R228, UR54, RZ ;  /* 0x00000036e4de7c24 */ /* 0x002fc4000f8e02ff */
[----:B--2---:R-:W-:-:S03]  /*18510*/  IMAD R3, R229, UR54, RZ ;  /* 0x00000036e5037c24 */ /* 0x004fc6000f8e02ff */
[----:B------:R1:W-:Y:S01]  /*18520*/  STL [R1+0x40], R222 ;  /* 0x000040de01007387 */ /* 0x0003e20000100800 */
[----:B---3--:R-:W-:-:S03]  /*18530*/  IMAD R2, R230, UR54, RZ ;  /* 0x00000036e6027c24 */ /* 0x008fc6000f8e02ff */
[----:B------:R2:W-:Y:S04]  /*18540*/  STL [R1+0x44], R3 ;  /* 0x0000440301007387 */ /* 0x0005e80000100800 */
[----:B------:R3:W-:Y:S01]  /*18550*/  STL [R1+0x50], R2 ;  /* 0x0000500201007387 */ /* 0x0007e20000100800 */
[----:B-1----:R-:W-:Y:S02]  /*18560*/  IMAD R222, R245, UR54, RZ ;  /* 0x00000036f5de7c24 */ /* 0x002fe4000f8e02ff */
        /* <DEDUP_REMOVED lines=13> */
[----:B------:R-:W-:Y:S01]  /*18640*/  STL [R1+0x9c], R222 ;  /* 0x00009cde01007387 */ /* 0x000fe20000100800 */
[----:B---3--:R-:W-:-:S03]  /*18650*/  IMAD R2, R0, UR54, RZ ;  /* 0x0000003600027c24 */ /* 0x008fc6000f8e02ff */
[----:B------:R1:W-:Y:S01]  /*18660*/  STL [R1+0xa4], R3 ;  /* 0x0000a40301007387 */ /* 0x0003e20000100800 */
[----:B------:R-:W-:-:S03]  /*18670*/  IMAD R0, R241, UR54, RZ ;  /* 0x00000036f1007c24 */ /* 0x000fc6000f8e02ff */
[----:B------:R2:W-:Y:S01]  /*18680*/  STL [R1+0xac], R2 ;  /* 0x0000ac0201007387 */ /* 0x0005e20000100800 */
[----:B-1----:R-:W-:-:S03]  /*18690*/  IMAD R3, R240, UR54, RZ ;  /* 0x00000036f0037c24 */ /* 0x002fc6000f8e02ff */
[----:B------:R1:W-:Y:S01]  /*186a0*/  STL [R1+0xbc], R0 ;  /* 0x0000bc0001007387 */ /* 0x0003e20000100800 */
[----:B--2---:R-:W-:-:S03]  /*186b0*/  IMAD R2, R243, UR54, RZ ;  /* 0x00000036f3027c24 */ /* 0x004fc6000f8e02ff */
        /* <DEDUP_REMOVED lines=8> */
[----:B------:R-:W2:Y:S01]  /*18740*/  LDL.LU R222, [R1+0x3f4] ;  /* 0x0003f40001de7983 */ /* 0x000ea20000300800 */
[----:B------:R-:W-:-:S03]  /*18750*/  IMAD R141, R224, UR54, RZ ;  /* 0x00000036e08d7c24 */ /* 0x000fc6000f8e02ff */
[----:B------:R3:W-:Y:S01]  /*18760*/  STL [R1+0x114], R2 ;  /* 0x0001140201007387 */ /* 0x0007e20000100800 */
[----:B------:R-:W-:-:S03]  /*18770*/  IMAD R149, R225, UR54, RZ ;  /* 0x00000036e1957c24 */ /* 0x000fc6000f8e02ff */
[----:B------:R-:W4:Y:S04]  /*18780*/  LDL.LU R223, [R1+0x3f0] ;  /* 0x0003f00001df7983 */ /* 0x000f280000300800 */
[----:B------:R1:W-:Y:S04]  /*18790*/  STL [R1+0x128], R0 ;  /* 0x0001280001007387 */ /* 0x0003e80000100800 */
[----:B------:R-:W4:Y:S01]  /*187a0*/  LDL.LU R224, [R1+0x3ec] ;  /* 0x0003ec0001e07983 */ /* 0x000f220000300800 */
[----:B------:R-:W-:-:S03]  /*187b0*/  IMAD R173, R236, UR54, RZ ;  /* 0x00000036ecad7c24 */ /* 0x000fc6000f8e02ff */
[----:B------:R-:W4:Y:S04]  /*187c0*/  LDL.LU R225, [R1+0x3e4] ;  /* 0x0003e40001e17983 */ /* 0x000f280000300800 */
[----:B-1----:R-:W4:Y:S04]  /*187d0*/  LDL.LU R3, [R1+0x3e0] ;  /* 0x0003e00001037983 */ /* 0x002f280000300800 */
[----:B------:R-:W4:Y:S04]  /*187e0*/  LDL.LU R236, [R1+0x26c] ;  /* 0x00026c0001ec7983 */ /* 0x000f280000300800 */
[----:B------:R-:W4:Y:S04]  /*187f0*/  LDL.LU R237, [R1+0x284] ;  /* 0x0002840001ed7983 */ /* 0x000f280000300800 */
[----:B------:R-:W4:Y:S04]  /*18800*/  LDL.LU R239, [R1+0x28c] ;  /* 0x00028c0001ef7983 */ /* 0x000f280000300800 */
[----:B------:R-:W4:Y:S04]  /*18810*/  LDL.LU R244, [R1+0x398] ;  /* 0x0003980001f47983 */ /* 0x000f280000300800 */
[----:B------:R-:W4:Y:S04]  /*18820*/  LDL.LU R226, [R1+0x3d8] ;  /* 0x0003d80001e27983 */ /* 0x000f280000300800 */
[----:B---3--:R-:W3:Y:S04]  /*18830*/  LDL.LU R2, [R1+0x3dc] ;  /* 0x0003dc0001027983 */ /* 0x008ee80000300800 */
        /* <DEDUP_REMOVED lines=20> */
[----:B--2---:R-:W-:-:S05]  /*18980*/  IMAD R222, R222, UR54, RZ ;  /* 0x00000036dede7c24 */ /* 0x004fca000f8e02ff */
[----:B------:R1:W-:Y:S01]  /*18990*/  STL [R1+0x1e8], R222 ;  /* 0x0001e8de01007387 */ /* 0x0003e20000100800 */
[----:B----4-:R-:W-:-:S03]  /*189a0*/  IMAD R223, R223, UR54, RZ ;  /* 0x00000036dfdf7c24 */ /* 0x010fc6000f8e02ff */
[----:B-1----:R-:W2:Y:S01]  /*189b0*/  LDL.LU R222, [R1+0x2c8c] ;  /* 0x002c8c0001de7983 */ /* 0x002ea20000300800 */
[----:B------:R-:W-:-:S03]  /*189c0*/  IMAD R224, R224, UR54, RZ ;  /* 0x00000036e0e07c24 */ /* 0x000fc6000f8e02ff */
[----:B------:R1:W-:Y:S01]  /*189d0*/  STL [R1+0x1f8], R223 ;  /* 0x0001f8df01007387 */ /* 0x0003e20000100800 */
[----:B------:R-:W-:Y:S02]  /*189e0*/  IMAD R225, R225, UR54, RZ ;  /* 0x00000036e1e17c24 */ /* 0x000fe4000f8e02ff */
[----:B------:R-:W-:Y:S01]  /*189f0*/  IMAD R3, R3, UR54, RZ ;  /* 0x0000003603037c24 */ /* 0x000fe2000f8e02ff */
[----:B-1----:R-:W4:Y:S01]  /*18a00*/  LDL.LU R223, [R1+0x2c88] ;  /* 0x002c880001df7983 */ /* 0x002f220000300800 */
[----:B------:R-:W-:-:S03]  /*18a10*/  IMAD R236, R236, UR54, RZ ;  /* 0x00000036ecec7c24 */ /* 0x000fc6000f8e02ff */
[----:B------:R1:W-:Y:S01]  /*18a20*/  STL [R1+0x210], R224 ;  /* 0x000210e001007387 */ /* 0x0003e20000100800 */
[----:B------:R-:W-:Y:S02]  /*18a30*/  IMAD R237, R237, UR54, RZ ;  /* 0x00000036eded7c24 */ /* 0x000fe4000f8e02ff */
[----:B------:R-:W-:Y:S01]  /*18a40*/  IMAD R239, R239, UR54, RZ ;  /* 0x00000036efef7c24 */ /* 0x000fe2000f8e02ff */
[----:B-1----:R-:W2:Y:S04]  /*18a50*/  LDL.LU R224, [R1+0x2c84] ;  /* 0x002c840001e07983 */ /* 0x002ea80000300800 */
[----:B------:R1:W-:Y:S01]  /*18a60*/  STL [R1+0x224], R225 ;  /* 0x000224e101007387 */ /* 0x0003e20000100800 */
[----:B------:R-:W-:Y:S02]  /*18a70*/  IMAD R244, R244, UR54, RZ ;  /* 0x00000036f4f47c24 */ /* 0x000fe4000f8e02ff */
[----:B------:R-:W-:Y:S01]  /*18a80*/  IMAD R226, R226, UR54, RZ ;  /* 0x00000036e2e27c24 */ /* 0x000fe2000f8e02ff */
[----:B-1----:R-:W2:Y:S04]  /*18a90*/  LDL.LU R225, [R1+0x2c80] ;  /* 0x002c800001e17983 */ /* 0x002ea80000300800 */
[----:B------:R1:W-:Y:S01]  /*18aa0*/  STL [R1+0x240], R3 ;  /* 0x0002400301007387 */ /* 0x0003e20000100800 */
[----:B---3--:R-:W-:-:S03]  /*18ab0*/  IMAD R2, R2, UR54, RZ ;  /* 0x0000003602027c24 */ /* 0x008fc6000f8e02ff */
[----:B-1----:R-:W3:Y:S04]  /*18ac0*/  LDL.LU R3, [R1+0x2c7c] ;  /* 0x002c7c0001037983 */ /* 0x002ee80000300800 */
[----:B------:R1:W-:Y:S01]  /*18ad0*/  STL [R1+0x26c], R236 ;  /* 0x00026cec01007387 */ /* 0x0003e20000100800 */
[----:B------:R-:W-:-:S03]  /*18ae0*/  IMAD R227, R227, UR54, RZ ;  /* 0x00000036e3e37c24 */ /* 0x000fc6000f8e02ff */
[----:B-1----:R-:W2:Y:S04]  /*18af0*/  LDL.LU R236, [R1+0x2c78] ;  /* 0x002c780001ec7983 */ /* 0x002ea80000300800 */
        /* <DEDUP_REMOVED lines=11> */
[----:B-1----:R-:W3:Y:S04]  /*18bb0*/  LDL.LU R226, [R1+0x2c68] ;  /* 0x002c680001e27983 */ /* 0x002ee80000300800 */
[----:B------:R1:W-:Y:S01]  /*18bc0*/  STL [R1+0x3dc], R2 ;  /* 0x0003dc0201007387 */ /* 0x0003e20000100800 */
[----:B------:R-:W-:-:S03]  /*18bd0*/  IMAD R246, R246, UR54, RZ ;  /* 0x00000036f6f67c24 */ /* 0x000fc6000f8e02ff */
[----:B-1----:R-:W4:Y:S04]  /*18be0*/  LDL.LU R2, [R1+0x2c64] ;  /* 0x002c640001027983 */ /* 0x002f280000300800 */
        /* <DEDUP_REMOVED lines=53> */
[----:B-1----:R-:W4:Y:S01]  /*18f40*/  LDL.LU R5, [R1+0x2c14] ;  /* 0x002c140001057983 */ /* 0x002f220000300800 */
[----:B--2---:R-:W-:-:S02]  /*18f50*/  IMAD R244, R244, UR54, RZ ;  /* 0x00000036f4f47c24 */ /* 0x004fc4000f8e02ff */
[----:B---3--:R-:W-:Y:S02]  /*18f60*/  IMAD R226, R226, UR54, RZ ;  /* 0x00000036e2e27c24 */ /* 0x008fe4000f8e02ff */
[----:B------:R-:W-:Y:S02]  /*18f70*/  IMAD R239, R239, UR54, RZ ;  /* 0x00000036efef7c24 */ /* 0x000fe4000f8e02ff */
[----:B------:R-:W-:Y:S02]  /*18f80*/  IMAD R237, R237, UR54, RZ ;  /* 0x00000036eded7c24 */ /* 0x000fe4000f8e02ff */
[----:B----4-:R-:W-:Y:S02]  /*18f90*/  IMAD R2, R2, UR54, RZ ;  /* 0x0000003602027c24 */ /* 0x010fe4000f8e02ff */
[----:B------:R-:W-:Y:S02]  /*18fa0*/  IMAD R236, R236, UR54, RZ ;  /* 0x00000036ecec7c24 */ /* 0x000fe4000f8e02ff */
[----:B------:R-:W-:-:S02]  /*18fb0*/  IMAD R227, R227, UR54, RZ ;  /* 0x00000036e3e37c24 */ /* 0x000fc4000f8e02ff */
[----:B------:R-:W-:Y:S02]  /*18fc0*/  IMAD R228, R228, UR54, RZ ;  /* 0x00000036e4e47c24 */ /* 0x000fe4000f8e02ff */
[----:B------:R-:W-:Y:S02]  /*18fd0*/  IMAD R229, R229, UR54, RZ ;  /* 0x00000036e5e57c24 */ /* 0x000fe4000f8e02ff */
[----:B------:R-:W-:Y:S02]  /*18fe0*/  IMAD R230, R230, UR54, RZ ;  /* 0x00000036e6e67c24 */ /* 0x000fe4000f8e02ff */
[----:B------:R-:W-:Y:S02]  /*18ff0*/  IMAD R245, R245, UR54, RZ ;  /* 0x00000036f5f57c24 */ /* 0x000fe4000f8e02ff */
        /* <DEDUP_REMOVED lines=14> */
[----:B------:R-:W-:-:S05]  /*190e0*/  IMAD R5, R5, UR54, RZ ;  /* 0x0000003605057c24 */ /* 0x000fca000f8e02ff */
[----:B------:R1:W-:Y:S04]  /*190f0*/  STL [R1+0x358], R5 ;  /* 0x0003580501007387 */ /* 0x0003e80000100800 */
[----:B-1----:R-:W2:Y:S04]  /*19100*/  LDL.LU R5, [R1+0x2c10] ;  /* 0x002c100001057983 */ /* 0x002ea80000300800 */
[----:B------:R1:W-:Y:S04]  /*19110*/  STL [R1+0x34c], R238 ;  /* 0x00034cee01007387 */ /* 0x0003e80000100800 */
[----:B-1----:R-:W3:Y:S04]  /*19120*/  LDL.LU R238, [R1+0x2c0c] ;  /* 0x002c0c0001ee7983 */ /* 0x002ee80000300800 */
[----:B------:R1:W-:Y:S04]  /*19130*/  STL [R1+0x348], R249 ;  /* 0x000348f901007387 */ /* 0x0003e80000100800 */
[----:B-1----:R-:W4:Y:S04]  /*19140*/  LDL.LU R249, [R1+0x2c08] ;  /* 0x002c080001f97983 */ /* 0x002f280000300800 */
[----:B------:R1:W-:Y:S04]  /*19150*/  STL [R1+0x344], R242 ;  /* 0x000344f201007387 */ /* 0x0003e80000100800 */
[----:B-1----:R-:W2:Y:S04]  /*19160*/  LDL.LU R242, [R1+0x2c04] ;  /* 0x002c040001f27983 */ /* 0x002ea80000300800 */
        /* <DEDUP_REMOVED lines=183> */
[----:B------:R1:W-:Y:S04]  /*19ce0*/  STL [R1+0x1c], R182 ;  /* 0x00001cb601007387 */ /* 0x0003e80000100800 */
[----:B-1----:R-:W2:Y:S04]  /*19cf0*/  LDL.LU R182, [R1+0x2af8] ;  /* 0x002af80001b67983 */ /* 0x002ea80000300800 */
[----:B------:R1:W-:Y:S01]  /*19d00*/  STL [R1+0x14], R181 ;  /* 0x000014b501007387 */ /* 0x0003e20000100800 */
[----:B------:R-:W-:-:S03]  /*19d10*/  IMAD R138, R138, UR54, RZ ;  /* 0x000000368a8a7c24 */ /* 0x000fc6000f8e02ff */
[----:B-1----:R-:W2:Y:S04]  /*19d20*/  LDL.LU R181, [R1+0x2af4] ;  /* 0x002af40001b57983 */ /* 0x002ea80000300800 */
[----:B------:R1:W-:Y:S04]  /*19d30*/  STL [R1+0xc], R180 ;  /* 0x00000cb401007387 */ /* 0x0003e80000100800 */
[----:B-1----:R-:W2:Y:S04]  /*19d40*/  LDL.LU R180, [R1+0x2af0] ;  /* 0x002af00001b47983 */ /* 0x002ea80000300800 */
[----:B------:R1:W-:Y:S04]  /*19d50*/  STL [R1+0x8], R179 ;  /* 0x000008b301007387 */ /* 0x0003e80000100800 */
[----:B-1----:R-:W2:Y:S04]  /*19d60*/  LDL.LU R179, [R1+0x2aec] ;  /* 0x002aec0001b37983 */ /* 0x002ea80000300800 */
[----:B------:R1:W-:Y:S04]  /*19d70*/  STL [R1+0x4], R178 ;  /* 0x000004b201007387 */ /* 0x0003e80000100800 */
[----:B-1----:R-:W2:Y:S04]  /*19d80*/  LDL.LU R178, [R1+0x2ae8] ;  /* 0x002ae80001b27983 */ /* 0x002ea80000300800 */
[----:B------:R1:W-:Y:S04]  /*19d90*/  STL [R1], R177 ;  /* 0x000000b101007387 */ /* 0x0003e80000100800 */
[----:B-1----:R-:W2:Y:S04]  /*19da0*/  LDL.LU R177, [R1+0x2ae4] ;  /* 0x002ae40001b17983 */ /* 0x002ea80000300800 */
[----:B------:R1:W-:Y:S04]  /*19db0*/  STL [R1+0x3e0], R137 ;  /* 0x0003e08901007387 */ /* 0x0003e80000100800 */
[----:B------:R3:W-:Y:S01]  /*19dc0*/  STL [R1+0x3e4], R138 ;  /* 0x0003e48a01007387 */ /* 0x0007e20000100800 */
[----:B-1----:R-:W-:-:S05]  /*19dd0*/  IMAD R137, R139, UR54, RZ ;  /* 0x000000368b897c24 */ /* 0x002fca000f8e02ff */
[----:B------:R1:W-:Y:S01]  /*19de0*/  STL [R1+0x3ec], R137 ;  /* 0x0003ec8901007387 */ /* 0x0003e20000100800 */
[----:B------:R-:W-:Y:S02]  /*19df0*/  IMAD R139, R145, UR54, RZ ;  /* 0x00000036918b7c24 */ /* 0x000fe4000f8e02ff */
[----:B---3--:R-:W-:Y:S02]  /*19e00*/  IMAD R138, R146, UR54, RZ ;  /* 0x00000036928a7c24 */ /* 0x008fe4000f8e02ff */
[----:B-1----:R-:W-:-:S05]  /*19e10*/  IMAD R137, R143, UR54, RZ ;  /* 0x000000368f897c24 */ /* 0x002fca000f8e02ff */
[----:B------:R1:W-:Y:S04]  /*19e20*/  STL [R1+0x3f0], R137 ;  /* 0x0003f08901007387 */ /* 0x0003e80000100800 */
[----:B------:R3:W-:Y:S01]  /*19e30*/  STL [R1+0x3f4], R139 ;  /* 0x0003f48b01007387 */ /* 0x0007e20000100800 */
[----:B-1----:R-:W-:-:S03]  /*19e40*/  IMAD R137, R147, UR54, RZ ;  /* 0x0000003693897c24 */ /* 0x002fc6000f8e02ff */
[----:B------:R-:W-:Y:S04]  /*19e50*/  STL [R1+0x3f8], R138 ;  /* 0x0003f88a01007387 */ /* 0x000fe80000100800 */
[----:B------:R1:W-:Y:S01]  /*19e60*/  STL [R1+0x400], R137 ;  /* 0x0004008901007387 */ /* 0x0003e20000100800 */
[----:B---3--:R-:W-:Y:S02]  /*19e70*/  IMAD R139, R153, UR54, RZ ;  /* 0x00000036998b7c24 */ /* 0x008fe4000f8e02ff */
[----:B-1----:R-:W-:Y:S02]  /*19e80*/  IMAD R137, R151, UR54, RZ ;  /* 0x0000003697897c24 */ /* 0x002fe4000f8e02ff */
[----:B------:R-:W-:-:S03]  /*19e90*/  IMAD R138, R154, UR54, RZ ;  /* 0x000000369a8a7c24 */ /* 0x000fc6000f8e02ff */
[----:B------:R1:W-:Y:S04]  /*19ea0*/  STL [R1+0x408], R137 ;  /* 0x0004088901007387 */ /* 0x0003e80000100800 */
[----:B------:R-:W-:Y:S01]  /*19eb0*/  STL [R1+0x40c], R139 ;  /* 0x00040c8b01007387 */ /* 0x000fe20000100800 */
[----:B-1----:R-:W-:-:S03]  /*19ec0*/  IMAD R137, R155, UR54, RZ ;  /* 0x000000369b897c24 */ /* 0x002fc6000f8e02ff */
[----:B------:R-:W-:Y:S04]  /*19ed0*/  STL [R1+0x414], R138 ;  /* 0x0004148a01007387 */ /* 0x000fe80000100800 */
[----:B------:R1:W-:Y:S02]  /*19ee0*/  STL [R1+0x418], R137 ;  /* 0x0004188901007387 */ /* 0x0003e40000100800 */
[----:B-1----:R-:W-:Y:S02]  /*19ef0*/  IMAD R137, R159, UR54, RZ ;  /* 0x000000369f897c24 */ /* 0x002fe4000f8e02ff */
[----:B------:R-:W-:-:S03]  /*19f00*/  IMAD R138, R161, UR54, RZ ;  /* 0x00000036a18a7c24 */ /* 0x000fc6000f8e02ff */
        /* <DEDUP_REMOVED lines=8> */
[----:B------:R-:W-:Y:S01]  /*19f90*/  STL [R1+0x430], R139 ;  /* 0x0004308b01007387 */ /* 0x000fe20000100800 */
[----:B-1----:R-:W-:-:S03]  /*19fa0*/  IMAD R137, R171, UR54, RZ ;  /* 0x00000036ab897c24 */ /* 0x002fc6000f8e02ff */
[----:B------:R1:W-:Y:S01]  /*19fb0*/  STL [R1+0x434], R138 ;  /* 0x0004348a01007387 */ /* 0x0003e20000100800 */
[----:B------:R-:W-:-:S03]  /*19fc0*/  IMAD R32, R32, UR54, RZ ;  /* 0x0000003620207c24 */ /* 0x000fc6000f8e02ff */
[----:B------:R3:W-:Y:S01]  /*19fd0*/  STL [R1+0x43c], R137 ;  /* 0x00043c8901007387 */ /* 0x0007e20000100800 */
[----:B-1----:R-:W-:Y:S02]  /*19fe0*/  IMAD R138, R175, UR54, RZ ;  /* 0x00000036af8a7c24 */ /* 0x002fe4000f8e02ff */
[----:B---3--:R-:W-:Y:S02]  /*19ff0*/  IMAD R137, R31, UR54, RZ ;  /* 0x000000361f897c24 */ /* 0x008fe4000f8e02ff */
[----:B------:R-:W-:Y:S01]  /*1a000*/  IMAD R31, R33, UR54, RZ ;  /* 0x00000036211f7c24 */ /* 0x000fe2000f8e02ff */
[----:B------:R-:W-:Y:S01]  /*1a010*/  STL [R1+0x448], R138 ;  /* 0x0004488a01007387 */ /* 0x000fe20000100800 */
[----:B------:R-:W-:-:S03]  /*1a020*/  IMAD R33, R34, UR54, RZ ;  /* 0x0000003622217c24 */ /* 0x000fc6000f8e02ff */
[----:B------:R-:W-:Y:S04]  /*1a030*/  STL [R1+0x44c], R137 ;  /* 0x00044c8901007387 */ /* 0x000fe80000100800 */
[----:B------:R1:W-:Y:S04]  /*1a040*/  STL [R1+0x450], R32 ;  /* 0x0004502001007387 */ /* 0x0003e80000100800 */
[----:B------:R3:W-:Y:S01]  /*1a050*/  STL [R1+0x454], R31 ;  /* 0x0004541f01007387 */ /* 0x0007e20000100800 */
[----:B-1----:R-:W-:-:S03]  /*1a060*/  IMAD R32, R35, UR54, RZ ;  /* 0x0000003623207c24 */ /* 0x002fc6000f8e02ff */
[----:B------:R1:W-:Y:S01]  /*1a070*/  STL [R1+0x458], R33 ;  /* 0x0004582101007387 */ /* 0x0003e20000100800 */
[----:B---3--:R-:W-:-:S03]  /*1a080*/  IMAD R31, R36, UR54, RZ ;  /* 0x00000036241f7c24 */ /* 0x008fc6000f8e02ff */
[----:B------:R3:W-:Y:S04]  /*1a090*/  STL [R1+0x45c], R32 ;  /* 0x00045c2001007387 */ /* 0x0007e80000100800 */
[----:B------:R4:W-:Y:S01]  /*1a0a0*/  STL [R1+0x460], R31 ;  /* 0x0004601f01007387 */ /* 0x0009e20000100800 */
[----:B-1----:R-:W-:Y:S02]  /*1a0b0*/  IMAD R33, R37, UR54, RZ ;  /* 0x0000003625217c24 */ /* 0x002fe4000f8e02ff */
[----:B---3--:R-:W-:-:S03]  /*1a0c0*/  IMAD R32, R38, UR54, RZ ;  /* 0x0000003626207c24 */ /* 0x008fc6000f8e02ff */
[----:B------:R1:W-:Y:S01]  /*1a0d0*/  STL [R1+0x464], R33 ;  /* 0x0004642101007387 */ /* 0x0003e20000100800 */
[----:B----4-:R-:W-:-:S03]  /*1a0e0*/  IMAD R31, R39, UR54, RZ ;  /* 0x00000036271f7c24 */ /* 0x010fc6000f8e02ff */
        /* <DEDUP_REMOVED lines=64> */
[----:B------:R-:W-:Y:S01]  /*1a4f0*/  STL [R1+0xcb4], R33 ;  /* 0x000cb42101007387 */ /* 0x000fe20000100800 */
[----:B----4-:R-:W-:-:S03]  /*1a500*/  IMAD R31, R72, UR54, RZ ;  /* 0x00000036481f7c24 */ /* 0x010fc6000f8e02ff */
[----:B------:R-:W3:Y:S04]  /*1a510*/  LDL.LU R137, [R1+0x4f0] ;  /* 0x0004f00001897983 */ /* 0x000ee80000300800 */
[----:B------:R-:W-:Y:S04]  /*1a520*/  STL [R1+0xcb8], R32 ;  /* 0x000cb82001007387 */ /* 0x000fe80000100800 */
[----:B------:R1:W-:Y:S04]  /*1a530*/  STL [R1+0xcbc], R31 ;  /* 0x000cbc1f01007387 */ /* 0x0003e80000100800 */
[----:B------:R-:W4:Y:S01]  /*1a540*/  LDL.LU R147, [R1+0x4d0] ;  /* 0x0004d00001937983 */ /* 0x000f220000300800 */
[----:B-1----:R-:W-:-:S02]  /*1a550*/  IMAD R31, R88, UR54, RZ ;  /* 0x00000036581f7c24 */ /* 0x002fc4000f8e02ff */
[----:B------:R-:W-:-:S03]  /*1a560*/  IMAD R32, R89, UR54, RZ ;  /* 0x0000003659207c24 */ /* 0x000fc6000f8e02ff */
[----:B------:R1:W-:Y:S04]  /*1a570*/  STL [R1+0xd6c], R31 ;  /* 0x000d6c1f01007387 */ /* 0x0003e80000100800 */
[----:B------:R-:W4:Y:S01]  /*1a580*/  LDL.LU R139, [R1+0x4d8] ;  /* 0x0004d800018b7983 */ /* 0x000f220000300800 */
[----:B-1----:R-:W-:-:S03]  /*1a590*/  IMAD R31, R90, UR54, RZ ;  /* 0x000000365a1f7c24 */ /* 0x002fc6000f8e02ff */
[----:B------:R1:W-:Y:S04]  /*1a5a0*/  STL [R1+0xddc], R32 ;  /* 0x000ddc2001007387 */ /* 0x0003e80000100800 */
[----:B------:R2:W-:Y:S01]  /*1a5b0*/  STL [R1+0xe00], R31 ;  /* 0x000e001f01007387 */ /* 0x0005e20000100800 */
[----:B------:R-:W-:Y:S02]  /*1a5c0*/  IMAD R33, R93, UR54, RZ ;  /* 0x000000365d217c24 */ /* 0x000fe4000f8e02ff */
[----:B-1----:R-:W-:Y:S02]  /*1a5d0*/  IMAD R32, R92, UR54, RZ ;  /* 0x000000365c207c24 */ /* 0x002fe4000f8e02ff */
[----:B--2---:R-:W-:-:S05]  /*1a5e0*/  IMAD R31, R91, UR54, RZ ;  /* 0x000000365b1f7c24 */ /* 0x004fca000f8e02ff */
[----:B------:R1:W-:Y:S04]  /*1a5f0*/  STL [R1+0xe10], R31 ;  /* 0x000e101f01007387 */ /* 0x0003e80000100800 */
[----:B------:R2:W-:Y:S01]  /*1a600*/  STL [R1+0xe20], R32 ;  /* 0x000e202001007387 */ /* 0x0005e20000100800 */
[----:B-1----:R-:W-:-:S03]  /*1a610*/  IMAD R31, R94, UR54, RZ ;  /* 0x000000365e1f7c24 */ /* 0x002fc6000f8e02ff */
[----:B------:R1:W-:Y:S01]  /*1a620*/  STL [R1+0xe2c], R33 ;  /* 0x000e2c2101007387 */ /* 0x0003e20000100800 */
[----:B--2---:R-:W-:-:S03]  /*1a630*/  IMAD R32, R95, UR54, RZ ;  /* 0x000000365f207c24 */ /* 0x004fc6000f8e02ff */
[----:B------:R-:W2:Y:S04]  /*1a640*/  LDL.LU R155, [R1+0x4d4] ;  /* 0x0004d400019b7983 */ /* 0x000ea80000300800 */
[----:B------:R1:W-:Y:S02]  /*1a650*/  STL [R1+0xe34], R31 ;  /* 0x000e341f01007387 */ /* 0x0003e40000100800 */
[----:B-1----:R-:W-:Y:S02]  /*1a660*/  IMAD R33, R97, UR54, RZ ;  /* 0x0000003661217c24 */ /* 0x002fe4000f8e02ff */
[----:B------:R1:W-:Y:S01]  /*1a670*/  STL [R1+0xe40], R32 ;  /* 0x000e402001007387 */ /* 0x0003e20000100800 */
[----:B------:R-:W-:-:S05]  /*1a680*/  IMAD R31, R96, UR54, RZ ;  /* 0x00000036601f7c24 */ /* 0x000fca000f8e02ff */
[----:B------:R1:W-:Y:S04]  /*1a690*/  STL [R1+0xe48], R31 ;  /* 0x000e481f01007387 */ /* 0x0003e80000100800 */
[----:B------:R1:W-:Y:S04]  /*1a6a0*/  STL [R1+0xe50], R33 ;  /* 0x000e502101007387 */ /* 0x0003e80000100800 */
[----:B------:R-:W2:Y:S01]  /*1a6b0*/  LDL.LU R145, [R1+0x4bc] ;  /* 0x0004bc0001917983 */ /* 0x000ea20000300800 */
[----:B-1----:R-:W-:Y:S02]  /*1a6c0*/  IMAD R32, R98, UR54, RZ ;  /* 0x0000003662207c24 */ /* 0x002fe4000f8e02ff */
[----:B------:R-:W-:-:S03]  /*1a6d0*/  IMAD R31, R99, UR54, RZ ;  /* 0x00000036631f7c24 */ /* 0x000fc6000f8e02ff */
[----:B------:R1:W-:Y:S01]  /*1a6e0*/  STL [R1+0xe58], R32 ;  /* 0x000e582001007387 */ /* 0x0003e20000100800 */
[----:B------:R-:W-:-:S03]  /*1a6f0*/  IMAD R33, R103, UR54, RZ ;  /* 0x0000003667217c24 */ /* 0x000fc6000f8e02ff */
[----:B------:R1:W-:Y:S02]  /*1a700*/  STL [R1+0xe60], R31 ;  /* 0x000e601f01007387 */ /* 0x0003e40000100800 */
[----:B-1----:R-:W-:Y:S02]  /*1a710*/  IMAD R32, R100, UR54, RZ ;  /* 0x0000003664207c24 */ /* 0x002fe4000f8e02ff */
[----:B------:R-:W-:-:S03]  /*1a720*/  IMAD R31, R102, UR54, RZ ;  /* 0x00000036661f7c24 */ /* 0x000fc6000f8e02ff */
[----:B------:R1:W-:Y:S04]  /*1a730*/  STL [R1+0xe70], R32 ;  /* 0x000e702001007387 */ /* 0x0003e80000100800 */
[----:B------:R1:W-:Y:S04]  /*1a740*/  STL [R1+0xe7c], R31 ;  /* 0x000e7c1f01007387 */ /* 0x0003e80000100800 */
[----:B------:R-:W-:Y:S04]  /*1a750*/  STL [R1+0xe80], R33 ;  /* 0x000e802101007387 */ /* 0x000fe80000100800 */
[----:B------:R-:W2:Y:S01]  /*1a760*/  LDL.LU R153, [R1+0x4b8] ;  /* 0x0004b80001997983 */ /* 0x000ea20000300800 */
[----:B-1----:R-:W-:-:S02]  /*1a770*/  IMAD R32, R104, UR54, RZ ;  /* 0x0000003668207c24 */ /* 0x002fc4000f8e02ff */
[----:B------:R-:W-:-:S03]  /*1a780*/  IMAD R31, R105, UR54, RZ ;  /* 0x00000036691f7c24 */ /* 0x000fc6000f8e02ff */
[----:B------:R3:W-:Y:S04]  /*1a790*/  STL [R1+0xe88], R32 ;  /* 0x000e882001007387 */ /* 0x0007e80000100800 */
[----:B------:R-:W-:Y:S01]  /*1a7a0*/  STL [R1+0xe94], R31 ;  /* 0x000e941f01007387 */ /* 0x000fe20000100800 */
[----:B---3--:R-:W-:-:S03]  /*1a7b0*/  SEL R32, R189, R137, !P4 ;  /* 0x00000089bd207207 */ /* 0x008fc60006000000 */
[----:B------:R-:W3:Y:S02]  /*1a7c0*/  LDL.LU R137, [R1+0x4c4] ;  /* 0x0004c40001897983 */ /* 0x000ee40000300800 */
[----:B------:R-:W-:Y:S01]  /*1a7d0*/  IMAD R32, R32, UR53, RZ ;  /* 0x0000003520207c24 */ /* 0x000fe2000f8e02ff */
[----:B------:R-:W-:Y:S01]  /*1a7e0*/  @!P3 IADD3 R179, PT, PT, -R179, RZ, RZ ;  /* 0x000000ffb3b3b210 */ /* 0x000fe20007ffe1ff */
[----:B------:R-:W-:Y:S01]  /*1a7f0*/  VIADD R161, R3, 0x197 ;  /* 0x0000019703a17836 */ /* 0x000fe20000000000 */
[----:B------:R-:W-:Y:S01]  /*1a800*/  UISETP.GT.AND UP0, UPT, UR8, 0x1f, UPT ;  /* 0x0000001f0800788c */ /* 0x000fe2000bf04270 */
[----:B------:R-:W-:Y:S01]  /*1a810*/  @!P0 IMAD.MOV R177, RZ, RZ, -R177 ;  /* 0x000000ffffb18224 */ /* 0x000fe200078e0ab1 */
[----:B------:R-:W1:Y:S01]  /*1a820*/  LDCU UR53, c[0x0][0x3b0] ;  /* 0x00007600ff3577ac */ /* 0x000e620008000800 */
[----:B----4-:R-:W-:Y:S02]  /*1a830*/  SEL R33, R189, R147, !P4 ;  /* 0x00000093bd217207 */ /* 0x010fe40006000000 */
[----:B------:R-:W4:Y:S04]  /*1a840*/  LDL.LU R147, [R1+0x4c0] ;  /* 0x0004c00001937983 */ /* 0x000f280000300800 */
[----:B------:R1:W-:Y:S01]  /*1a850*/  STL [R1+0xe78], R32 ;  /* 0x000e782001007387 */ /* 0x0003e20000100800 */
[----:B------:R-:W-:Y:S01]  /*1a860*/  IMAD R33, R33, UR52, RZ ;  /* 0x0000003421217c24 */ /* 0x000fe2000f8e02ff */
[----:B------:R-:W-:-:S02]  /*1a870*/  ISETP.GE.AND P0, PT, R161, RZ, PT ;  /* 0x000000ffa100720c */ /* 0x000fc40003f06270 */
[----:B-1----:R-:W-:Y:S01]  /*1a880*/  SEL R32, R189, R139, !P4 ;  /* 0x0000008bbd207207 */ /* 0x002fe20006000000 */
[----:B------:R-:W-:Y:S01]  /*1a890*/  @!P5 IMAD.MOV R180, RZ, RZ, -R180 ;  /* 0x000000ffffb4d224 */ /* 0x000fe200078e0ab4 */
[----:B------:R-:W4:Y:S01]  /*1a8a0*/  LDL.LU R139, [R1+0x4b4] ;  /* 0x0004b400018b7983 */ /* 0x000f220000300800 */
[----:B------:R-:W-:Y:S02]  /*1a8b0*/  @!P1 IMAD.MOV R181, RZ, RZ, -R181 ;  /* 0x000000ffffb59224 */ /* 0x000fe400078e0ab5 */
[C---:B------:R-:W-:Y:S02]  /*1a8c0*/  VIADD R34, R3.reuse, 0x1a1 ;  /* 0x000001a103227836 */ /* 0x040fe40000000000 */
[C---:B------:R-:W-:Y:S01]  /*1a8d0*/  VIADD R35, R3.reuse, 0x1a3 ;  /* 0x000001a303237836 */ /* 0x040fe20000000000 */
[----:B------:R-:W-:Y:S01]  /*1a8e0*/  USEL UR41, URZ, 0x4, !UP0 ;  /* 0x00000004ff297887 */ /* 0x000fe2000c000000 */
[----:B------:R-:W-:Y:S01]  /*1a8f0*/  IMAD R32, R32, UR51, RZ ;  /* 0x0000003320207c24 */ /* 0x000fe2000f8e02ff */
[----:B------:R2:W-:Y:S01]  /*1a900*/  STL [R1+0xe6c], R33 ;  /* 0x000e6c2101007387 */ /* 0x0005e20000100800 */
[----:B------:R-:W-:Y:S01]  /*1a910*/  VIADD R161, R3, 0x198 ;  /* 0x0000019803a17836 */ /* 0x000fe20000000000 */
[----:B------:R-:W1:Y:S01]  /*1a920*/  LDCU UR52, c[0x0][0x3b0] ;  /* 0x00007600ff3477ac */ /* 0x000e620008000800 */
[----:B------:R-:W-:-:S02]  /*1a930*/  @!P0 IMAD.MOV R182, RZ, RZ, -R182 ;  /* 0x000000ffffb68224 */ /* 0x000fc400078e0ab6 */
[----:B------:R-:W-:Y:S01]  /*1a940*/  IMAD.U32 R31, RZ, RZ, UR41 ;  /* 0x00000029ff1f7e24 */ /* 0x000fe2000f8e00ff */
[----:B------:R-:W1:Y:S01]  /*1a950*/  LDCU UR51, c[0x0][0x3b0] ;  /* 0x00007600ff3377ac */ /* 0x000e620008000800 */
[C---:B--2---:R-:W-:Y:S02]  /*1a960*/  SEL R33, R189.reuse, R155, !P4 ;  /* 0x0000009bbd217207 */ /* 0x044fe40006000000 */
[----:B------:R-:W2:Y:S01]  /*1a970*/  LDCU UR41, c[0x0][0x3b0] ;  /* 0x00007600ff2977ac */ /* 0x000ea20008000800 */
[----:B------:R-:W2:Y:S04]  /*1a980*/  LDL.LU R155, [R1+0x4b0] ;  /* 0x0004b000019b7983 */ /* 0x000ea80000300800 */
[----:B------:R1:W-:Y:S02]  /*1a990*/  STL [R1+0xe5c], R32 ;  /* 0x000e5c2001007387 */ /* 0x0003e40000100800 */
[----:B-1----:R-:W-:-:S02]  /*1a9a0*/  SEL R32, R189, R145, !P4 ;  /* 0x00000091bd207207 */ /* 0x002fc40006000000 */
[----:B------:R-:W2:Y:S01]  /*1a9b0*/  LDL.LU R145, [R1+0x4ac] ;  /* 0x0004ac0001917983 */ /* 0x000ea20000300800 */
[----:B------:R-:W-:Y:S01]  /*1a9c0*/  IMAD R33, R33, UR50, RZ ;  /* 0x0000003221217c24 */ /* 0x000fe2000f8e02ff */
[----:B------:R-:W-:Y:S01]  /*1a9d0*/  ISETP.GE.AND P2, PT, R161, RZ, PT ;  /* 0x000000ffa100720c */ /* 0x000fe20003f46270 */
[----:B------:R-:W-:Y:S01]  /*1a9e0*/  IMAD R32, R32, UR49, RZ ;  /* 0x0000003120207c24 */ /* 0x000fe2000f8e02ff */
[----:B------:R-:W1:Y:S02]  /*1a9f0*/  LDCU UR50, c[0x0][0x3b0] ;  /* 0x00007600ff3277ac */ /* 0x000e640008000800 */
[----:B------:R1:W-:Y:S01]  /*1aa00*/  STL [R1+0xe54], R33 ;  /* 0x000e542101007387 */ /* 0x0003e20000100800 */
[----:B------:R-:W-:Y:S01]  /*1aa10*/  VIADD R161, R3, 0x199 ;  /* 0x0000019903a17836 */ /* 0x000fe20000000000 */
[----:B------:R-:W1:Y:S02]  /*1aa20*/  LDCU UR49, c[0x0][0x3b0] ;  /* 0x00007600ff3177ac */ /* 0x000e640008000800 */
[----:B-1----:R-:W-:-:S02]  /*1aa30*/  SEL R33, R189, R153, !P4 ;  /* 0x00000099bd217207 */ /* 0x002fc40006000000 */
[----:B------:R-:W2:Y:S04]  /*1aa40*/  LDL.LU R153, [R1+0x4a0] ;  /* 0x0004a00001997983 */ /* 0x000ea80000300800 */
[----:B------:R3:W-:Y:S01]  /*1aa50*/  STL [R1+0xe4c], R32 ;  /* 0x000e4c2001007387 */ /* 0x0007e20000100800 */
[----:B------:R-:W-:Y:S01]  /*1aa60*/  IMAD R33, R33, UR48, RZ ;  /* 0x0000003021217c24 */ /* 0x000fe2000f8e02ff */
[----:B------:R-:W-:Y:S02]  /*1aa70*/  ISETP.GE.AND P3, PT, R161, RZ, PT ;  /* 0x000000ffa100720c */ /* 0x000fe40003f66270 */
[C---:B---3--:R-:W-:Y:S01]  /*1aa80*/  SEL R32, R189.reuse, R137, !P4 ;  /* 0x00000089bd207207 */ /* 0x048fe20006000000 */
[----:B------:R-:W-:Y:S01]  /*1aa90*/  @!P2 IMAD.MOV R183, RZ, RZ, -R183 ;  /* 0x000000ffffb7a224 */ /* 0x000fe200078e0ab7 */
[----:B------:R-:W3:Y:S01]  /*1aaa0*/  LDL.LU R137, [R1+0x494] ;  /* 0x0004940001897983 */ /* 0x000ee20000300800 */
[----:B------:R-:W1:Y:S02]  /*1aab0*/  LDCU UR48, c[0x0][0x3b0] ;  /* 0x00007600ff3077ac */ /* 0x000e640008000800 */
[----:B------:R-:W-:Y:S01]  /*1aac0*/  IMAD R32, R32, UR47, RZ ;  /* 0x0000002f20207c24 */ /* 0x000fe2000f8e02ff */
[----:B------:R4:W-:Y:S05]  /*1aad0*/  STL [R1+0xe44], R33 ;  /* 0x000e442101007387 */ /* 0x0009ea0000100800 */
[----:B------:R-:W-:Y:S01]  /*1aae0*/  @!P3 IMAD.MOV R184, RZ, RZ, -R184 ;  /* 0x000000ffffb8b224 */ /* 0x000fe200078e0ab8 */
[----:B------:R-:W1:Y:S01]  /*1aaf0*/  LDCU UR47, c[0x0][0x3b0] ;  /* 0x00007600ff2f77ac */ /* 0x000e620008000800 */
[----:B----4-:R-:W-:-:S02]  /*1ab00*/  SEL R33, R189, R147, !P4 ;  /* 0x00000093bd217207 */ /* 0x010fc40006000000 */
[----:B------:R-:W4:Y:S04]  /*1ab10*/  LDL.LU R147, [R1+0x488] ;  /* 0x0004880001937983 */ /* 0x000f280000300800 */
[----:B------:R1:W-:Y:S01]  /*1ab20*/  STL [R1+0xe3c], R32 ;  /* 0x000e3c2001007387 */ /* 0x0003e20000100800 */
[----:B------:R-:W-:Y:S01]  /*1ab30*/  IMAD R33, R33, UR46, RZ ;  /* 0x0000002e21217c24 */ /* 0x000fe2000f8e02ff */
[----:B------:R-:W2:Y:S01]  /*1ab40*/  LDCU UR46, c[0x0][0x3b0] ;  /* 0x00007600ff2e77ac */ /* 0x000ea20008000800 */
[----:B-1----:R-:W-:Y:S02]  /*1ab50*/  SEL R32, R189, R139, !P4 ;  /* 0x0000008bbd207207 */ /* 0x002fe40006000000 */
[----:B------:R-:W4:Y:S03]  /*1ab60*/  LDL.LU R139, [R1+0x484] ;  /* 0x00048400018b7983 */ /* 0x000f260000300800 */
[----:B------:R-:W-:Y:S01]  /*1ab70*/  IMAD R40, R32, UR45, RZ ;  /* 0x0000002d20287c24 */ /* 0x000fe2000f8e02ff */
[----:B------:R2:W-:Y:S01]  /*1ab80*/  STL [R1+0xe30], R33 ;  /* 0x000e302101007387 */ /* 0x0005e20000100800 */
[----:B------:R-:W-:Y:S01]  /*1ab90*/  VIADD R161, R3, 0x19a ;  /* 0x0000019a03a17836 */ /* 0x000fe20000000000 */
[----:B------:R-:W1:Y:S01]  /*1aba0*/  LDCU UR45, c[0x0][0x3b0] ;  /* 0x00007600ff2d77ac */ /* 0x000e620008000800 */
[----:B--2---:R-:W-:-:S02]  /*1abb0*/  SEL R33, R189, R155, !P4 ;  /* 0x0000009bbd217207 */ /* 0x004fc40006000000 */
[----:B------:R-:W2:Y:S01]  /*1abc0*/  LDL.LU R155, [R1+0x444] ;  /* 0x00044400019b7983 */ /* 0x000ea20000300800 */
[----:B------:R-:W-:-:S03]  /*1abd0*/  SEL R32, R189, R145, !P4 ;  /* 0x00000091bd207207 */ /* 0x000fc60006000000 */
[----:B------:R-:W2:Y:S02]  /*1abe0*/  LDL.LU R145, [R1+0x440] ;  /* 0x0004400001917983 */ /* 0x000ea40000300800 */
[----:B------:R-:W-:Y:S01]  /*1abf0*/  IMAD R32, R32, UR39, RZ ;  /* 0x0000002720207c24 */ /* 0x000fe2000f8e02ff */
[----:B------:R-:W-:Y:S01]  /*1ac00*/  ISETP.GE.AND P5, PT, R161, RZ, PT ;  /* 0x000000ffa100720c */ /* 0x000fe20003fa6270 */
[----:B------:R-:W-:Y:S01]  /*1ac10*/  IMAD R43, R33, UR44, RZ ;  /* 0x0000002c212b7c24 */ /* 0x000fe2000f8e02ff */
[----:B------:R-:W1:Y:S02]  /*1ac20*/  LDCU UR44, c[0x0][0x3b0] ;  /* 0x00007600ff2c77ac */ /* 0x000e640008000800 */
[----:B------:R3:W-:Y:S01]  /*1ac30*/  STL [R1+0xe0c], R32 ;  /* 0x000e0c2001007387 */ /* 0x0007e20000100800 */
[----:B------:R-:W1:Y:S01]  /*1ac40*/  LDCU UR39, c[0x0][0x3b0] ;  /* 0x00007600ff2777ac */ /* 0x000e620008000800 */
[----:B------:R-:W-:Y:S02]  /*1ac50*/  SEL R33, R189, R153, !P4 ;  /* 0x00000099bd217207 */ /* 0x000fe40006000000 */
[----:B------:R-:W2:Y:S03]  /*1ac60*/  LDL.LU R153, [R1+0x438] ;  /* 0x0004380001997983 */ /* 0x000ea60000300800 */
[----:B------:R-:W-:Y:S01]  /*1ac70*/  IMAD R33, R33, UR38, RZ ;  /* 0x0000002621217c24 */ /* 0x000fe2000f8e02ff */
[----:B------:R-:W1:Y:S01]  /*1ac80*/  LDCU UR38, c[0x0][0x3b0] ;  /* 0x00007600ff2677ac */ /* 0x000e620008000800 */
[----:B------:R-:W-:-:S05]  /*1ac90*/  VIADD R161, R3, 0x19b ;  /* 0x0000019b03a17836 */ /* 0x000fca0000000000 */
[----:B------:R-:W-:Y:S01]  /*1aca0*/  ISETP.GE.AND P1, PT, R161, RZ, PT ;  /* 0x000000ffa100720c */ /* 0x000fe20003f26270 */
[----:B------:R-:W-:-:S05]  /*1acb0*/  VIADD R161, R3, 0x19c ;  /* 0x0000019c03a17836 */ /* 0x000fca0000000000 */
[----:B------:R-:W-:Y:S02]  /*1acc0*/  ISETP.GE.AND P0, PT, R161, RZ, PT ;  /* 0x000000ffa100720c */ /* 0x000fe40003f06270 */
[----:B------:R-:W-:-:S04]  /*1acd0*/  IADD3 R161, PT, PT, R3, 0x19d, RZ ;  /* 0x0000019d03a17810 */ /* 0x000fc80007ffe0ff */
[----:B------:R-:W-:Y:S01]  /*1ace0*/  ISETP.GE.AND P2, PT, R161, RZ, PT ;  /* 0x000000ffa100720c */ /* 0x000fe20003f46270 */
[----:B------:R-:W-:Y:S01]  /*1acf0*/  @!P5 IMAD.MOV R185, RZ, RZ, -R185 ;  /* 0x000000ffffb9d224 */ /* 0x000fe200078e0ab9 */
[----:B------:R-:W-:Y:S02]  /*1ad00*/  @!P1 IADD3 R186, PT, PT, -R186, RZ, RZ ;  /* 0x000000ffbaba9210 */ /* 0x000fe40007ffe1ff */
[C---:B---3--:R-:W-:Y:S02]  /*1ad10*/  SEL R32, R189.reuse, R137, !P4 ;  /* 0x00000089bd207207 */ /* 0x048fe40006000000 */
[----:B------:R-:W3:Y:S03]  /*1ad20*/  LDL.LU R137, [R1+0x42c] ;  /* 0x00042c0001897983 */ /* 0x000ee60000300800 */
[----:B------:R-:W-:Y:S01]  /*1ad30*/  IMAD R32, R32, UR30, RZ ;  /* 0x0000001e20207c24 */ /* 0x000fe2000f8e02ff */
[----:B------:R4:W-:Y:S01]  /*1ad40*/  STL [R1+0xe18], R33 ;  /* 0x000e182101007387 */ /* 0x0009e20000100800 */
[----:B------:R-:W-:Y:S01]  /*1ad50*/  @!P0 IMAD.MOV R187, RZ, RZ, -R187 ;  /* 0x000000ffffbb8224 */ /* 0x000fe200078e0abb */
[----:B------:R-:W1:Y:S02]  /*1ad60*/  LDCU UR30, c[0x0][0x3b0] ;  /* 0x00007600ff1e77ac */ /* 0x000e640008000800 */
[----:B------:R1:W-:Y:S01]  /*1ad70*/  STL [R1+0xe08], R32 ;  /* 0x000e082001007387 */ /* 0x0003e20000100800 */
[----:B----4-:R-:W-:-:S03]  /*1ad80*/  SEL R33, R189, R147, !P4 ;  /* 0x00000093bd217207 */ /* 0x010fc60006000000 */
[----:B------:R-:W4:Y:S01]  /*1ad90*/  LDL.LU R147, [R1+0x410] ;  /* 0x0004100001937983 */ /* 0x000f220000300800 */
[----:B-1----:R-:W-:Y:S01]  /*1ada0*/  SEL R32, R189, R139, !P4 ;  /* 0x0000008bbd207207 */ /* 0x002fe20006000000 */
[----:B------:R-:W-:-:S05]  /*1adb0*/  VIADD R139, R3, 0x19e ;  /* 0x0000019e038b7836 */ /* 0x000fca0000000000 */
[----:B------:R-:W-:Y:S02]  /*1adc0*/  ISETP.GE.AND P3, PT, R139, RZ, PT ;  /* 0x000000ff8b00720c */ /* 0x000fe40003f66270 */
[----:B------:R-:W4:Y:S01]  /*1add0*/  LDL.LU R139, [R1+0x404] ;  /* 0x00040400018b7983 */ /* 0x000f220000300800 */
[----:B------:R-:W-:Y:S01]  /*1ade0*/  IMAD R175, R32, UR28, RZ ;  /* 0x0000001c20af7c24 */ /* 0x000fe2000f8e02ff */
[----:B------:R-:W-:Y:S01]  /*1adf0*/  ISETP.GE.AND P0, PT, R34, RZ, PT ;  /* 0x000000ff2200720c */ /* 0x000fe20003f06270 */
[----:B------:R-:W-:Y:S01]  /*1ae00*/  IMAD R170, R33, UR29, RZ ;  /* 0x0000001d21aa7c24 */ /* 0x000fe2000f8e02ff */
[----:B------:R-:W1:Y:S01]  /*1ae10*/  LDCU UR29, c[0x0][0x3b0] ;  /* 0x00007600ff1d77ac */ /* 0x000e620008000800 */
[----:B------:R-:W-:Y:S01]  /*1ae20*/  @!P2 IMAD.MOV R188, RZ, RZ, -R188 ;  /* 0x000000ffffbca224 */ /* 0x000fe200078e0abc */
[C---:B------:R-:W-:Y:S02]  /*1ae30*/  SEL R236, R189.reuse, R236, !P4 ;  /* 0x000000ecbdec7207 */ /* 0x040fe40006000000 */
[----:B------:R-:W-:-:S02]  /*1ae40*/  SEL R239, R189, R239, !P4 ;  /* 0x000000efbdef7207 */ /* 0x000fc40006000000 */
[C---:B------:R-:W-:Y:S01]  /*1ae50*/  SEL R248, R189.reuse, R248, !P4 ;  /* 0x000000f8bdf87207 */ /* 0x040fe20006000000 */
[----:B------:R-:W-:Y:S01]  /*1ae60*/  @!P3 IMAD.MOV R190, RZ, RZ, -R190 ;  /* 0x000000ffffbeb224 */ /* 0x000fe200078e0abe */
[C---:B------:R-:W-:Y:S01]  /*1ae70*/  SEL R249, R189.reuse, R249, !P4 ;  /* 0x000000f9bdf97207 */ /* 0x040fe20006000000 */
[----:B------:R-:W-:Y:S01]  /*1ae80*/  @!P6 IMAD.MOV R178, RZ, RZ, -R178 ;  /* 0x000000ffffb2e224 */ /* 0x000fe200078e0ab2 */
[----:B------:R-:W-:Y:S01]  /*1ae90*/  SEL R177, R189, R177, !P4 ;  /* 0x000000b1bdb17207 */ /* 0x000fe20006000000 */
[----:B------:R-:W-:Y:S01]  /*1aea0*/  IMAD R37, R87, UR54, RZ ;  /* 0x0000003657257c24 */ /* 0x000fe2000f8e02ff */
[C---:B------:R-:W-:Y:S01]  /*1aeb0*/  SEL R179, R189.reuse, R179, !P4 ;  /* 0x000000b3bdb37207 */ /* 0x040fe20006000000 */
[----:B------:R-:W1:Y:S01]  /*1aec0*/  LDCU UR28, c[0x0][0x3b0] ;  /* 0x00007600ff1c77ac */ /* 0x000e620008000800 */
[----:B--2---:R-:W-:Y:S01]  /*1aed0*/  SEL R33, R189, R155, !P4 ;  /* 0x0000009bbd217207 */ /* 0x004fe20006000000 */
[----:B------:R-:W-:Y:S01]  /*1aee0*/  VIADD R155, R3, 0x19f ;  /* 0x0000019f039b7836 */ /* 0x000fe20000000000 */
[----:B------:R-:W-:-:S02]  /*1aef0*/  SEL R32, R189, R145, !P4 ;  /* 0x00000091bd207207 */ /* 0x000fc40006000000 */
[----:B------:R-:W2:Y:S04]  /*1af00*/  LDL.LU R145, [R1+0x3fc] ;  /* 0x0003fc0001917983 */ /* 0x000ea80000300800 */
[----:B------:R-:W2:Y:S01]  /*1af10*/  LDL.LU R167, [R1+0x3e8] ;  /* 0x0003e80001a77983 */ /* 0x000ea20000300800 */
[----:B------:R-:W-:Y:S02]  /*1af20*/  IMAD R32, R32, UR26, RZ ;  /* 0x0000001a20207c24 */ /* 0x000fe4000f8e02ff */
[----:B------:R-:W-:Y:S01]  /*1af30*/  IMAD R38, R33, UR27, RZ ;  /* 0x0000001b21267c24 */ /* 0x000fe2000f8e02ff */
[----:B------:R-:W-:Y:S01]  /*1af40*/  ISETP.GE.AND P5, PT, R155, RZ, PT ;  /* 0x000000ff9b00720c */ /* 0x000fe20003fa6270 */
[----:B------:R-:W-:Y:S01]  /*1af50*/  @!P0 IMAD.MOV R193, RZ, RZ, -R193 ;  /* 0x000000ffffc18224 */ /* 0x000fe200078e0ac1 */
[----:B------:R3:W-:Y:S01]  /*1af60*/  STL [R1+0xdd4], R32 ;  /* 0x000dd42001007387 */ /* 0x0007e20000100800 */
[----:B------:R-:W-:Y:S01]  /*1af70*/  ISETP.GE.AND P3, PT, R35, RZ, PT ;  /* 0x000000ff2300720c */ /* 0x000fe20003f66270 */
[----:B------:R-:W1:Y:S02]  /*1af80*/  LDCU UR27, c[0x0][0x3b0] ;  /* 0x00007600ff1b77ac */ /* 0x000e640008000800 */
[----:B------:R-:W2:Y:S01]  /*1af90*/  LDL.LU R161, [R1+0x3d0] ;  /* 0x0003d00001a17983 */ /* 0x000ea20000300800 */
[C---:B------:R-:W-:Y:S01]  /*1afa0*/  SEL R180, R189.reuse, R180, !P4 ;  /* 0x000000b4bdb47207 */ /* 0x040fe20006000000 */
[----:B------:R-:W1:Y:S02]  /*1afb0*/  LDCU UR26, c[0x0][0x3b0] ;  /* 0x00007600ff1a77ac */ /* 0x000e640008000800 */
[----:B------:R-:W2:Y:S01]  /*1afc0*/  LDL.LU R155, [R1+0x3cc] ;  /* 0x0003cc00019b7983 */ /* 0x000ea20000300800 */
[----:B------:R-:W-:Y:S01]  /*1afd0*/  SEL R33, R189, R153, !P4 ;  /* 0x00000099bd217207 */ /* 0x000fe20006000000 */
[----:B------:R-:W-:-:S05]  /*1afe0*/  VIADD R153, R3, 0x1a0 ;  /* 0x000001a003997836 */ /* 0x000fca0000000000 */
[----:B------:R-:W-:Y:S02]  /*1aff0*/  ISETP.GE.AND P1, PT, R153, RZ, PT ;  /* 0x000000ff9900720c */ /* 0x000fe40003f26270 */
[----:B------:R-:W2:Y:S01]  /*1b000*/  LDL.LU R153, [R1+0x3c8] ;  /* 0x0003c80001997983 */ /* 0x000ea20000300800 */
[----:B---3--:R-:W-:Y:S01]  /*1b010*/  SEL R32, R189, R137, !P4 ;  /* 0x00000089bd207207 */ /* 0x008fe20006000000 */
[----:B------:R-:W-:Y:S01]  /*1b020*/  IMAD R137, R33, UR25, RZ ;  /* 0x0000001921897c24 */ /* 0x000fe2000f8e02ff */
[----:B------:R-:W-:Y:S01]  /*1b030*/  IADD3 R35, PT, PT, R3, 0x1a4, RZ ;  /* 0x000001a403237810 */ /* 0x000fe20007ffe0ff */
[----:B------:R-:W-:Y:S01]  /*1b040*/  @!P5 IMAD.MOV R191, RZ, RZ, -R191 ;  /* 0x000000ffffbfd224 */ /* 0x000fe200078e0abf */
[----:B------:R-:W3:Y:S01]  /*1b050*/  LDCU UR25, c[0x0][0x3b0] ;  /* 0x00007600ff1977ac */ /* 0x000ee20008000800 */
[----:B------:R-:W-:Y:S01]  /*1b060*/  IMAD R50, R32, UR24, RZ ;  /* 0x0000001820327c24 */ /* 0x000fe2000f8e02ff */
[----:B----4-:R-:W-:-:S04]  /*1b070*/  SEL R33, R189, R147, !P4 ;  /* 0x00000093bd217207 */ /* 0x010fc80006000000 */
[----:B------:R-:W-:Y:S01]  /*1b080*/  @!P1 IMAD.MOV R192, RZ, RZ, -R192 ;  /* 0x000000ffffc09224 */ /* 0x000fe200078e0ac0 */
[----:B------:R-:W4:Y:S01]  /*1b090*/  LDL.LU R147, [R1+0x3c4] ;  /* 0x0003c40001937983 */ /* 0x000f220000300800 */
[----:B------:R-:W-:Y:S02]  /*1b0a0*/  ISETP.GE.AND P5, PT, R35, RZ, PT ;  /* 0x000000ff2300720c */ /* 0x000fe40003fa6270 */
[----:B------:R-:W-:Y:S01]  /*1b0b0*/  SEL R32, R189, R139, !P4 ;  /* 0x0000008bbd207207 */ /* 0x000fe20006000000 */
[----:B------:R-:W-:Y:S01]  /*1b0c0*/  IMAD R139, R33, UR23, RZ ;  /* 0x00000017218b7c24 */ /* 0x000fe2000f8e02ff */
[----:B------:R-:W-:Y:S01]  /*1b0d0*/  SEL R182, R189, R182, !P4 ;  /* 0x000000b6bdb67207 */ /* 0x000fe20006000000 */
[----:B------:R-:W-:Y:S01]  /*1b0e0*/  VIADD R35, R3, 0x1a5 ;  /* 0x000001a503237836 */ /* 0x000fe20000000000 */
[C---:B------:R-:W-:Y:S01]  /*1b0f0*/  SEL R183, R189.reuse, R183, !P4 ;  /* 0x000000b7bdb77207 */ /* 0x040fe20006000000 */
[----:B------:R-:W-:Y:S01]  /*1b100*/  IMAD R32, R32, UR22, RZ ;  /* 0x0000001620207c24 */ /* 0x000fe2000f8e02ff */
[C---:B------:R-:W-:Y:S01]  /*1b110*/  SEL R184, R189.reuse, R184, !P4 ;  /* 0x000000b8bdb87207 */ /* 0x040fe20006000000 */
[----:B------:R-:W-:Y:S01]  /*1b120*/  @!P3 IMAD.MOV R195, RZ, RZ, -R195 ;  /* 0x000000ffffc3b224 */ /* 0x000fe200078e0ac3 */
[----:B------:R-:W-:-:S03]  /*1b130*/  SEL R185, R189, R185, !P4 ;  /* 0x000000b9bdb97207 */ /* 0x000fc60006000000 */
[----:B------:R-:W-:Y:S01]  /*1b140*/  @!P5 IMAD.MOV R196, RZ, RZ, -R196 ;  /* 0x000000ffffc4d224 */ /* 0x000fe200078e0ac4 */
[C---:B------:R-:W-:Y:S02]  /*1b150*/  SEL R186, R189.reuse, R186, !P4 ;  /* 0x000000babdba7207 */ /* 0x040fe40006000000 */
[C---:B------:R-:W-:Y:S02]  /*1b160*/  SEL R237, R189.reuse, R237, !P4 ;  /* 0x000000edbded7207 */ /* 0x040fe40006000000 */
[C---:B------:R-:W-:Y:S01]  /*1b170*/  SEL R235, R189.reuse, R235, !P4 ;  /* 0x000000ebbdeb7207 */ /* 0x040fe20006000000 */
[----:B------:R-:W-:Y:S01]  /*1b180*/  IMAD R39, R82, UR54, RZ ;  /* 0x0000003652277c24 */ /* 0x000fe2000f8e02ff */
[----:B------:R-:W-:Y:S01]  /*1b190*/  SEL R187, R189, R187, !P4 ;  /* 0x000000bbbdbb7207 */ /* 0x000fe20006000000 */
[----:B------:R-:W-:Y:S02]  /*1b1a0*/  IMAD R41, R83, UR54, RZ ;  /* 0x0000003653297c24 */ /* 0x000fe4000f8e02ff */
[----:B------:R-:W-:Y:S01]  /*1b1b0*/  IMAD R42, R84, UR54, RZ ;  /* 0x00000036542a7c24 */ /* 0x000fe2000f8e02ff */
[----:B------:R-:W-:Y:S01]  /*1b1c0*/  SEL R181, R189, R181, !P4 ;  /* 0x000000b5bdb57207 */ /* 0x000fe20006000000 */
[----:B------:R-:W-:Y:S01]  /*1b1d0*/  IMAD R44, R85, UR54, RZ ;  /* 0x00000036552c7c24 */ /* 0x000fe2000f8e02ff */
[C---:B------:R-:W-:Y:S01]  /*1b1e0*/  SEL R29, R189.reuse, R29, !P4 ;  /* 0x0000001dbd1d7207 */ /* 0x040fe20006000000 */
        /* <DEDUP_REMOVED lines=11> */
[----:B------:R-:W1:Y:S01]  /*1b2a0*/  LDCU UR24, c[0x0][0x3b0] ;  /* 0x00007600ff1877ac */ /* 0x000e620008000800 */
[----:B--2---:R-:W-:Y:S01]  /*1b2b0*/  SEL R33, R189, R145, !P4 ;  /* 0x00000091bd217207 */ /* 0x004fe20006000000 */
[----:B------:R-:W-:Y:S01]  /*1b2c0*/  IMAD R159, R78, UR54, RZ ;  /* 0x000000364e9f7c24 */ /* 0x000fe2000f8e02ff */
[----:B------:R-:W2:Y:S01]  /*1b2d0*/  LDL.LU R145, [R1+0x3b8] ;  /* 0x0003b80001917983 */ /* 0x000ea20000300800 */
[----:B------:R-:W-:Y:S01]  /*1b2e0*/  ISETP.GE.AND P1, PT, R35, RZ, PT ;  /* 0x000000ff2300720c */ /* 0x000fe20003f26270 */
[----:B------:R-:W-:-:S02]  /*1b2f0*/  IMAD R163, R79, UR54, RZ ;  /* 0x000000364fa37c24 */ /* 0x000fc4000f8e02ff */
[----:B------:R-:W-:Y:S01]  /*1b300*/  IMAD R169, R80, UR54, RZ ;  /* 0x0000003650a97c24 */ /* 0x000fe2000f8e02ff */
[----:B------:R1:W-:Y:S01]  /*1b310*/  STL [R1+0xdcc], R32 ;  /* 0x000dcc2001007387 */ /* 0x0003e20000100800 */
[----:B------:R-:W-:Y:S02]  /*1b320*/  IMAD R171, R81, UR54, RZ ;  /* 0x0000003651ab7c24 */ /* 0x000fe4000f8e02ff */
[----:B------:R-:W-:Y:S01]  /*1b330*/  IMAD R30, R30, UR54, RZ ;  /* 0x000000361e1e7c24 */ /* 0x000fe2000f8e02ff */
[----:B------:R-:W3:Y:S01]  /*1b340*/  LDL.LU R34, [R1+0x3ac] ;  /* 0x0003ac0001227983 */ /* 0x000ee20000300800 */
[----:B------:R-:W-:Y:S01]  /*1b350*/  IMAD R33, R33, UR21, RZ ;  /* 0x0000001521217c24 */ /* 0x000fe2000f8e02ff */
[----:B------:R-:W-:Y:S01]  /*1b360*/  SEL R57, R189, R195, !P4 ;  /* 0x000000c3bd397207 */ /* 0x000fe20006000000 */
[----:B------:R-:W-:Y:S01]  /*1b370*/  VIADD R35, R3, 0x1a6 ;  /* 0x000001a603237836 */ /* 0x000fe20000000000 */
[----:B------:R-:W2:Y:S01]  /*1b380*/  LDCU UR21, c[0x0][0x3b0] ;  /* 0x00007600ff1577ac */ /* 0x000ea20008000800 */
[----:B-1----:R-:W-:Y:S01]  /*1b390*/  SEL R32, R189, R167, !P4 ;  /* 0x000000a7bd207207 */ /* 0x002fe20006000000 */
[----:B------:R-:W-:Y:S01]  /*1b3a0*/  VIADD R167, R3, 0x1a2 ;  /* 0x000001a203a77836 */ /* 0x000fe20000000000 */
[----:B------:R1:W-:Y:S01]  /*1b3b0*/  STL [R1+0xdf4], R33 ;  /* 0x000df42101007387 */ /* 0x0003e20000100800 */
[----:B------:R-:W-:-:S02]  /*1b3c0*/  IMAD R28, R28, UR54, RZ ;  /* 0x000000361c1c7c24 */ /* 0x000fc4000f8e02ff */
[----:B------:R-:W-:Y:S01]  /*1b3d0*/  IMAD R27, R27, UR54, RZ ;  /* 0x000000361b1b7c24 */ /* 0x000fe2000f8e02ff */
[----:B------:R-:W-:Y:S01]  /*1b3e0*/  ISETP.GE.AND P2, PT, R167, RZ, PT ;  /* 0x000000ffa700720c */ /* 0x000fe20003f46270 */
[----:B------:R-:W-:Y:S01]  /*1b3f0*/  IMAD R26, R26, UR54, RZ ;  /* 0x000000361a1a7c24 */ /* 0x000fe2000f8e02ff */
[----:B------:R-:W3:Y:S01]  /*1b400*/  LDL.LU R167, [R1+0x390] ;  /* 0x0003900001a77983 */ /* 0x000ee20000300800 */
[----:B------:R-:W-:Y:S02]  /*1b410*/  IMAD R25, R25, UR54, RZ ;  /* 0x0000003619197c24 */ /* 0x000fe4000f8e02ff */
[----:B------:R-:W-:Y:S01]  /*1b420*/  IMAD R24, R24, UR54, RZ ;  /* 0x0000003618187c24 */ /* 0x000fe2000f8e02ff */
[C---:B-1----:R-:W-:Y:S01]  /*1b430*/  SEL R33, R189.reuse, R161, !P4 ;  /* 0x000000a1bd217207 */ /* 0x042fe20006000000 */
[----:B------:R-:W-:Y:S01]  /*1b440*/  IMAD R161, R32, UR20, RZ ;  /* 0x0000001420a17c24 */ /* 0x000fe2000f8e02ff */
[----:B------:R-:W-:Y:S01]  /*1b450*/  SEL R32, R189, R155, !P4 ;  /* 0x0000009bbd207207 */ /* 0x000fe20006000000 */
[----:B------:R-:W-:Y:S01]  /*1b460*/  @!P1 IMAD.MOV R197, RZ, RZ, -R197 ;  /* 0x000000ffffc59224 */ /* 0x000fe200078e0ac5 */
[----:B------:R-:W3:Y:S01]  /*1b470*/  LDL.LU R155, [R1+0x388] ;  /* 0x00038800019b7983 */ /* 0x000ee20000300800 */
[----:B------:R-:W-:Y:S01]  /*1b480*/  IMAD R33, R33, UR19, RZ ;  /* 0x0000001321217c24 */ /* 0x000fe2000f8e02ff */
[----:B------:R-:W-:Y:S01]  /*1b490*/  ISETP.GE.AND P0, PT, R35, RZ, PT ;  /* 0x000000ff2300720c */ /* 0x000fe20003f06270 */
[----:B------:R-:W-:Y:S01]  /*1b4a0*/  IMAD R32, R32, UR18, RZ ;  /* 0x0000001220207c24 */ /* 0x000fe2000f8e02ff */
[----:B------:R-:W-:Y:S01]  /*1b4b0*/  @!P2 IADD3 R194, PT, PT, -R194, RZ, RZ ;  /* 0x000000ffc2c2a210 */ /* 0x000fe20007ffe1ff */
[----:B------:R-:W1:Y:S01]  /*1b4c0*/  LDCU UR20, c[0x0][0x3b0] ;  /* 0x00007600ff1477ac */ /* 0x000e620008000800 */
[----:B------:R1:W-:Y:S01]  /*1b4d0*/  STL [R1+0xd54], R33 ;  /* 0x000d542101007387 */ /* 0x0003e20000100800 */
[----:B------:R-:W-:Y:S01]  /*1b4e0*/  VIADD R35, R3, 0x1a7 ;  /* 0x000001a703237836 */ /* 0x000fe20000000000 */
[----:B------:R-:W2:Y:S01]  /*1b4f0*/  LDCU UR19, c[0x0][0x3b0] ;  /* 0x00007600ff1377ac */ /* 0x000ea20008000800 */
[----:B------:R-:W2:Y:S01]  /*1b500*/  LDCU UR18, c[0x0][0x3b0] ;  /* 0x00007600ff1277ac */ /* 0x000ea20008000800 */
[----:B-1----:R-:W-:Y:S01]  /*1b510*/  SEL R33, R189, R153, !P4 ;  /* 0x00000099bd217207 */ /* 0x002fe20006000000 */
[----:B------:R-:W-:Y:S01]  /*1b520*/  IMAD R23, R23, UR54, RZ ;  /* 0x0000003617177c24 */ /* 0x000fe2000f8e02ff */
[----:B------:R-:W3:Y:S01]  /*1b530*/  LDL.LU R153, [R1+0x378] ;  /* 0x0003780001997983 */ /* 0x000ee20000300800 */
[----:B------:R-:W-:-:S02]  /*1b540*/  IMAD R22, R22, UR54, RZ ;  /* 0x0000003616167c24 */ /* 0x000fc4000f8e02ff */
[----:B------:R-:W-:Y:S01]  /*1b550*/  IMAD R21, R21, UR54, RZ ;  /* 0x0000003615157c24 */ /* 0x000fe2000f8e02ff */
[----:B------:R4:W-:Y:S01]  /*1b560*/  STL [R1+0xdc4], R32 ;  /* 0x000dc42001007387 */ /* 0x0009e20000100800 */
[----:B------:R-:W-:Y:S01]  /*1b570*/  IMAD R33, R33, UR17, RZ ;  /* 0x0000001121217c24 */ /* 0x000fe2000f8e02ff */
[----:B------:R-:W-:Y:S01]  /*1b580*/  ISETP.GE.AND P2, PT, R35, RZ, PT ;  /* 0x000000ff2300720c */ /* 0x000fe20003f46270 */
[----:B------:R-:W-:Y:S01]  /*1b590*/  @!P0 IMAD.MOV R198, RZ, RZ, -R198 ;  /* 0x000000ffffc68224 */ /* 0x000fe200078e0ac6 */
[----:B------:R-:W-:Y:S01]  /*1b5a0*/  SEL R55, R189, R194, !P4 ;  /* 0x000000c2bd377207 */ /* 0x000fe20006000000 */
        /* <DEDUP_REMOVED lines=14> */
[----:B------:R-:W-:Y:S01]  /*1b690*/  IMAD R6, R6, UR54, RZ ;  /* 0x0000003606067c24 */ /* 0x000fe2000f8e02ff */
        /* <DEDUP_REMOVED lines=43> */
[C---:B------:R-:W-:Y:S01]  /*1b950*/  SEL R250, R189.reuse, R250, !P4 ;  /* 0x000000fabdfa7207 */ /* 0x040fe20006000000 */
[----:B------:R-:W-:Y:S01]  /*1b960*/  IMAD R252, R252, UR54, RZ ;  /* 0x00000036fcfc7c24 */ /* 0x000fe2000f8e02ff */
[----:B------:R-:W-:Y:S01]  /*1b970*/  SEL R244, R189, R244, !P4 ;  /* 0x000000f4bdf47207 */ /* 0x000fe20006000000 */
[----:B------:R-:W-:Y:S01]  /*1b980*/  IMAD R251, R251, UR54, RZ ;  /* 0x00000036fbfb7c24 */ /* 0x000fe2000f8e02ff */
[C---:B------:R-:W-:Y:S01]  /*1b990*/  SEL R247, R189.reuse, R247, !P4 ;  /* 0x000000f7bdf77207 */ /* 0x040fe20006000000 */
[----:B------:R-:W1:Y:S01]  /*1b9a0*/  LDCU UR22, c[0x0][0x3b0] ;  /* 0x00007600ff1677ac */ /* 0x000e620008000800 */
[C---:B------:R-:W-:Y:S02]  /*1b9b0*/  SEL R178, R189.reuse, R178, !P4 ;  /* 0x000000b2bdb27207 */ /* 0x040fe40006000000 */
[C---:B------:R-:W-:Y:S01]  /*1b9c0*/  SEL R245, R189.reuse, R245, !P4 ;  /* 0x000000f5bdf57207 */ /* 0x040fe20006000000 */
[----:B------:R-:W1:Y:S01]  /*1b9d0*/  LDCU UR23, c[0x0][0x3b0] ;  /* 0x00007600ff1777ac */ /* 0x000e620008000800 */
[----:B----4-:R-:W-:Y:S01]  /*1b9e0*/  SEL R32, R189, R147, !P4 ;  /* 0x00000093bd207207 */ /* 0x010fe20006000000 */
[----:B------:R-:W-:Y:S01]  /*1b9f0*/  IMAD R133, R133, UR54, RZ ;  /* 0x0000003685857c24 */ /* 0x000fe2000f8e02ff */
[----:B------:R-:W4:Y:S01]  /*1ba00*/  LDL.LU R147, [R1+0x36c] ;  /* 0x00036c0001937983 */ /* 0x000f220000300800 */
[----:B------:R-:W-:Y:S01]  /*1ba10*/  IMAD R125, R125, UR54, RZ ;  /* 0x000000367d7d7c24 */ /* 0x000fe2000f8e02ff */
[----:B------:R-:W-:Y:S01]  /*1ba20*/  SEL R59, R189, R196, !P4 ;  /* 0x000000c4bd3b7207 */ /* 0x000fe20006000000 */
[----:B------:R-:W-:Y:S01]  /*1ba30*/  IMAD R32, R32, UR16, RZ ;  /* 0x0000001020207c24 */ /* 0x000fe2000f8e02ff */
[----:B------:R2:W-:Y:S01]  /*1ba40*/  STL [R1+0xdf0], R33 ;  /* 0x000df02101007387 */ /* 0x0005e20000100800 */
[----:B------:R-:W-:Y:S01]  /*1ba50*/  @!P2 IMAD.MOV R199, RZ, RZ, -R199 ;  /* 0x000000ffffc7a224 */ /* 0x000fe200078e0ac7 */
[----:B------:R-:W1:Y:S01]  /*1ba60*/  LDCU UR16, c[0x0][0x3b0] ;  /* 0x00007600ff1077ac */ /* 0x000e620008000800 */
[----:B------:R-:W-:-:S02]  /*1ba70*/  IMAD R117, R117, UR54, RZ ;  /* 0x0000003675757c24 */ /* 0x000fc4000f8e02ff */
[----:B------:R-:W-:Y:S01]  /*1ba80*/  IMAD R109, R109, UR54, RZ ;  /* 0x000000366d6d7c24 */ /* 0x000fe2000f8e02ff */
[----:B------:R-:W1:Y:S01]  /*1ba90*/  LDCU UR17, c[0x0][0x3b0] ;  /* 0x00007600ff1177ac */ /* 0x000e620008000800 */
[----:B--2---:R-:W-:Y:S02]  /*1baa0*/  SEL R33, R189, R145, !P4 ;  /* 0x00000091bd217207 */ /* 0x004fe40006000000 */
[----:B------:R-:W2:Y:S04]  /*1bab0*/  LDL.LU R145, [R1+0x354] ;  /* 0x0003540001917983 */ /* 0x000ea80000300800 */
[----:B------:R3:W-:Y:S01]  /*1bac0*/  STL [R1+0xdc0], R32 ;  /* 0x000dc02001007387 */ /* 0x0007e20000100800 */
[----:B------:R-:W-:Y:S01]  /*1bad0*/  IMAD R46, R33, UR15, RZ ;  /* 0x0000000f212e7c24 */ /* 0x000fe2000f8e02ff */
[----:B------:R-:W1:Y:S01]  /*1bae0*/  LDCU UR15, c[0x0][0x3b0] ;  /* 0x00007600ff0f77ac */ /* 0x000e620008000800 */
[----:B---3--:R-:W-:-:S02]  /*1baf0*/  SEL R32, R189, R34, !P4 ;  /* 0x00000022bd207207 */ /* 0x008fc40006000000 */
[----:B------:R-:W3:Y:S03]  /*1bb00*/  LDL.LU R34, [R1+0x350] ;  /* 0x0003500001227983 */ /* 0x000ee60000300800 */
[----:B------:R-:W-:Y:S01]  /*1bb10*/  IMAD R32, R32, UR14, RZ ;  /* 0x0000000e20207c24 */ /* 0x000fe2000f8e02ff */
[----:B------:R-:W1:Y:S01]  /*1bb20*/  LDCU UR14, c[0x0][0x3b0] ;  /* 0x00007600ff0e77ac */ /* 0x000e620008000800 */
[----:B------:R-:W-:-:S03]  /*1bb30*/  SEL R33, R189, R167, !P4 ;  /* 0x000000a7bd217207 */ /* 0x000fc60006000000 */
[----:B------:R1:W-:Y:S04]  /*1bb40*/  STL [R1+0xdbc], R32 ;  /* 0x000dbc2001007387 */ /* 0x0003e80000100800 */
[----:B------:R-:W3:Y:S04]  /*1bb50*/  LDL.LU R167, [R1+0x328] ;  /* 0x0003280001a77983 */ /* 0x000ee80000300800 */
[----:B------:R-:W3:Y:S01]  /*1bb60*/  LDL.LU R47, [R1+0x318] ;  /* 0x00031800012f7983 */ /* 0x000ee20000300800 */
[----:B-1----:R-:W-:Y:S01]  /*1bb70*/  SEL R32, R189, R155, !P4 ;  /* 0x0000009bbd207207 */ /* 0x002fe20006000000 */
[----:B------:R-:W-:Y:S01]  /*1bb80*/  IMAD R155, R33, UR13, RZ ;  /* 0x0000000d219b7c24 */ /* 0x000fe2000f8e02ff */
[----:B------:R-:W1:Y:S01]  /*1bb90*/  LDCU UR13, c[0x0][0x3b0] ;  /* 0x00007600ff0d77ac */ /* 0x000e620008000800 */
[----:B------:R-:W-:-:S02]  /*1bba0*/  SEL R33, R189, R153, !P4 ;  /* 0x00000099bd217207 */ /* 0x000fc40006000000 */
[----:B------:R-:W3:Y:S01]  /*1bbb0*/  LDL.LU R153, [R1+0x304] ;  /* 0x0003040001997983 */ /* 0x000ee20000300800 */
[----:B------:R-:W-:Y:S01]  /*1bbc0*/  IMAD R32, R32, UR12, RZ ;  /* 0x0000000c20207c24 */ /* 0x000fe2000f8e02ff */
[----:B------:R-:W1:Y:S01]  /*1bbd0*/  LDCU UR12, c[0x0][0x3b0] ;  /* 0x00007600ff0c77ac */ /* 0x000e620008000800 */
[----:B------:R-:W-:-:S03]  /*1bbe0*/  IMAD R33, R33, UR11, RZ ;  /* 0x0000000b21217c24 */ /* 0x000fc6000f8e02ff */
[----:B------:R4:W-:Y:S01]  /*1bbf0*/  STL [R1+0xdb8], R32 ;  /* 0x000db82001007387 */ /* 0x0009e20000100800 */
[----:B------:R-:W1:Y:S01]  /*1bc00*/  LDCU UR11, c[0x0][0x3b0] ;  /* 0x00007600ff0b77ac */ /* 0x000e620008000800 */
[C---:B----4-:R-:W-:Y:S02]  /*1bc10*/  SEL R32, R189.reuse, R147, !P4 ;  /* 0x00000093bd207207 */ /* 0x050fe40006000000 */
[----:B------:R-:W4:Y:S04]  /*1bc20*/  LDL.LU R147, [R1+0x300] ;  /* 0x0003000001937983 */ /* 0x000f280000300800 */
[----:B------:R2:W-:Y:S04]  /*1bc30*/  STL [R1+0xd48], R33 ;  /* 0x000d482101007387 */ /* 0x0005e80000100800 */
[----:B------:R-:W4:Y:S04]  /*1bc40*/  LDL.LU R45, [R1+0x2fc] ;  /* 0x0002fc00012d7983 */ /* 0x000f280000300800 */
[----:B------:R-:W4:Y:S01]  /*1bc50*/  LDL.LU R36, [R1+0x2f8] ;  /* 0x0002f80001247983 */ /* 0x000f220000300800 */
[----:B--2---:R-:W-:Y:S01]  /*1bc60*/  SEL R33, R189, R145, !P4 ;  /* 0x00000091bd217207 */ /* 0x004fe20006000000 */
[----:B------:R-:W-:Y:S01]  /*1bc70*/  IMAD R145, R32, UR10, RZ ;  /* 0x0000000a20917c24 */ /* 0x000fe2000f8e02ff */
[----:B------:R-:W2:Y:S03]  /*1bc80*/  LDCU UR10, c[0x0][0x3b0] ;  /* 0x00007600ff0a77ac */ /* 0x000ea60008000800 */
[----:B------:R-:W-:Y:S01]  /*1bc90*/  IMAD R33, R33, UR9, RZ ;  /* 0x0000000921217c24 */ /* 0x000fe2000f8e02ff */
[----:B------:R-:W1:Y:S04]  /*1bca0*/  LDCU UR9, c[0x0][0x3b0] ;  /* 0x00007600ff0977ac */ /* 0x000e680008000800 */
[----:B------:R1:W-:Y:S04]  /*1bcb0*/  STL [R1+0xde8], R33 ;  /* 0x000de82101007387 */ /* 0x0003e80000100800 */
[----:B------:R-:W2:Y:S01]  /*1bcc0*/  LDL.LU R35, [R1+0x2f4] ;  /* 0x0002f40001237983 */ /* 0x000ea20000300800 */
[----:B---3--:R-:W-:Y:S01]  /*1bcd0*/  SEL R32, R189, R34, !P4 ;  /* 0x00000022bd207207 */ /* 0x008fe20006000000 */
[----:B------:R-:W-:-:S04]  /*1bce0*/  VIADD R34, R3, 0x1a8 ;  /* 0x000001a803227836 */ /* 0x000fc80000000000 */
[----:B------:R-:W-:Y:S01]  /*1bcf0*/  IMAD R32, R32, UR7, RZ ;  /* 0x0000000720207c24 */ /* 0x000fe2000f8e02ff */
[----:B-1----:R-:W-:Y:S01]  /*1bd00*/  SEL R33, R189, R167, !P4 ;  /* 0x000000a7bd217207 */ /* 0x002fe20006000000 */
[----:B------:R-:W-:Y:S01]  /*1bd10*/  VIADD R167, R3, 0x1a9 ;  /* 0x000001a903a77836 */ /* 0x000fe20000000000 */
[----:B------:R-:W-:Y:S01]  /*1bd20*/  ISETP.GE.AND P3, PT, R34, RZ, PT ;  /* 0x000000ff2200720c */ /* 0x000fe20003f66270 */
[----:B------:R-:W1:Y:S01]  /*1bd30*/  LDCU UR7, c[0x0][0x3b0] ;  /* 0x00007600ff0777ac */ /* 0x000e620008000800 */
[----:B------:R-:W3:Y:S01]  /*1bd40*/  LDL.LU R34, [R1+0x2e0] ;  /* 0x0002e00001227983 */ /* 0x000ee20000300800 */
[----:B------:R-:W-:Y:S01]  /*1bd50*/  IMAD R33, R33, UR37, RZ ;  /* 0x0000002521217c24 */ /* 0x000fe2000f8e02ff */
[----:B------:R-:W-:Y:S01]  /*1bd60*/  ISETP.GE.AND P5, PT, R167, RZ, PT ;  /* 0x000000ffa700720c */ /* 0x000fe20003fa6270 */
[----:B------:R-:W-:Y:S01]  /*1bd70*/  IMAD R101, R101, UR54, RZ ;  /* 0x0000003665657c24 */ /* 0x000fe2000f8e02ff */
[----:B------:R1:W-:Y:S01]  /*1bd80*/  STL [R1+0xdb0], R32 ;  /* 0x000db02001007387 */ /* 0x0003e20000100800 */
[----:B------:R-:W-:Y:S01]  /*1bd90*/  IMAD R244, R244, UR24, RZ ;  /* 0x00000018f4f47c24 */ /* 0x000fe2000f8e02ff */
[----:B------:R-:W2:Y:S02]  /*1bda0*/  LDCU UR37, c[0x0][0x3b0] ;  /* 0x00007600ff2577ac */ /* 0x000ea40008000800 */
[----:B------:R1:W-:Y:S04]  /*1bdb0*/  STL [R1+0xd3c], R33 ;  /* 0x000d3c2101007387 */ /* 0x0003e80000100800 */
[----:B------:R-:W3:Y:S01]  /*1bdc0*/  LDL.LU R167, [R1+0x2d0] ;  /* 0x0002d00001a77983 */ /* 0x000ee20000300800 */
[----:B-1----:R-:W-:-:S05]  /*1bdd0*/  SEL R32, R189, R47, !P4 ;  /* 0x0000002fbd207207 */ /* 0x002fca0006000000 */
[----:B------:R-:W-:Y:S01]  /*1bde0*/  IMAD R47, R32, UR6, RZ ;  /* 0x00000006202f7c24 */ /* 0x000fe2000f8e02ff */
[----:B------:R-:W-:Y:S01]  /*1bdf0*/  SEL R33, R189, R153, !P4 ;  /* 0x00000099bd217207 */ /* 0x000fe20006000000 */
[----:B------:R-:W-:Y:S01]  /*1be00*/  @!P3 IMAD.MOV R200, RZ, RZ, -R200 ;  /* 0x000000ffffc8b224 */ /* 0x000fe200078e0ac8 */
[----:B------:R-:W-:Y:S01]  /*1be10*/  @!P5 IADD3 R201, PT, PT, -R201, RZ, RZ ;  /* 0x000000ffc9c9d210 */ /* 0x000fe20007ffe1ff */
[----:B------:R-:W1:Y:S01]  /*1be20*/  LDCU UR6, c[0x0][0x3b0] ;  /* 0x00007600ff0677ac */ /* 0x000e620008000800 */
[----:B------:R1:W-:Y:S04]  /*1be30*/  STL [R1+0xdac], R47 ;  /* 0x000dac2f01007387 */ /* 0x0003e80000100800 */
[----:B------:R-:W3:Y:S04]  /*1be40*/  LDL.LU R49, [R1+0x2c8] ;  /* 0x0002c80001317983 */ /* 0x000ee80000300800 */
[----:B------:R-:W3:Y:S01]  /*1be50*/  LDL.LU R153, [R1+0x2c0] ;  /* 0x0002c00001997983 */ /* 0x000ee20000300800 */
[----:B-1----:R-:W-:-:S05]  /*1be60*/  VIADD R47, R3, 0x1aa ;  /* 0x000001aa032f7836 */ /* 0x002fca0000000000 */
[----:B------:R-:W-:Y:S02]  /*1be70*/  ISETP.GE.AND P1, PT, R47, RZ, PT ;  /* 0x000000ff2f00720c */ /* 0x000fe40003f26270 */
[----:B----4-:R-:W-:Y:S01]  /*1be80*/  SEL R32, R189, R147, !P4 ;  /* 0x00000093bd207207 */ /* 0x010fe20006000000 */
[----:B------:R-:W-:Y:S01]  /*1be90*/  IMAD R147, R33, UR33, RZ ;  /* 0x0000002121937c24 */ /* 0x000fe2000f8e02ff */
[----:B------:R-:W-:-:S09]  /*1bea0*/  UIADD3 UR24, UPT, UPT, UR4, -0x1b, URZ ;  /* 0xffffffe504187890 */ /* 0x000fd2000fffe0ff */
[----:B------:R-:W-:Y:S01]  /*1beb0*/  @!P1 IMAD.MOV R202, RZ, RZ, -R202 ;  /* 0x000000ffffca9224 */ /* 0x000fe200078e0aca */
[----:B------:R-:W1:Y:S01]  /*1bec0*/  LDCU UR33, c[0x0][0x3b0] ;  /* 0x00007600ff2177ac */ /* 0x000e620008000800 */
[----:B------:R-:W-:Y:S01]  /*1bed0*/  IMAD R47, R32, UR32, RZ ;  /* 0x00000020202f7c24 */ /* 0x000fe2000f8e02ff */
[----:B------:R-:W-:Y:S01]  /*1bee0*/  SEL R33, R189, R45, !P4 ;  /* 0x0000002dbd217207 */ /* 0x000fe20006000000 */
[----:B------:R-:W-:Y:S01]  /*1bef0*/  IMAD R53, R53, UR6, RZ ;  /* 0x0000000635357c24 */ /* 0x000fe2000f8e02ff */
[----:B------:R-:W4:Y:S01]  /*1bf00*/  LDL.LU R45, [R1+0x298] ;  /* 0x00029800012d7983 */ /* 0x000f220000300800 */
[----:B------:R-:W1:Y:S02]  /*1bf10*/  LDCU UR6, c[0x0][0x3b0] ;  /* 0x00007600ff0677ac */ /* 0x000e640008000800 */
[----:B------:R-:W-:Y:S01]  /*1bf20*/  IMAD R33, R33, UR34, RZ ;  /* 0x0000002221217c24 */ /* 0x000fe2000f8e02ff */
[----:B------:R-:W-:Y:S01]  /*1bf30*/  SEL R32, R189, R36, !P4 ;  /* 0x00000024bd207207 */ /* 0x000fe20006000000 */
[----:B------:R1:W-:Y:S01]  /*1bf40*/  STL [R1+0xda8], R47 ;  /* 0x000da82f01007387 */ /* 0x0003e20000100800 */
[----:B------:R-:W-:Y:S01]  /*1bf50*/  IMAD R247, R247, UR21, RZ ;  /* 0x00000015f7f77c24 */ /* 0x000fe2000f8e02ff */
[----:B------:R-:W-:-:S02]  /*1bf60*/  SEL R199, R189, R199, !P4 ;  /* 0x000000c7bdc77207 */ /* 0x000fc40006000000 */
[C---:B------:R-:W-:Y:S01]  /*1bf70*/  SEL R63, R189.reuse, R198, !P4 ;  /* 0x000000c6bd3f7207 */ /* 0x040fe20006000000 */
[----:B------:R-:W4:Y:S01]  /*1bf80*/  LDL.LU R36, [R1+0x290] ;  /* 0x0002900001247983 */ /* 0x000f220000300800 */
[----:B------:R-:W-:Y:S01]  /*1bf90*/  IMAD R32, R32, UR35, RZ ;  /* 0x0000002320207c24 */ /* 0x000fe2000f8e02ff */
[C---:B------:R-:W-:Y:S02]  /*1bfa0*/  SEL R201, R189.reuse, R201, !P4 ;  /* 0x000000c9bdc97207 */ /* 0x040fe40006000000 */
[----:B------:R-:W-:Y:S01]  /*1bfb0*/  SEL R61, R189, R197, !P4 ;  /* 0x000000c5bd3d7207 */ /* 0x000fe20006000000 */
[----:B------:R2:W-:Y:S01]  /*1bfc0*/  STL [R1+0xd2c], R33 ;  /* 0x000d2c2101007387 */ /* 0x0005e20000100800 */
[----:B-1----:R-:W-:Y:S01]  /*1bfd0*/  IADD3 R47, PT, PT, R3, 0x1ab, RZ ;  /* 0x000001ab032f7810 */ /* 0x002fe20007ffe0ff */
[----:B------:R-:W-:Y:S01]  /*1bfe0*/  UIADD3 UR21, UPT, UPT, UR4, -0xf, URZ ;  /* 0xfffffff104157890 */ /* 0x000fe2000fffe0ff */
[----:B------:R-:W-:Y:S01]  /*1bff0*/  IMAD R59, R59, UR6, RZ ;  /* 0x000000063b3b7c24 */ /* 0x000fe2000f8e02ff */
[----:B------:R-:W1:Y:S01]  /*1c000*/  LDCU UR35, c[0x0][0x3b0] ;  /* 0x00007600ff2377ac */ /* 0x000e620008000800 */
[----:B------:R-:W-:-:S02]  /*1c010*/  SEL R246, R189, R246, !P4 ;  /* 0x000000f6bdf67207 */ /* 0x000fc40006000000 */
[----:B------:R-:W-:Y:S01]  /*1c020*/  SEL R200, R189, R200, !P4 ;  /* 0x000000c8bdc87207 */ /* 0x000fe20006000000 */
[----:B------:R-:W-:Y:S01]  /*1c030*/  IMAD R107, R107, UR54, RZ ;  /* 0x000000366b6b7c24 */ /* 0x000fe2000f8e02ff */
[----:B------:R-:W-:Y:S01]  /*1c040*/  SEL R202, R189, R202, !P4 ;  /* 0x000000cabdca7207 */ /* 0x000fe20006000000 */
[----:B------:R-:W-:Y:S01]  /*1c050*/  IMAD R108, R108, UR54, RZ ;  /* 0x000000366c6c7c24 */ /* 0x000fe2000f8e02ff */
[----:B------:R-:W1:Y:S01]  /*1c060*/  LDCU UR32, c[0x0][0x3b0] ;  /* 0x00007600ff2077ac */ /* 0x000e620008000800 */
[----:B------:R-:W-:Y:S02]  /*1c070*/  IMAD R110, R110, UR54, RZ ;  /* 0x000000366e6e7c24 */ /* 0x000fe4000f8e02ff */
[----:B------:R-:W-:Y:S01]  /*1c080*/  IMAD R111, R111, UR54, RZ ;  /* 0x000000366f6f7c24 */ /* 0x000fe2000f8e02ff */
[----:B------:R-:W1:Y:S01]  /*1c090*/  LDCU UR34, c[0x0][0x3b0] ;  /* 0x00007600ff2277ac */ /* 0x000e620008000800 */
[----:B--2---:R-:W-:Y:S02]  /*1c0a0*/  SEL R33, R189, R35, !P4 ;  /* 0x00000023bd217207 */ /* 0x004fe40006000000 */
[----:B------:R-:W2:Y:S03]  /*1c0b0*/  LDL.LU R35, [R1+0x270] ;  /* 0x0002700001237983 */ /* 0x000ea60000300800 */
[----:B------:R-:W-:Y:S01]  /*1c0c0*/  IMAD R33, R33, UR36, RZ ;  /* 0x0000002421217c24 */ /* 0x000fe2000f8e02ff */
[----:B------:R3:W-:Y:S01]  /*1c0d0*/  STL [R1+0xda4], R32 ;  /* 0x000da42001007387 */ /* 0x0007e20000100800 */
[----:B------:R-:W-:Y:S01]  /*1c0e0*/  ISETP.GE.AND P0, PT, R47, RZ, PT ;  /* 0x000000ff2f00720c */ /* 0x000fe20003f06270 */
[----:B------:R-:W-:Y:S01]  /*1c0f0*/  IMAD R87, R199, UR33, RZ ;  /* 0x00000021c7577c24 */ /* 0x000fe2000f8e02ff */
[----:B------:R-:W1:Y:S01]  /*1c100*/  LDCU UR36, c[0x0][0x3b0] ;  /* 0x00007600ff2477ac */ /* 0x000e620008000800 */
[----:B---3--:R-:W-:-:S02]  /*1c110*/  SEL R32, R189, R34, !P4 ;  /* 0x00000022bd207207 */ /* 0x008fc40006000000 */
[----:B------:R-:W3:Y:S04]  /*1c120*/  LDL.LU R34, [R1+0x260] ;  /* 0x0002600001227983 */ /* 0x000ee80000300800 */
[----:B------:R1:W-:Y:S01]  /*1c130*/  STL [R1+0xde0], R33 ;  /* 0x000de02101007387 */ /* 0x0003e20000100800 */
[----:B------:R-:W-:Y:S01]  /*1c140*/  IMAD R32, R32, UR31, RZ ;  /* 0x0000001f20207c24 */ /* 0x000fe2000f8e02ff */
[----:B------:R-:W2:Y:S01]  /*1c150*/  LDCU UR31, c[0x0][0x3b0] ;  /* 0x00007600ff1f77ac */ /* 0x000ea20008000800 */
[----:B-1----:R-:W-:Y:S02]  /*1c160*/  SEL R33, R189, R167, !P4 ;  /* 0x000000a7bd217207 */ /* 0x002fe40006000000 */
[----:B------:R-:W3:Y:S03]  /*1c170*/  LDL.LU R167, [R1+0x25c] ;  /* 0x00025c0001a77983 */ /* 0x000ee60000300800 */
[----:B------:R-:W-:Y:S01]  /*1c180*/  IMAD R33, R33, UR77, RZ ;  /* 0x0000004d21217c24 */ /* 0x000fe2000f8e02ff */
[----:B------:R-:W-:Y:S01]  /*1c190*/  STL [R1+0xda0], R32 ;  /* 0x000da02001007387 */ /* 0x000fe20000100800 */
[----:B------:R-:W-:Y:S01]  /*1c1a0*/  VIADD R47, R3, 0x1ac ;  /* 0x000001ac032f7836 */ /* 0x000fe20000000000 */
[----:B------:R-:W1:Y:S02]  /*1c1b0*/  LDCU UR77, c[0x0][0x3b0] ;  /* 0x00007600ff4d77ac */ /* 0x000e640008000800 */
[----:B------:R1:W-:Y:S02]  /*1c1c0*/  STL [R1+0xd1c], R33 ;  /* 0x000d1c2101007387 */ /* 0x0003e40000100800 */
[----:B-1----:R-:W-:-:S02]  /*1c1d0*/  SEL R33, R189, R153, !P4 ;  /* 0x00000099bd217207 */ /* 0x002fc40006000000 */
[----:B------:R-:W3:Y:S01]  /*1c1e0*/  LDL.LU R153, [R1+0x258] ;  /* 0x0002580001997983 */ /* 0x000ee20000300800 */
[----:B------:R-:W-:Y:S01]  /*1c1f0*/  ISETP.GE.AND P2, PT, R47, RZ, PT ;  /* 0x000000ff2f00720c */ /* 0x000fe20003f46270 */
[----:B------:R-:W-:Y:S01]  /*1c200*/  VIADD R47, R3, 0x1ad ;  /* 0x000001ad032f7836 */ /* 0x000fe20000000000 */
[----:B------:R-:W-:-:S04]  /*1c210*/  SEL R32, R189, R49, !P4 ;  /* 0x00000031bd207207 */ /* 0x000fc80006000000 */
[----:B------:R-:W-:Y:S01]  /*1c220*/  ISETP.GE.AND P3, PT, R47, RZ, PT ;  /* 0x000000ff2f00720c */ /* 0x000fe20003f66270 */
[----:B------:R-:W-:-:S05]  /*1c230*/  IMAD R47, R32, UR76, RZ ;  /* 0x0000004c202f7c24 */ /* 0x000fca000f8e02ff */
[----:B------:R-:W-:Y:S01]  /*1c240*/  STL [R1+0xcf8], R47 ;  /* 0x000cf82f01007387 */ /* 0x000fe20000100800 */
[----:B------:R-:W-:Y:S01]  /*1c250*/  IMAD R98, R33, UR75, RZ ;  /* 0x0000004b21627c24 */ /* 0x000fe2000f8e02ff */
[C---:B----4-:R-:W-:Y:S02]  /*1c260*/  SEL R32, R189.reuse, R45, !P4 ;  /* 0x0000002dbd207207 */ /* 0x050fe40006000000 */
[----:B------:R-:W4:Y:S03]  /*1c270*/  LDL.LU R45, [R1+0x250] ;  /* 0x00025000012d7983 */ /* 0x000f260000300800 */
[----:B------:R-:W-:Y:S01]  /*1c280*/  IMAD R32, R32, UR74, RZ ;  /* 0x0000004a20207c24 */ /* 0x000fe2000f8e02ff */
[----:B------:R-:W-:Y:S02]  /*1c290*/  SEL R33, R189, R36, !P4 ;  /* 0x00000024bd217207 */ /* 0x000fe40006000000 */
[----:B------:R-:W4:Y:S04]  /*1c2a0*/  LDL.LU R36, [R1+0x24c] ;  /* 0x00024c0001247983 */ /* 0x000f280000300800 */
[----:B------:R2:W-:Y:S01]  /*1c2b0*/  STL [R1+0xd0c], R32 ;  /* 0x000d0c2001007387 */ /* 0x0005e20000100800 */
[----:B------:R-:W-:Y:S01]  /*1c2c0*/  IMAD R33, R33, UR73, RZ ;  /* 0x0000004921217c24 */ /* 0x000fe2000f8e02ff */
[----:B--2---:R-:W-:-:S02]  /*1c2d0*/  SEL R32, R189, R35, !P4 ;  /* 0x00000023bd207207 */ /* 0x004fc40006000000 */
[----:B------:R-:W2:Y:S03]  /*1c2e0*/  LDL.LU R35, [R1+0x248] ;  /* 0x0002480001237983 */ /* 0x000ea60000300800 */
[----:B------:R-:W-:Y:S01]  /*1c2f0*/  IMAD R32, R32, UR72, RZ ;  /* 0x0000004820207c24 */ /* 0x000fe2000f8e02ff */
[----:B------:R3:W-:Y:S02]  /*1c300*/  STL [R1+0xd9c], R33 ;  /* 0x000d9c2101007387 */ /* 0x0007e40000100800 */
[----:B---3--:R-:W-:Y:S02]  /*1c310*/  SEL R33, R189, R34, !P4 ;  /* 0x00000022bd217207 */ /* 0x008fe40006000000 */
[----:B------:R-:W3:Y:S04]  /*1c320*/  LDL.LU R34, [R1+0x22c] ;  /* 0x00022c0001227983 */ /* 0x000ee80000300800 */
[----:B------:R1:W-:Y:S01]  /*1c330*/  STL [R1+0xd04], R32 ;  /* 0x000d042001007387 */ /* 0x0003e20000100800 */
[----:B------:R-:W-:Y:S01]  /*1c340*/  IMAD R33, R33, UR71, RZ ;  /* 0x0000004721217c24 */ /* 0x000fe2000f8e02ff */
[----:B-1----:R-:W-:-:S02]  /*1c350*/  SEL R32, R189, R167, !P4 ;  /* 0x000000a7bd207207 */ /* 0x002fc40006000000 */
[----:B------:R-:W3:Y:S04]  /*1c360*/  LDL.LU R167, [R1+0x220] ;  /* 0x0002200001a77983 */ /* 0x000ee80000300800 */
[----:B------:R1:W-:Y:S02]  /*1c370*/  STL [R1+0xd00], R33 ;  /* 0x000d002101007387 */ /* 0x0003e40000100800 */
[----:B-1----:R-:W-:Y:S02]  /*1c380*/  SEL R33, R189, R153, !P4 ;  /* 0x00000099bd217207 */ /* 0x002fe40006000000 */
[----:B------:R-:W3:Y:S01]  /*1c390*/  LDL.LU R153, [R1+0x21c] ;  /* 0x00021c0001997983 */ /* 0x000ee20000300800 */
[----:B------:R-:W-:Y:S02]  /*1c3a0*/  IMAD R32, R32, UR70, RZ ;  /* 0x0000004620207c24 */ /* 0x000fe4000f8e02ff */
[----:B------:R-:W-:-:S02]  /*1c3b0*/  VIADD R47, R3, 0x1ae ;  /* 0x000001ae032f7836 */ /* 0x000fc40000000000 */
[----:B------:R-:W-:Y:S01]  /*1c3c0*/  @!P0 IMAD.MOV R203, RZ, RZ, -R203 ;  /* 0x000000ffffcb8224 */ /* 0x000fe200078e0acb */
[----:B------:R4:W-:Y:S01]  /*1c3d0*/  STL [R1+0xd08], R32 ;  /* 0x000d082001007387 */ /* 0x0009e20000100800 */
[----:B------:R-:W-:Y:S01]  /*1c3e0*/  IMAD R33, R33, UR69, RZ ;  /* 0x0000004521217c24 */ /* 0x000fe2000f8e02ff */
[----:B------:R-:W-:Y:S01]  /*1c3f0*/  ISETP.GE.AND P5, PT, R47, RZ, PT ;  /* 0x000000ff2f00720c */ /* 0x000fe20003fa6270 */
[----:B------:R-:W-:Y:S02]  /*1c400*/  @!P2 IMAD.MOV R204, RZ, RZ, -R204 ;  /* 0x000000ffffcca224 */ /* 0x000fe400078e0acc */
[----:B------:R-:W-:Y:S01]  /*1c410*/  @!P3 IMAD.MOV R205, RZ, RZ, -R205 ;  /* 0x000000ffffcdb224 */ /* 0x000fe200078e0acd */
[----:B------:R-:W-:Y:S01]  /*1c420*/  IADD3 R49, PT, PT, R3, 0x1b9, RZ ;  /* 0x000001b903317810 */ /* 0x000fe20007ffe0ff */
[----:B------:R-:W-:Y:S01]  /*1c430*/  UIADD3 UR71, UPT, UPT, UR4, -0x1d, URZ ;  /* 0xffffffe304477890 */ /* 0x000fe2000fffe0ff */
[----:B------:R-:W1:Y:S01]  /*1c440*/  LDCU UR70, c[0x0][0x3b0] ;  /* 0x00007600ff4677ac */ /* 0x000e620008000800 */
[----:B----4-:R-:W-:Y:S01]  /*1c450*/  SEL R32, R189, R45, !P4 ;  /* 0x0000002dbd207207 */ /* 0x010fe20006000000 */
[----:B------:R-:W4:Y:S01]  /*1c460*/  LDCU UR69, c[0x0][0x3b0] ;  /* 0x00007600ff4577ac */ /* 0x000f220008000800 */
[----:B------:R-:W3:Y:S03]  /*1c470*/  LDL.LU R45, [R1+0x214] ;  /* 0x00021400012d7983 */ /* 0x000ee60000300800 */
[----:B------:R-:W-:Y:S01]  /*1c480*/  IMAD R32, R32, UR68, RZ ;  /* 0x0000004420207c24 */ /* 0x000fe2000f8e02ff */
[----:B------:R1:W-:Y:S01]  /*1c490*/  STL [R1+0xd98], R33 ;  /* 0x000d982101007387 */ /* 0x0003e20000100800 */
[----:B------:R-:W-:-:S02]  /*1c4a0*/  VIADD R47, R3, 0x1af ;  /* 0x000001af032f7836 */ /* 0x000fc40000000000 */
[----:B------:R-:W-:Y:S01]  /*1c4b0*/  @!P5 IMAD.MOV R206, RZ, RZ, -R206 ;  /* 0x000000ffffced224 */ /* 0x000fe200078e0ace */
[----:B------:R-:W-:Y:S01]  /*1c4c0*/  SEL R203, R189, R203, !P4 ;  /* 0x000000cbbdcb7207 */ /* 0x000fe20006000000 */
[----:B------:R-:W-:Y:S01]  /*1c4d0*/  IMAD R88, R201, UR35, RZ ;  /* 0x00000023c9587c24 */ /* 0x000fe2000f8e02ff */
[C---:B------:R-:W-:Y:S01]  /*1c4e0*/  SEL R205, R189.reuse, R205, !P4 ;  /* 0x000000cdbdcd7207 */ /* 0x040fe20006000000 */
[----:B------:R-:W-:Y:S01]  /*1c4f0*/  IMAD.MOV.U32 R198, RZ, RZ, R161 ;  /* 0x000000ffffc67224 */ /* 0x000fe200078e00a1 */
[C---:B------:R-:W-:Y:S01]  /*1c500*/  SEL R204, R189.reuse, R204, !P4 ;  /* 0x000000ccbdcc7207 */ /* 0x040fe20006000000 */
[----:B------:R-:W-:Y:S01]  /*1c510*/  IMAD R112, R112, UR54, RZ ;  /* 0x0000003670707c24 */ /* 0x000fe2000f8e02ff */
        /* <DEDUP_REMOVED lines=8> */
[----:B------:R-:W-:Y:S01]  /*1c5a0*/  IMAD R116, R116, UR54, RZ ;  /* 0x0000003674747c24 */ /* 0x000fe2000f8e02ff */
[----:B------:R-:W1:Y:S01]  /*1c5b0*/  LDCU UR67, c[0x0][0x3b0] ;  /* 0x00007600ff4377ac */ /* 0x000e620008000800 */
        /* <DEDUP_REMOVED lines=28> */
[----:B------:R-:W-:Y:S01]  /*1c780*/  IMAD R166, R166, UR54, RZ ;  /* 0x00000036a6a67c24 */ /* 0x000fe2000f8e02ff */
[----:B--2---:R-:W-:Y:S01]  /*1c790*/  SEL R32, R189, R35, !P4 ;  /* 0x00000023bd207207 */ /* 0x004fe20006000000 */
[----:B------:R-:W-:Y:S01]  /*1c7a0*/  IMAD R168, R168, UR54, RZ ;  /* 0x00000036a8a87c24 */ /* 0x000fe2000f8e02ff */
[----:B------:R-:W2:Y:S01]  /*1c7b0*/  LDL.LU R35, [R1+0x1e4] ;  /* 0x0001e40001237983 */ /* 0x000ea20000300800 */
[----:B------:R-:W-:Y:S02]  /*1c7c0*/  IMAD R172, R172, UR54, RZ ;  /* 0x00000036acac7c24 */ /* 0x000fe4000f8e02ff */
[----:B------:R-:W-:Y:S02]  /*1c7d0*/  IMAD R174, R174, UR54, RZ ;  /* 0x00000036aeae7c24 */ /* 0x000fe4000f8e02ff */
[----:B------:R-:W-:-:S02]  /*1c7e0*/  IMAD R176, R176, UR54, RZ ;  /* 0x00000036b0b07c24 */ /* 0x000fc4000f8e02ff */
[----:B------:R-:W-:Y:S01]  /*1c7f0*/  IMAD R250, R250, UR54, RZ ;  /* 0x00000036fafa7c24 */ /* 0x000fe2000f8e02ff */
[----:B------:R-:W-:Y:S01]  /*1c800*/  UIADD3 UR74, UPT, UPT, UR4, -0xd, URZ ;  /* 0xfffffff3044a7890 */ /* 0x000fe2000fffe0ff */
[----:B------:R-:W-:Y:S01]  /*1c810*/  IMAD R32, R32, UR66, RZ ;  /* 0x0000004220207c24 */ /* 0x000fe2000f8e02ff */
[----:B------:R3:W-:Y:S01]  /*1c820*/  STL [R1+0xd10], R33 ;  /* 0x000d102101007387 */ /* 0x0007e20000100800 */
[----:B------:R-:W-:Y:S02]  /*1c830*/  VIADD R47, R3, 0x1b0 ;  /* 0x000001b0032f7836 */ /* 0x000fe40000000000 */
[----:B------:R-:W-:Y:S01]  /*1c840*/  IMAD R246, R246, UR22, RZ ;  /* 0x00000016f6f67c24 */ /* 0x000fe2000f8e02ff */
[----:B------:R-:W-:Y:S01]  /*1c850*/  UIADD3 UR76, UPT, UPT, UR4, -0x15, URZ ;  /* 0xffffffeb044c7890 */ /* 0x000fe2000fffe0ff */
[----:B------:R-:W-:Y:S01]  /*1c860*/  @!P1 IMAD.MOV R207, RZ, RZ, -R207 ;  /* 0x000000ffffcf9224 */ /* 0x000fe200078e0acf */
[----:B------:R-:W-:Y:S01]  /*1c870*/  SEL R206, R189, R206, !P4 ;  /* 0x000000cebdce7207 */ /* 0x000fe20006000000 */
[----:B------:R-:W-:Y:S01]  /*1c880*/  IMAD R89, R203, UR37, RZ ;  /* 0x00000025cb597c24 */ /* 0x000fe2000f8e02ff */
[----:B------:R-:W-:Y:S01]  /*1c890*/  UIADD3 UR75, UPT, UPT, UR4, -0x11, URZ ;  /* 0xffffffef044b7890 */ /* 0x000fe2000fffe0ff */
[----:B---3--:R-:W-:Y:S01]  /*1c8a0*/  SEL R33, R189, R34, !P4 ;  /* 0x00000022bd217207 */ /* 0x008fe20006000000 */
[----:B----4-:R-:W-:Y:S01]  /*1c8b0*/  IMAD R90, R205, UR69, RZ ;  /* 0x00000045cd5a7c24 */ /* 0x010fe2000f8e02ff */
[----:B------:R-:W3:Y:S01]  /*1c8c0*/  LDL.LU R34, [R1+0x1dc] ;  /* 0x0001dc0001227983 */ /* 0x000ee20000300800 */
[----:B------:R-:W-:Y:S01]  /*1c8d0*/  UISETP.GE.U32.AND UP4, UPT, UR74, 0x7fffffd4, UPT ;  /* 0x7fffffd44a00788c */ /* 0x000fe2000bf86070 */
[----:B------:R-:W-:Y:S01]  /*1c8e0*/  IMAD R245, R245, UR23, RZ ;  /* 0x00000017f5f57c24 */ /* 0x000fe2000f8e02ff */
[----:B------:R-:W-:Y:S01]  /*1c8f0*/  UIADD3 UR72, UPT, UPT, UR4, -0x9, URZ ;  /* 0xfffffff704487890 */ /* 0x000fe2000fffe0ff */
[----:B------:R4:W-:Y:S01]  /*1c900*/  STL [R1+0xd18], R32 ;  /* 0x000d182001007387 */ /* 0x0009e20000100800 */
[----:B------:R-:W-:Y:S01]  /*1c910*/  IMAD R33, R33, UR65, RZ ;  /* 0x0000004121217c24 */ /* 0x000fe2000f8e02ff */
[----:B------:R-:W-:Y:S01]  /*1c920*/  ISETP.GE.AND P0, PT, R47, RZ, PT ;  /* 0x000000ff2f00720c */ /* 0x000fe20003f06270 */
[----:B------:R-:W-:Y:S01]  /*1c930*/  UIADD3 UR73, UPT, UPT, UR4, -0x5, URZ ;  /* 0xfffffffb04497890 */ /* 0x000fe2000fffe0ff */
[----:B------:R-:W-:Y:S01]  /*1c940*/  IMAD R55, R55, UR5, RZ ;  /* 0x0000000537377c24 */ /* 0x000fe2000f8e02ff */
[----:B------:R-:W1:Y:S01]  /*1c950*/  LDCU UR65, c[0x0][0x3b0] ;  /* 0x00007600ff4177ac */ /* 0x000e620008000800 */
[----:B------:R-:W-:Y:S01]  /*1c960*/  IMAD R200, R200, UR34, RZ ;  /* 0x00000022c8c87c24 */ /* 0x000fe2000f8e02ff */
[----:B------:R-:W1:Y:S01]  /*1c970*/  LDCU UR54, c[0x0][0x3b0] ;  /* 0x00007600ff3677ac */ /* 0x000e620008000800 */
[----:B----4-:R-:W-:-:S02]  /*1c980*/  SEL R32, R189, R167, !P4 ;  /* 0x000000a7bd207207 */ /* 0x010fc40006000000 */
[----:B------:R-:W4:Y:S01]  /*1c990*/  LDL.LU R167, [R1+0x1c8] ;  /* 0x0001c80001a77983 */ /* 0x000f220000300800 */
[----:B------:R-:W-:Y:S01]  /*1c9a0*/  VIADD R47, R3, 0x1b1 ;  /* 0x000001b1032f7836 */ /* 0x000fe20000000000 */
[----:B------:R-:W1:Y:S02]  /*1c9b0*/  LDCU UR68, c[0x0][0x3b0] ;  /* 0x00007600ff4477ac */ /* 0x000e640008000800 */
[----:B------:R1:W-:Y:S01]  /*1c9c0*/  STL [R1+0xd94], R33 ;  /* 0x000d942101007387 */ /* 0x0003e20000100800 */
[----:B------:R-:W-:Y:S01]  /*1c9d0*/  @!P0 IADD3 R208, PT, PT, -R208, RZ, RZ ;  /* 0x000000ffd0d08210 */ /* 0x000fe20007ffe1ff */
[----:B------:R-:W-:Y:S01]  /*1c9e0*/  IMAD R202, R202, UR36, RZ ;  /* 0x00000024caca7c24 */ /* 0x000fe2000f8e02ff */
[----:B------:R-:W-:Y:S01]  /*1c9f0*/  SEL R207, R189, R207, !P4 ;  /* 0x000000cfbdcf7207 */ /* 0x000fe20006000000 */
[----:B------:R-:W-:Y:S02]  /*1ca00*/  UIADD3 UR22, UPT, UPT, UR4, -0x13, URZ ;  /* 0xffffffed04167890 */ /* 0x000fe4000fffe0ff */
[----:B------:R-:W-:-:S02]  /*1ca10*/  UIADD3 UR23, UPT, UPT, UR4, -0x17, URZ ;  /* 0xffffffe904177890 */ /* 0x000fc4000fffe0ff */
[----:B------:R-:W-:Y:S01]  /*1ca20*/  UISETP.GE.U32.AND UP5, UPT, UR73, 0x7fffffdc, UPT ;  /* 0x7fffffdc4900788c */ /* 0x000fe2000bfa6070 */
[----:B-1----:R-:W-:Y:S01]  /*1ca30*/  SEL R33, R189, R153, !P4 ;  /* 0x00000099bd217207 */ /* 0x002fe20006000000 */
[----:B------:R-:W-:Y:S01]  /*1ca40*/  UISETP.GE.U32.AND UP6, UPT, UR72, 0x7fffffd8, UPT ;  /* 0x7fffffd84800788c */ /* 0x000fe2000bfc6070 */
[----:B------:R-:W4:Y:S01]  /*1ca50*/  LDL.LU R153, [R1+0x1c0] ;  /* 0x0001c00001997983 */ /* 0x000f220000300800 */
[----:B------:R-:W-:Y:S01]  /*1ca60*/  IMAD R32, R32, UR64, RZ ;  /* 0x0000004020207c24 */ /* 0x000fe2000f8e02ff */
[----:B------:R-:W-:Y:S01]  /*1ca70*/  ISETP.GE.AND P2, PT, R47, RZ, PT ;  /* 0x000000ff2f00720c */ /* 0x000fe20003f46270 */
[----:B------:R-:W-:Y:S01]  /*1ca80*/  IMAD R33, R33, UR63, RZ ;  /* 0x0000003f21217c24 */ /* 0x000fe2000f8e02ff */
[----:B------:R-:W-:Y:S01]  /*1ca90*/  SEL R208, R189, R208, !P4 ;  /* 0x000000d0bdd07207 */ /* 0x000fe20006000000 */
[----:B------:R-:W1:Y:S01]  /*1caa0*/  LDCU UR63, c[0x0][0x3b0] ;  /* 0x00007600ff3f77ac */ /* 0x000e620008000800 */
[----:B------:R1:W-:Y:S01]  /*1cab0*/  STL [R1+0xd24], R32 ;  /* 0x000d242001007387 */ /* 0x0003e20000100800 */
[----:B------:R-:W-:Y:S01]  /*1cac0*/  IMAD R91, R207, UR67, RZ ;  /* 0x00000043cf5b7c24 */ /* 0x000fe2000f8e02ff */
[----:B------:R-:W-:-:S02]  /*1cad0*/  UISETP.GE.U32.AND UP3, UPT, UR75, 0x7fffffd0, UPT ;  /* 0x7fffffd04b00788c */ /* 0x000fc4000bf66070 */
[----:B------:R-:W-:Y:S01]  /*1cae0*/  UISETP.GE.U32.AND UP2, UPT, UR23, 0x7fffffca, UPT ;  /* 0x7fffffca1700788c */ /* 0x000fe2000bf46070 */
[----:B------:R-:W-:Y:S01]  /*1caf0*/  IMAD R204, R204, UR54, RZ ;  /* 0x00000036cccc7c24 */ /* 0x000fe2000f8e02ff */
[----:B------:R-:W1:Y:S01]  /*1cb00*/  LDCU UR66, c[0x0][0x3b0] ;  /* 0x00007600ff4277ac */ /* 0x000e620008000800 */
[----:B------:R-:W-:Y:S01]  /*1cb10*/  IMAD R206, R206, UR68, RZ ;  /* 0x00000044cece7c24 */ /* 0x000fe2000f8e02ff */
[----:B------:R-:W1:Y:S01]  /*1cb20*/  LDCU UR64, c[0x0][0x3b0] ;  /* 0x00007600ff4077ac */ /* 0x000e620008000800 */
[----:B------:R-:W1:Y:S02]  /*1cb30*/  LDCU UR5, c[0x0][0x39c] ;  /* 0x00007380ff0577ac */ /* 0x000e640008000800 */
[----:B-1----:R-:W-:Y:S02]  /*1cb40*/  SEL R32, R189, R45, !P4 ;  /* 0x0000002dbd207207 */ /* 0x002fe40006000000 */
[----:B------:R-:W4:Y:S03]  /*1cb50*/  LDL.LU R45, [R1+0x1b0] ;  /* 0x0001b000012d7983 */ /* 0x000f260000300800 */
[----:B------:R-:W-:Y:S01]  /*1cb60*/  IMAD R32, R32, UR62, RZ ;  /* 0x0000003e20207c24 */ /* 0x000fe2000f8e02ff */
[----:B------:R1:W-:Y:S01]  /*1cb70*/  STL [R1+0xd20], R33 ;  /* 0x000d202101007387 */ /* 0x0003e20000100800 */
[----:B------:R-:W-:Y:S01]  /*1cb80*/  IADD3 R47, PT, PT, R3, 0x1b2, RZ ;  /* 0x000001b2032f7810 */ /* 0x000fe20007ffe0ff */
[----:B------:R-:W-:Y:S01]  /*1cb90*/  @!P2 IMAD.MOV R209, RZ, RZ, -R209 ;  /* 0x000000ffffd1a224 */ /* 0x000fe200078e0ad1 */
[----:B------:R-:W2:Y:S01]  /*1cba0*/  LDCU UR62, c[0x0][0x3b0] ;  /* 0x00007600ff3e77ac */ /* 0x000ea20008000800 */
[----:B-1----:R-:W-:-:S02]  /*1cbb0*/  SEL R33, R189, R36, !P4 ;  /* 0x00000024bd217207 */ /* 0x002fc40006000000 */
[----:B------:R-:W4:Y:S04]  /*1cbc0*/  LDL.LU R36, [R1+0x1ac] ;  /* 0x0001ac0001247983 */ /* 0x000f280000300800 */
[----:B------:R2:W-:Y:S01]  /*1cbd0*/  STL [R1+0xd28], R32 ;  /* 0x000d282001007387 */ /* 0x0005e20000100800 */
[----:B------:R-:W-:Y:S01]  /*1cbe0*/  IMAD R33, R33, UR61, RZ ;  /* 0x0000003d21217c24 */ /* 0x000fe2000f8e02ff */
[----:B------:R-:W-:Y:S02]  /*1cbf0*/  ISETP.GE.AND P3, PT, R47, RZ, PT ;  /* 0x000000ff2f00720c */ /* 0x000fe40003f66270 */
[----:B--2---:R-:W-:Y:S01]  /*1cc00*/  SEL R32, R189, R35, !P4 ;  /* 0x00000023bd207207 */ /* 0x004fe20006000000 */
[----:B------:R-:W1:Y:S01]  /*1cc10*/  LDCU UR61, c[0x0][0x3b0] ;  /* 0x00007600ff3d77ac */ /* 0x000e620008000800 */
[----:B------:R-:W2:Y:S03]  /*1cc20*/  LDL.LU R35, [R1+0x19c] ;  /* 0x00019c0001237983 */ /* 0x000ea60000300800 */
[----:B------:R-:W-:Y:S01]  /*1cc30*/  IMAD R32, R32, UR60, RZ ;  /* 0x0000003c20207c24 */ /* 0x000fe2000f8e02ff */
[----:B------:R3:W-:Y:S01]  /*1cc40*/  STL [R1+0xd90], R33 ;  /* 0x000d902101007387 */ /* 0x0007e20000100800 */
[----:B------:R-:W-:Y:S01]  /*1cc50*/  VIADD R47, R3, 0x1b3 ;  /* 0x000001b3032f7836 */ /* 0x000fe20000000000 */
[----:B------:R-:W-:-:S03]  /*1cc60*/  SEL R209, R189, R209, !P4 ;  /* 0x000000d1bdd17207 */ /* 0x000fc60006000000 */
[----:B------:R-:W-:Y:S01]  /*1cc70*/  @!P3 IMAD.MOV R210, RZ, RZ, -R210 ;  /* 0x000000ffffd2b224 */ /* 0x000fe200078e0ad2 */
[----:B------:R-:W1:Y:S01]  /*1cc80*/  LDCU UR60, c[0x0][0x3b0] ;  /* 0x00007600ff3c77ac */ /* 0x000e620008000800 */
[----:B---3--:R-:W-:Y:S02]  /*1cc90*/  SEL R33, R189, R34, !P4 ;  /* 0x00000022bd217207 */ /* 0x008fe40006000000 */
[----:B------:R-:W3:Y:S04]  /*1cca0*/  LDL.LU R34, [R1+0x194] ;  /* 0x0001940001227983 */ /* 0x000ee80000300800 */
[----:B------:R4:W-:Y:S01]  /*1ccb0*/  STL [R1+0xd34], R32 ;  /* 0x000d342001007387 */ /* 0x0009e20000100800 */
[----:B------:R-:W-:Y:S01]  /*1ccc0*/  IMAD R33, R33, UR59, RZ ;  /* 0x0000003b21217c24 */ /* 0x000fe2000f8e02ff */
[----:B------:R-:W-:-:S02]  /*1ccd0*/  ISETP.GE.AND P5, PT, R47, RZ, PT ;  /* 0x000000ff2f00720c */ /* 0x000fc40003fa6270 */
[C---:B----4-:R-:W-:Y:S01]  /*1cce0*/  SEL R32, R189.reuse, R167, !P4 ;  /* 0x000000a7bd207207 */ /* 0x050fe20006000000 */
[----:B------:R-:W4:Y:S01]  /*1ccf0*/  LDCU UR59, c[0x0][0x3b0] ;  /* 0x00007600ff3b77ac */ /* 0x000f220008000800 */
[----:B------:R-:W4:Y:S04]  /*1cd00*/  LDL.LU R167, [R1+0x190] ;  /* 0x0001900001a77983 */ /* 0x000f280000300800 */
[----:B------:R1:W-:Y:S02]  /*1cd10*/  STL [R1+0xd30], R33 ;  /* 0x000d302101007387 */ /* 0x0003e40000100800 */
[----:B-1----:R-:W-:Y:S02]  /*1cd20*/  SEL R33, R189, R153, !P4 ;  /* 0x00000099bd217207 */ /* 0x002fe40006000000 */
[----:B------:R-:W4:Y:S01]  /*1cd30*/  LDL.LU R153, [R1+0x18c] ;  /* 0x00018c0001997983 */ /* 0x000f220000300800 */
[----:B------:R-:W-:-:S05]  /*1cd40*/  VIADD R47, R3, 0x1b4 ;  /* 0x000001b4032f7836 */ /* 0x000fca0000000000 */
[----:B------:R-:W-:Y:S01]  /*1cd50*/  ISETP.GE.AND P1, PT, R47, RZ, PT ;  /* 0x000000ff2f00720c */ /* 0x000fe20003f26270 */
[----:B------:R-:W-:Y:S02]  /*1cd60*/  VIADD R47, R3, 0x1b5 ;  /* 0x000001b5032f7836 */ /* 0x000fe40000000000 */
[----:B------:R-:W-:Y:S01]  /*1cd70*/  IMAD R32, R32, UR58, RZ ;  /* 0x0000003a20207c24 */ /* 0x000fe2000f8e02ff */
[----:B------:R-:W-:Y:S01]  /*1cd80*/  SEL R210, R189, R210, !P4 ;  /* 0x000000d2bdd27207 */ /* 0x000fe20006000000 */
[----:B------:R-:W-:Y:S01]  /*1cd90*/  IMAD R33, R33, UR57, RZ ;  /* 0x0000003921217c24 */ /* 0x000fe2000f8e02ff */
[----:B------:R-:W-:Y:S01]  /*1cda0*/  ISETP.GE.AND P0, PT, R47, RZ, PT ;  /* 0x000000ff2f00720c */ /* 0x000fe20003f06270 */
[----:B------:R-:W-:Y:S01]  /*1cdb0*/  VIADD R47, R3, 0x1b6 ;  /* 0x000001b6032f7836 */ /* 0x000fe20000000000 */
[----:B------:R1:W-:Y:S01]  /*1cdc0*/  STL [R1+0xd38], R32 ;  /* 0x000d382001007387 */ /* 0x0003e20000100800 */
[----:B------:R-:W-:Y:S01]  /*1cdd0*/  @!P5 IMAD.MOV R211, RZ, RZ, -R211 ;  /* 0x000000ffffd3d224 */ /* 0x000fe200078e0ad3 */
[----:B------:R-:W1:Y:S02]  /*1cde0*/  LDCU UR57, c[0x0][0x3b0] ;  /* 0x00007600ff3977ac */ /* 0x000e640008000800 */
[----:B------:R-:W-:-:S02]  /*1cdf0*/  ISETP.GE.AND P2, PT, R47, RZ, PT ;  /* 0x000000ff2f00720c */ /* 0x000fc40003f46270 */
[----:B------:R-:W4:Y:S01]  /*1ce00*/  LDL.LU R47, [R1+0x188] ;  /* 0x00018800012f7983 */ /* 0x000f220000300800 */
[----:B------:R-:W-:Y:S01]  /*1ce10*/  @!P1 IMAD.MOV R212, RZ, RZ, -R212 ;  /* 0x000000ffffd49224 */ /* 0x000fe200078e0ad4 */
[----:B------:R-:W1:Y:S02]  /*1ce20*/  LDCU UR58, c[0x0][0x3b0] ;  /* 0x00007600ff3a77ac */ /* 0x000e640008000800 */
[----:B------:R1:W-:Y:S02]  /*1ce30*/  STL [R1+0xd8c], R33 ;  /* 0x000d8c2101007387 */ /* 0x0003e40000100800 */
[----:B-1----:R-:W-:Y:S01]  /*1ce40*/  SEL R32, R189, R45, !P4 ;  /* 0x0000002dbd207207 */ /* 0x002fe20006000000 */
[----:B------:R-:W-:-:S04]  /*1ce50*/  VIADD R45, R3, 0x1b7 ;  /* 0x000001b7032d7836 */ /* 0x000fc80000000000 */
[----:B------:R-:W-:Y:S01]  /*1ce60*/  IMAD R32, R32, UR56, RZ ;  /* 0x0000003820207c24 */ /* 0x000fe2000f8e02ff */
[----:B------:R-:W-:Y:S01]  /*1ce70*/  ISETP.GE.AND P3, PT, R45, RZ, PT ;  /* 0x000000ff2d00720c */ /* 0x000fe20003f66270 */
[----:B------:R-:W-:Y:S01]  /*1ce80*/  @!P0 IMAD.MOV R213, RZ, RZ, -R213 ;  /* 0x000000ffffd58224 */ /* 0x000fe200078e0ad5 */
[----:B------:R-:W4:Y:S01]  /*1ce90*/  LDL.LU R45, [R1+0x184] ;  /* 0x00018400012d7983 */ /* 0x000f220000300800 */
[----:B------:R-:W-:Y:S01]  /*1cea0*/  ISETP.GE.AND P1, PT, R49, RZ, PT ;  /* 0x000000ff3100720c */ /* 0x000fe20003f26270 */
[----:B------:R-:W-:Y:S01]  /*1ceb0*/  @!P2 IMAD.MOV R214, RZ, RZ, -R214 ;  /* 0x000000ffffd6a224 */ /* 0x000fe200078e0ad6 */
[----:B------:R-:W-:Y:S01]  /*1cec0*/  SEL R211, R189, R211, !P4 ;  /* 0x000000d3bdd37207 */ /* 0x000fe20006000000 */
[----:B------:R2:W-:Y:S01]  /*1ced0*/  STL [R1+0xd44], R32 ;  /* 0x000d442001007387 */ /* 0x0005e20000100800 */
[----:B------:R-:W-:Y:S01]  /*1cee0*/  IMAD R92, R209, UR65, RZ ;  /* 0x00000041d15c7c24 */ /* 0x000fe2000f8e02ff */
[C---:B------:R-:W-:Y:S01]  /*1cef0*/  SEL R212, R189.reuse, R212, !P4 ;  /* 0x000000d4bdd47207 */ /* 0x040fe20006000000 */
[----:B------:R-:W-:Y:S01]  /*1cf00*/  IMAD R208, R208, UR66, RZ ;  /* 0x00000042d0d07c24 */ /* 0x000fe2000f8e02ff */
[----:B------:R-:W-:Y:S01]  /*1cf10*/  SEL R33, R189, R36, !P4 ;  /* 0x00000024bd217207 */ /* 0x000fe20006000000 */
[----:B------:R-:W-:Y:S01]  /*1cf20*/  IMAD R210, R210, UR64, RZ ;  /* 0x00000040d2d27c24 */ /* 0x000fe2000f8e02ff */
[----:B------:R-:W4:Y:S01]  /*1cf30*/  LDL.LU R36, [R1+0x17c] ;  /* 0x00017c0001247983 */ /* 0x000f220000300800 */
[----:B------:R-:W1:Y:S02]  /*1cf40*/  LDCU UR56, c[0x0][0x3b0] ;  /* 0x00007600ff3877ac */ /* 0x000e640008000800 */
[----:B------:R-:W-:Y:S01]  /*1cf50*/  IMAD R33, R33, UR55, RZ ;  /* 0x0000003721217c24 */ /* 0x000fe2000f8e02ff */
[----:B--2---:R-:W-:Y:S01]  /*1cf60*/  SEL R32, R189, R35, !P4 ;  /* 0x00000023bd207207 */ /* 0x004fe20006000000 */
[----:B------:R-:W-:-:S03]  /*1cf70*/  VIADD R35, R3, 0x1b8 ;  /* 0x000001b803237836 */ /* 0x000fc60000000000 */
[----:B------:R3:W-:Y:S01]  /*1cf80*/  STL [R1+0xd40], R33 ;  /* 0x000d402101007387 */ /* 0x0007e20000100800 */
[----:B------:R-:W-:Y:S01]  /*1cf90*/  @!P3 IADD3 R215, PT, PT, -R215, RZ, RZ ;  /* 0x000000ffd7d7b210 */ /* 0x000fe20007ffe1ff */
[----:B------:R-:W-:Y:S01]  /*1cfa0*/  @!P1 IMAD.MOV R217, RZ, RZ, -R217 ;  /* 0x000000ffffd99224 */ /* 0x000fe200078e0ad9 */
[----:B------:R-:W-:Y:S01]  /*1cfb0*/  SEL R213, R189, R213, !P4 ;  /* 0x000000d5bdd57207 */ /* 0x000fe20006000000 */
[----:B------:R-:W-:Y:S01]  /*1cfc0*/  IMAD R93, R211, UR63, RZ ;  /* 0x0000003fd35d7c24 */ /* 0x000fe2000f8e02ff */
[----:B------:R-:W-:Y:S02]  /*1cfd0*/  ISETP.GE.AND P5, PT, R35, RZ, PT ;  /* 0x000000ff2300720c */ /* 0x000fe40003fa6270 */
[C---:B------:R-:W-:Y:S01]  /*1cfe0*/  SEL R214, R189.reuse, R214, !P4 ;  /* 0x000000d6bdd67207 */ /* 0x040fe20006000000 */
[----:B------:R-:W2:Y:S01]  /*1cff0*/  LDL.LU R35, [R1+0x178] ;  /* 0x0001780001237983 */ /* 0x000ea20000300800 */
[----:B------:R-:W-:Y:S01]  /*1d000*/  IMAD R212, R212, UR62, RZ ;  /* 0x0000003ed4d47c24 */ /* 0x000fe2000f8e02ff */
[----:B------:R-:W1:Y:S01]  /*1d010*/  LDCU UR55, c[0x0][0x3b0] ;  /* 0x00007600ff3777ac */ /* 0x000e620008000800 */
[----:B---3--:R-:W-:-:S05]  /*1d020*/  SEL R33, R189, R34, !P4 ;  /* 0x00000022bd217207 */ /* 0x008fca0006000000 */
[----:B------:R-:W-:Y:S01]  /*1d030*/  IMAD R33, R33, UR42, RZ ;  /* 0x0000002a21217c24 */ /* 0x000fe2000f8e02ff */
[----:B------:R-:W3:Y:S01]  /*1d040*/  LDCU UR42, c[0x0][0x3b0] ;  /* 0x00007600ff2a77ac */ /* 0x000ee20008000800 */
[C---:B----4-:R-:W-:Y:S02]  /*1d050*/  SEL R34, R189.reuse, R167, !P4 ;  /* 0x000000a7bd227207 */ /* 0x050fe40006000000 */
[----:B------:R-:W4:Y:S04]  /*1d060*/  LDL.LU R167, [R1+0x160] ;  /* 0x0001600001a77983 */ /* 0x000f280000300800 */
[----:B------:R1:W-:Y:S02]  /*1d070*/  STL [R1+0xd7c], R33 ;  /* 0x000d7c2101007387 */ /* 0x0003e40000100800 */
[----:B-1----:R-:W-:-:S02]  /*1d080*/  SEL R33, R189, R153, !P4 ;  /* 0x00000099bd217207 */ /* 0x002fc40006000000 */
[----:B------:R-:W3:Y:S01]  /*1d090*/  LDL.LU R153, [R1+0x15c] ;  /* 0x00015c0001997983 */ /* 0x000ee20000300800 */
[----:B------:R-:W-:Y:S01]  /*1d0a0*/  IMAD R34, R34, UR40, RZ ;  /* 0x0000002822227c24 */ /* 0x000fe2000f8e02ff */
[----:B------:R-:W-:Y:S01]  /*1d0b0*/  SEL R215, R189, R215, !P4 ;  /* 0x000000d7bdd77207 */ /* 0x000fe20006000000 */
[----:B------:R-:W-:Y:S01]  /*1d0c0*/  IMAD R104, R33, UR43, RZ ;  /* 0x0000002b21687c24 */ /* 0x000fe2000f8e02ff */
[----:B------:R-:W1:Y:S02]  /*1d0d0*/  LDCU UR43, c[0x0][0x3b0] ;  /* 0x00007600ff2b77ac */ /* 0x000e640008000800 */
[----:B------:R1:W-:Y:S01]  /*1d0e0*/  STL [R1+0xd50], R34 ;  /* 0x000d502201007387 */ /* 0x0003e20000100800 */
[----:B------:R-:W-:Y:S01]  /*1d0f0*/  @!P5 IMAD.MOV R216, RZ, RZ, -R216 ;  /* 0x000000ffffd8d224 */ /* 0x000fe200078e0ad8 */
[----:B------:R-:W-:Y:S01]  /*1d100*/  SEL R217, R189, R217, !P4 ;  /* 0x000000d9bdd97207 */ /* 0x000fe20006000000 */
[----:B------:R-:W-:Y:S01]  /*1d110*/  IMAD R94, R213, UR61, RZ ;  /* 0x0000003dd55e7c24 */ /* 0x000fe2000f8e02ff */
[----:B------:R-:W3:Y:S01]  /*1d120*/  LDL.LU R52, [R1+0x158] ;  /* 0x0001580001347983 */ /* 0x000ee20000300800 */
[----:B------:R-:W-:Y:S01]  /*1d130*/  IMAD R32, R32, UR32, RZ ;  /* 0x0000002020207c24 */ /* 0x000fe2000f8e02ff */
[----:B------:R-:W2:Y:S02]  /*1d140*/  LDCU UR40, c[0x0][0x3b0] ;  /* 0x00007600ff2877ac */ /* 0x000ea40008000800 */
[----:B------:R-:W3:Y:S01]  /*1d150*/  LDL.LU R51, [R1+0x144] ;  /* 0x0001440001337983 */ /* 0x000ee20000300800 */
[----:B-1----:R-:W-:-:S02]  /*1d160*/  SEL R34, R189, R47, !P4 ;  /* 0x0000002fbd227207 */ /* 0x002fc40006000000 */
[----:B------:R-:W-:-:S03]  /*1d170*/  SEL R33, R189, R45, !P4 ;  /* 0x0000002dbd217207 */ /* 0x000fc60006000000 */
[----:B------:R-:W-:Y:S01]  /*1d180*/  IMAD R34, R34, UR41, RZ ;  /* 0x0000002922227c24 */ /* 0x000fe2000f8e02ff */
[----:B------:R-:W-:Y:S01]  /*1d190*/  SEL R216, R189, R216, !P4 ;  /* 0x000000d8bdd87207 */ /* 0x000fe20006000000 */
[----:B------:R-:W-:Y:S01]  /*1d1a0*/  VIADD R47, R3, 0x1ba ;  /* 0x000001ba032f7836 */ /* 0x000fe20000000000 */
[----:B------:R-:W1:Y:S02]  /*1d1b0*/  LDCU UR32, c[0x0][0x3b0] ;  /* 0x00007600ff2077ac */ /* 0x000e640008000800 */
[----:B------:R1:W-:Y:S01]  /*1d1c0*/  STL [R1+0xd58], R34 ;  /* 0x000d582201007387 */ /* 0x0003e20000100800 */
[----:B------:R-:W-:Y:S01]  /*1d1d0*/  IMAD R33, R33, UR53, RZ ;  /* 0x0000003521217c24 */ /* 0x000fe2000f8e02ff */
[----:B------:R-:W-:Y:S01]  /*1d1e0*/  ISETP.GE.AND P0, PT, R47, RZ, PT ;  /* 0x000000ff2f00720c */ /* 0x000fe20003f06270 */
[----:B------:R-:W2:Y:S01]  /*1d1f0*/  LDCU UR53, c[0x0][0x3b0] ;  /* 0x00007600ff3577ac */ /* 0x000ea20008000800 */
[----:B------:R-:W3:Y:S01]  /*1d200*/  LDL.LU R49, [R1+0x140] ;  /* 0x0001400001317983 */ /* 0x000ee20000300800 */
[----:B------:R-:W-:-:S02]  /*1d210*/  IMAD R97, R215, UR59, RZ ;  /* 0x0000003bd7617c24 */ /* 0x000fc4000f8e02ff */
[----:B------:R-:W-:Y:S01]  /*1d220*/  IMAD R102, R217, UR57, RZ ;  /* 0x00000039d9667c24 */ /* 0x000fe2000f8e02ff */
[----:B------:R-:W2:Y:S01]  /*1d230*/  LDCU UR41, c[0x0][0x3b0] ;  /* 0x00007600ff2977ac */ /* 0x000ea20008000800 */
[----:B-1----:R-:W-:Y:S01]  /*1d240*/  SEL R34, R189, R36, !P4 ;  /* 0x00000024bd227207 */ /* 0x002fe20006000000 */
[----:B------:R-:W-:Y:S01]  /*1d250*/  VIADD R36, R3, 0x1bb ;  /* 0x000001bb03247836 */ /* 0x000fe20000000000 */
[----:B------:R2:W-:Y:S03]  /*1d260*/  STL [R1+0xd78], R33 ;  /* 0x000d782101007387 */ /* 0x0005e60000100800 */
[----:B------:R-:W-:Y:S01]  /*1d270*/  IMAD R34, R34, UR52, RZ ;  /* 0x0000003422227c24 */ /* 0x000fe2000f8e02ff */
[----:B------:R-:W3:Y:S01]  /*1d280*/  LDL.LU R47, [R1+0x13c] ;  /* 0x00013c00012f7983 */ /* 0x000ee20000300800 */
[----:B------:R-:W-:Y:S01]  /*1d290*/  ISETP.GE.AND P2, PT, R36, RZ, PT ;  /* 0x000000ff2400720c */ /* 0x000fe20003f46270 */
[----:B------:R-:W-:Y:S01]  /*1d2a0*/  @!P0 IMAD.MOV R218, RZ, RZ, -R218 ;  /* 0x000000ffffda8224 */ /* 0x000fe200078e0ada */
[----:B------:R-:W1:Y:S01]  /*1d2b0*/  LDCU UR52, c[0x0][0x3b0] ;  /* 0x00007600ff3477ac */ /* 0x000e620008000800 */
[----:B------:R4:W-:Y:S04]  /*1d2c0*/  STL [R1+0xd60], R34 ;  /* 0x000d602201007387 */ /* 0x0009e80000100800 */
[----:B------:R-:W3:Y:S04]  /*1d2d0*/  LDL.LU R36, [R1+0x138] ;  /* 0x0001380001247983 */ /* 0x000ee80000300800 */
[----:B------:R-:W3:Y:S01]  /*1d2e0*/  LDL.LU R45, [R1+0x134] ;  /* 0x00013400012d7983 */ /* 0x000ee20000300800 */
[----:B--2---:R-:W-:-:S03]  /*1d2f0*/  SEL R33, R189, R35, !P4 ;  /* 0x00000023bd217207 */ /* 0x004fc60006000000 */
[----:B------:R-:W2:Y:S02]  /*1d300*/  LDL.LU R35, [R1+0x130] ;  /* 0x0001300001237983 */ /* 0x000ea40000300800 */
[----:B------:R-:W-:Y:S01]  /*1d310*/  IMAD R103, R33, UR51, RZ ;  /* 0x0000003321677c24 */ /* 0x000fe2000f8e02ff */
[----:B------:R-:W1:Y:S01]  /*1d320*/  LDCU UR51, c[0x0][0x3b0] ;  /* 0x00007600ff3377ac */ /* 0x000e620008000800 */
[----:B----4-:R-:W-:Y:S01]  /*1d330*/  SEL R34, R189, R167, !P4 ;  /* 0x000000a7bd227207 */ /* 0x010fe20006000000 */
[----:B------:R-:W-:-:S04]  /*1d340*/  VIADD R167, R3, 0x1bc ;  /* 0x000001bc03a77836 */ /* 0x000fc80000000000 */
[----:B------:R-:W-:Y:S01]  /*1d350*/  IMAD R34, R34, UR50, RZ ;  /* 0x0000003222227c24 */ /* 0x000fe2000f8e02ff */
[----:B------:R-:W-:Y:S01]  /*1d360*/  ISETP.GE.AND P3, PT, R167, RZ, PT ;  /* 0x000000ffa700720c */ /* 0x000fe20003f66270 */
[----:B------:R-:W-:Y:S01]  /*1d370*/  @!P2 IMAD.MOV R219, RZ, RZ, -R219 ;  /* 0x000000ffffdba224 */ /* 0x000fe200078e0adb */
[----:B------:R-:W4:Y:S01]  /*1d380*/  LDL.LU R167, [R1+0x120] ;  /* 0x0001200001a77983 */ /* 0x000f220000300800 */
[C---:B------:R-:W-:Y:S01]  /*1d390*/  SEL R218, R189.reuse, R218, !P4 ;  /* 0x000000dabdda7207 */ /* 0x040fe20006000000 */
[----:B------:R-:W-:Y:S01]  /*1d3a0*/  IMAD R214, R214, UR60, RZ ;  /* 0x0000003cd6d67c24 */ /* 0x000fe2000f8e02ff */
[----:B------:R-:W1:Y:S01]  /*1d3b0*/  LDCU UR50, c[0x0][0x3b0] ;  /* 0x00007600ff3277ac */ /* 0x000e620008000800 */
[----:B------:R3:W-:Y:S02]  /*1d3c0*/  STL [R1+0xd68], R34 ;  /* 0x000d682201007387 */ /* 0x0007e40000100800 */
[----:B---3--:R-:W-:Y:S02]  /*1d3d0*/  SEL R33, R189, R153, !P4 ;  /* 0x00000099bd217207 */ /* 0x008fe40006000000 */
[----:B------:R-:W3:Y:S03]  /*1d3e0*/  LDL.LU R153, [R1+0xe8] ;  /* 0x0000e80001997983 */ /* 0x000ee60000300800 */
[----:B------:R-:W-:Y:S01]  /*1d3f0*/  IMAD R33, R33, UR49, RZ ;  /* 0x0000003121217c24 */ /* 0x000fe2000f8e02ff */
[----:B------:R-:W1:Y:S01]  /*1d400*/  LDCU UR49, c[0x0][0x3b0] ;  /* 0x00007600ff3177ac */ /* 0x000e620008000800 */
[----:B------:R-:W-:-:S03]  /*1d410*/  SEL R34, R189, R52, !P4 ;  /* 0x00000034bd227207 */ /* 0x000fc60006000000 */
[----:B------:R1:W-:Y:S02]  /*1d420*/  STL [R1+0xd74], R33 ;  /* 0x000d742101007387 */ /* 0x0003e40000100800 */
[----:B------:R-:W-:Y:S02]  /*1d430*/  IMAD R34, R34, UR48, RZ ;  /* 0x0000003022227c24 */ /* 0x000fe4000f8e02ff */
[----:B------:R-:W-:Y:S01]  /*1d440*/  @!P3 IMAD.MOV R220, RZ, RZ, -R220 ;  /* 0x000000ffffdcb224 */ /* 0x000fe200078e0adc */
[----:B------:R-:W-:Y:S01]  /*1d450*/  SEL R219, R189, R219, !P4 ;  /* 0x000000dbbddb7207 */ /* 0x000fe20006000000 */
[----:B------:R-:W-:Y:S01]  /*1d460*/  VIADD R52, R3, 0x1bd ;  /* 0x000001bd03347836 */ /* 0x000fe20000000000 */
[----:B-1----:R-:W-:Y:S01]  /*1d470*/  SEL R33, R189, R51, !P4 ;  /* 0x00000033bd217207 */ /* 0x002fe20006000000 */
[----:B------:R1:W-:Y:S01]  /*1d480*/  STL [R1+0xd70], R34 ;  /* 0x000d702201007387 */ /* 0x0003e20000100800 */
[----:B------:R-:W-:Y:S01]  /*1d490*/  IMAD R216, R216, UR58, RZ ;  /* 0x0000003ad8d87c24 */ /* 0x000fe2000f8e02ff */
[----:B------:R-:W1:Y:S02]  /*1d4a0*/  LDCU UR48, c[0x0][0x3b0] ;  /* 0x00007600ff3077ac */ /* 0x000e640008000800 */
[----:B------:R-:W-:Y:S01]  /*1d4b0*/  IMAD R100, R33, UR47, RZ ;  /* 0x0000002f21647c24 */ /* 0x000fe2000f8e02ff */
[----:B------:R-:W-:Y:S01]  /*1d4c0*/  ISETP.GE.AND P5, PT, R52, RZ, PT ;  /* 0x000000ff3400720c */ /* 0x000fe20003fa6270 */
[----:B------:R-:W1:-:S12]  /*1d4d0*/  LDCU UR47, c[0x0][0x3b0] ;  /* 0x00007600ff2f77ac */ /* 0x000e580008000800 */
[----:B------:R-:W-:Y:S02]  /*1d4e0*/  @!P5 IMAD.MOV R221, RZ, RZ, -R221 ;  /* 0x000000ffffddd224 */ /* 0x000fe400078e0add */
[----:B------:R-:W-:Y:S01]  /*1d4f0*/  VIADD R52, R3, 0x1ff ;  /* 0x000001ff03347836 */ /* 0x000fe20000000000 */
[----:B-1----:R-:W-:-:S05]  /*1d500*/  SEL R34, R189, R49, !P4 ;  /* 0x00000031bd227207 */ /* 0x002fca0006000000 */
[----:B------:R-:W-:Y:S01]  /*1d510*/  IMAD R96, R34, UR46, RZ ;  /* 0x0000002e22607c24 */ /* 0x000fe2000f8e02ff */
[----:B------:R-:W-:Y:S01]  /*1d520*/  SEL R33, R189, R47, !P4 ;  /* 0x0000002fbd217207 */ /* 0x000fe20006000000 */
[----:B------:R-:W-:Y:S01]  /*1d530*/  VIADD R49, R3, 0x1be ;  /* 0x000001be03317836 */ /* 0x000fe20000000000 */
[----:B------:R-:W-:Y:S01]  /*1d540*/  SEL R221, R189, R221, !P4 ;  /* 0x000000ddbddd7207 */ /* 0x000fe20006000000 */
[----:B------:R-:W-:Y:S01]  /*1d550*/  IMAD R105, R219, UR70, RZ ;  /* 0x00000046db697c24 */ /* 0x000fe2000f8e02ff */
[----:B------:R-:W-:Y:S01]  /*1d560*/  SEL R51, R189, R192, !P4 ;  /* 0x000000c0bd337207 */ /* 0x000fe20006000000 */
[----:B------:R-:W-:Y:S01]  /*1d570*/  IMAD R95, R33, UR45, RZ ;  /* 0x0000002d215f7c24 */ /* 0x000fe2000f8e02ff */
[C---:B------:R-:W-:Y:S01]  /*1d580*/  SEL R34, R189.reuse, R36, !P4 ;  /* 0x00000024bd227207 */ /* 0x040fe20006000000 */
[----:B------:R-:W1:Y:S01]  /*1d590*/  LDCU UR45, c[0x0][0x3b0] ;  /* 0x00007600ff2d77ac */ /* 0x000e620008000800 */
[----:B------:R-:W-:-:S03]  /*1d5a0*/  SEL R33, R189, R45, !P4 ;  /* 0x0000002dbd217207 */ /* 0x000fc60006000000 */
[----:B------:R-:W-:Y:S01]  /*1d5b0*/  IMAD R99, R34, UR44, RZ ;  /* 0x0000002c22637c24 */ /* 0x000fe2000f8e02ff */
[----:B------:R-:W-:Y:S01]  /*1d5c0*/  ISETP.GE.AND P1, PT, R49, RZ, PT ;  /* 0x000000ff3100720c */ /* 0x000fe20003f26270 */
[----:B------:R-:W-:Y:S01]  /*1d5d0*/  VIADD R36, R3, 0x1bf ;  /* 0x000001bf03247836 */ /* 0x000fe20000000000 */
[----:B------:R-:W-:Y:S01]  /*1d5e0*/  SEL R47, R189, R190, !P4 ;  /* 0x000000bebd2f7207 */ /* 0x000fe20006000000 */
[----:B------:R-:W-:Y:S01]  /*1d5f0*/  VIADD R45, R3, 0x1ca ;  /* 0x000001ca032d7836 */ /* 0x000fe20000000000 */
[C---:B------:R-:W-:Y:S01]  /*1d600*/  SEL R220, R189.reuse, R220, !P4 ;  /* 0x000000dcbddc7207 */ /* 0x040fe20006000000 */
[----:B------:R-:W-:Y:S01]  /*1d610*/  IMAD R218, R218, UR56, RZ ;  /* 0x00000038dada7c24 */ /* 0x000fe2000f8e02ff */
[----:B------:R-:W1:Y:S01]  /*1d620*/  LDCU UR46, c[0x0][0x3b0] ;  /* 0x00007600ff2e77ac */ /* 0x000e620008000800 */
[----:B--2---:R-:W-:Y:S01]  /*1d630*/  SEL R34, R189, R35, !P4 ;  /* 0x00000023bd227207 */ /* 0x004fe20006000000 */
[----:B------:R-:W-:Y:S01]  /*1d640*/  IMAD R35, R33, UR39, RZ ;  /* 0x0000002721237c24 */ /* 0x000fe2000f8e02ff */
[----:B------:R-:W2:Y:S03]  /*1d650*/  LDCU UR44, c[0x0][0x3b0] ;  /* 0x00007600ff2c77ac */ /* 0x000ea60008000800 */
[----:B------:R-:W-:Y:S01]  /*1d660*/  IMAD R34, R34, UR38, RZ ;  /* 0x0000002622227c24 */ /* 0x000fe2000f8e02ff */
[----:B------:R-:W-:Y:S04]  /*1d670*/  STL [R1+0xd88], R35 ;  /* 0x000d882301007387 */ /* 0x000fe80000100800 */
[----:B------:R1:W-:Y:S01]  /*1d680*/  STL [R1+0xd84], R34 ;  /* 0x000d842201007387 */ /* 0x0003e20000100800 */
[----:B----4-:R-:W-:-:S05]  /*1d690*/  SEL R33, R189, R167, !P4 ;  /* 0x000000a7bd217207 */ /* 0x010fca0006000000 */
[----:B-1----:R-:W-:Y:S01]  /*1d6a0*/  IMAD R34, R33, UR30, RZ ;  /* 0x0000001e21227c24 */ /* 0x002fe2000f8e02ff */
[----:B---3--:R-:W-:-:S04]  /*1d6b0*/  SEL R35, R189, R153, !P4 ;  /* 0x00000099bd237207 */ /* 0x008fc80006000000 */
[----:B------:R-:W-:Y:S01]  /*1d6c0*/  STL [R1+0xd80], R34 ;  /* 0x000d802201007387 */ /* 0x000fe20000100800 */
[----:B------:R-:W-:-:S05]  /*1d6d0*/  IMAD R33, R35, UR29, RZ ;  /* 0x0000001d23217c24 */ /* 0x000fca000f8e02ff */
[----:B------:R1:W-:Y:S02]  /*1d6e0*/  STL [R1+0xe04], R33 ;  /* 0x000e042101007387 */ /* 0x0003e40000100800 */
[----:B-1----:R-:W-:-:S05]  /*1d6f0*/  IMAD R33, R236, UR27, RZ ;  /* 0x0000001bec217c24 */ /* 0x002fca000f8e02ff */
[----:B------:R1:W-:Y:S02]  /*1d700*/  STL [R1+0xe14], R33 ;  /* 0x000e142101007387 */ /* 0x0003e40000100800 */
[----:B-1----:R-:W-:-:S05]  /*1d710*/  IMAD R33, R239, UR25, RZ ;  /* 0x00000019ef217c24 */ /* 0x002fca000f8e02ff */
[----:B------:R1:W-:Y:S02]  /*1d720*/  STL [R1+0xe38], R33 ;  /* 0x000e382101007387 */ /* 0x0003e40000100800 */
[----:B-1----:R-:W-:-:S05]  /*1d730*/  IMAD R33, R248, UR20, RZ ;  /* 0x00000014f8217c24 */ /* 0x002fca000f8e02ff */
[----:B------:R1:W-:Y:S02]  /*1d740*/  STL [R1+0xe74], R33 ;  /* 0x000e742101007387 */ /* 0x0003e40000100800 */
[----:B-1----:R-:W-:-:S05]  /*1d750*/  IMAD R33, R249, UR19, RZ ;  /* 0x00000013f9217c24 */ /* 0x002fca000f8e02ff */
[----:B------:R1:W-:Y:S01]  /*1d760*/  STL [R1+0xe68], R33 ;  /* 0x000e682101007387 */ /* 0x0003e20000100800 */
[----:B------:R-:W-:Y:S02]  /*1d770*/  ISETP.GE.AND P0, PT, R36, RZ, PT ;  /* 0x000000ff2400720c */ /* 0x000fe40003f06270 */
[----:B------:R-:W-:Y:S01]  /*1d780*/  IADD3 R36, PT, PT, R3, 0x1c0, RZ ;  /* 0x000001c003247810 */ /* 0x000fe20007ffe0ff */
[----:B-1----:R-:W-:-:S05]  /*1d790*/  IMAD R33, R177, UR18, RZ ;  /* 0x00000012b1217c24 */ /* 0x002fca000f8e02ff */
[----:B------:R1:W-:Y:S01]  /*1d7a0*/  STL [R1+0xe64], R33 ;  /* 0x000e642101007387 */ /* 0x0003e20000100800 */
[----:B------:R-:W-:Y:S01]  /*1d7b0*/  ISETP.GE.AND P2, PT, R36, RZ, PT ;  /* 0x000000ff2400720c */ /* 0x000fe20003f46270 */
[----:B------:R-:W-:Y:S02]  /*1d7c0*/  VIADD R36, R3, 0x1c1 ;  /* 0x000001c103247836 */ /* 0x000fe40000000000 */
        /* <DEDUP_REMOVED lines=8> */
[----:B-1----:R-:W-:Y:S01]  /*1d850*/  IMAD R33, R182, UR13, RZ ;  /* 0x0000000db6217c24 */ /* 0x002fe2000f8e02ff */
[----:B------:R-:W-:-:S04]  /*1d860*/  @!P1 IADD3 R222, PT, PT, -R222, RZ, RZ ;  /* 0x000000ffdede9210 */ /* 0x000fc80007ffe1ff */
[----:B------:R1:W-:Y:S01]  /*1d870*/  STL [R1+0xe9c], R33 ;  /* 0x000e9c2101007387 */ /* 0x0003e20000100800 */
[----:B------:R-:W-:Y:S01]  /*1d880*/  ISETP.GE.AND P1, PT, R36, RZ, PT ;  /* 0x000000ff2400720c */ /* 0x000fe20003f26270 */
[----:B------:R-:W-:Y:S02]  /*1d890*/  VIADD R36, R3, 0x1c4 ;  /* 0x000001c403247836 */ /* 0x000fe40000000000 */
[----:B-1----:R-:W-:-:S05]  /*1d8a0*/  IMAD R33, R183, UR12, RZ ;  /* 0x0000000cb7217c24 */ /* 0x002fca000f8e02ff */
[----:B------:R1:W-:Y:S01]  /*1d8b0*/  STL [R1+0xeb0], R33 ;  /* 0x000eb02101007387 */ /* 0x0003e20000100800 */
[----:B------:R-:W-:Y:S01]  /*1d8c0*/  @!P0 IMAD.MOV R223, RZ, RZ, -R223 ;  /* 0x000000ffffdf8224 */ /* 0x000fe200078e0adf */
[----:B------:R-:W-:Y:S01]  /*1d8d0*/  ISETP.GE.AND P0, PT, R36, RZ, PT ;  /* 0x000000ff2400720c */ /* 0x000fe20003f06270 */
[----:B------:R-:W-:Y:S02]  /*1d8e0*/  IMAD R34, R185, UR10, RZ ;  /* 0x0000000ab9227c24 */ /* 0x000fe4000f8e02ff */
[----:B------:R-:W-:Y:S02]  /*1d8f0*/  VIADD R36, R3, 0x1c5 ;  /* 0x000001c503247836 */ /* 0x000fe40000000000 */
[----:B-1----:R-:W-:-:S05]  /*1d900*/  IMAD R33, R184, UR11, RZ ;  /* 0x0000000bb8217c24 */ /* 0x002fca000f8e02ff */
[----:B------:R1:W-:Y:S01]  /*1d910*/  STL [R1+0xea4], R33 ;  /* 0x000ea42101007387 */ /* 0x0003e20000100800 */
[----:B------:R-:W-:Y:S01]  /*1d920*/  @!P2 IMAD.MOV R224, RZ, RZ, -R224 ;  /* 0x000000ffffe0a224 */ /* 0x000fe200078e0ae0 */
[----:B------:R-:W-:Y:S01]  /*1d930*/  ISETP.GE.AND P2, PT, R36, RZ, PT ;  /* 0x000000ff2400720c */ /* 0x000fe20003f46270 */
[----:B------:R-:W-:Y:S01]  /*1d940*/  VIADD R36, R3, 0x1c6 ;  /* 0x000001c603247836 */ /* 0x000fe20000000000 */
[----:B------:R-:W-:Y:S01]  /*1d950*/  STL [R1+0xea0], R34 ;  /* 0x000ea02201007387 */ /* 0x000fe20000100800 */
[----:B-1----:R-:W-:-:S05]  /*1d960*/  IMAD R33, R186, UR9, RZ ;  /* 0x00000009ba217c24 */ /* 0x002fca000f8e02ff */
[----:B------:R1:W-:Y:S01]  /*1d970*/  STL [R1+0xeac], R33 ;  /* 0x000eac2101007387 */ /* 0x0003e20000100800 */
[----:B------:R-:W-:Y:S02]  /*1d980*/  ISETP.GE.AND P6, PT, R36, RZ, PT ;  /* 0x000000ff2400720c */ /* 0x000fe40003fc6270 */
[----:B------:R-:W-:Y:S01]  /*1d990*/  IADD3 R36, PT, PT, R3, 0x1c7, RZ ;  /* 0x000001c703247810 */ /* 0x000fe20007ffe0ff */
[----:B-1----:R-:W-:Y:S02]  /*1d9a0*/  IMAD R33, R187, UR7, RZ ;  /* 0x00000007bb217c24 */ /* 0x002fe4000f8e02ff */
[----:B------:R-:W-:-:S03]  /*1d9b0*/  @!P3 IMAD.MOV R225, RZ, RZ, -R225 ;  /* 0x000000ffffe1b224 */ /* 0x000fc600078e0ae1 */
[----:B------:R1:W-:Y:S01]  /*1d9c0*/  STL [R1+0xea8], R33 ;  /* 0x000ea82101007387 */ /* 0x0003e20000100800 */
[----:B------:R-:W-:Y:S01]  /*1d9d0*/  ISETP.GE.AND P3, PT, R36, RZ, PT ;  /* 0x000000ff2400720c */ /* 0x000fe20003f66270 */
[----:B------:R-:W-:Y:S01]  /*1d9e0*/  VIADD R36, R3, 0x1c8 ;  /* 0x000001c803247836 */ /* 0x000fe20000000000 */
[----:B------:R-:W-:Y:S02]  /*1d9f0*/  @!P2 IADD3 R229, PT, PT, -R229, RZ, RZ ;  /* 0x000000ffe5e5a210 */ /* 0x000fe40007ffe1ff */
[----:B-1----:R-:W-:Y:S02]  /*1da00*/  IABS R33, R52 ;  /* 0x0000003400217213 */ /* 0x002fe40000000000 */
[----:B------:R-:W-:-:S03]  /*1da10*/  ISETP.GE.AND P2, PT, R45, RZ, PT ;  /* 0x000000ff2d00720c */ /* 0x000fc60003f46270 */
[----:B------:R-:W-:-:S04]  /*1da20*/  IMAD.HI.U32 R34, R2, R33, RZ ;  /* 0x0000002102227227 */ /* 0x000fc800078e00ff */
[----:B------:R-:W-:Y:S01]  /*1da30*/  @!P1 IMAD.MOV R227, RZ, RZ, -R227 ;  /* 0x000000ffffe39224 */ /* 0x000fe200078e0ae3 */
[----:B------:R-:W-:Y:S01]  /*1da40*/  ISETP.GE.AND P1, PT, R36, RZ, PT ;  /* 0x000000ff2400720c */ /* 0x000fe20003f26270 */
[----:B------:R-:W-:Y:S01]  /*1da50*/  VIADD R36, R3, 0x1c9 ;  /* 0x000001c903247836 */ /* 0x000fe20000000000 */
[----:B------:R-:W-:Y:S01]  /*1da60*/  IADD3 R34, PT, PT, -R34, RZ, RZ ;  /* 0x000000ff22227210 */ /* 0x000fe20007ffe1ff */
[----:B------:R-:W-:-:S03]  /*1da70*/  @!P5 IMAD.MOV R226, RZ, RZ, -R226 ;  /* 0x000000ffffe2d224 */ /* 0x000fc600078e0ae2 */
[----:B------:R-:W-:Y:S01]  /*1da80*/  ISETP.GE.AND P5, PT, R36, RZ, PT ;  /* 0x000000ff2400720c */ /* 0x000fe20003fa6270 */
[----:B------:R-:W-:Y:S01]  /*1da90*/  IMAD R33, R0, R34, R33 ;  /* 0x0000002200217224 */ /* 0x000fe200078e0221 */
[----:B------:R-:W1:Y:S01]  /*1daa0*/  S2R R36, SR_TID.X ;  /* 0x0000000000247919 */ /* 0x000e620000002100 */
[----:B------:R-:W-:-:S03]  /*1dab0*/  @!P2 IMAD.MOV R234, RZ, RZ, -R234 ;  /* 0x000000ffffeaa224 */ /* 0x000fc600078e0aea */
[----:B------:R-:W-:Y:S01]  /*1dac0*/  ISETP.GT.U32.AND P2, PT, R0, R33, PT ;  /* 0x000000210000720c */ /* 0x000fe20003f44070 */
[----:B------:R-:W-:-:S12]  /*1dad0*/  VIADD R35, R3, 0x1cb ;  /* 0x000001cb03237836 */ /* 0x000fd80000000000 */
[----:B------:R-:W-:-:S05]  /*1dae0*/  @!P2 IMAD.IADD R33, R33, 0x1, -R0 ;  /* 0x000000012121a824 */ /* 0x000fca00078e0a00 */
[----:B------:R-:W-:Y:S02]  /*1daf0*/  ISETP.GT.U32.AND P2, PT, R0, R33, PT ;  /* 0x000000210000720c */ /* 0x000fe40003f44070 */
[----:B------:R-:W-:Y:S01]  /*1db00*/  IABS R34, R35 ;  /* 0x0000002300227213 */ /* 0x000fe20000000000 */
[----:B------:R-:W-:Y:S01]  /*1db10*/  @!P0 IMAD.MOV R228, RZ, RZ, -R228 ;  /* 0x000000ffffe48224 */ /* 0x000fe200078e0ae4 */
[----:B-1----:R-:W-:-:S09]  /*1db20*/  LOP3.LUT R36, R36, 0x1f, RZ, 0xc0, !PT ;  /* 0x0000001f24247812 */ /* 0x002fd200078ec0ff */
[----:B------:R-:W-:Y:S01]  /*1db30*/  @!P2 IMAD.IADD R33, R33, 0x1, -R0 ;  /* 0x000000012121a824 */ /* 0x000fe200078e0a00 */
[----:B------:R-:W-:Y:S01]  /*1db40*/  ISETP.GE.AND P0, PT, R36, UR4, PT ;  /* 0x0000000424007c0c */ /* 0x000fe2000bf06270 */
[----:B------:R-:W-:Y:S01]  /*1db50*/  IMAD.HI.U32 R36, R2, R34, RZ ;  /* 0x0000002202247227 */ /* 0x000fe200078e00ff */
[----:B------:R-:W-:-:S03]  /*1db60*/  ISETP.GE.AND P2, PT, R52, RZ, PT ;  /* 0x000000ff3400720c */ /* 0x000fc60003f46270 */
[----:B------:R-:W-:-:S04]  /*1db70*/  IMAD.MOV R36, RZ, RZ, -R36 ;  /* 0x000000ffff247224 */ /* 0x000fc800078e0a24 */
[----:B------:R-:W-:-:S06]  /*1db80*/  IMAD R34, R0, R36, R34 ;  /* 0x0000002400227224 */ /* 0x000fcc00078e0222 */
[----:B------:R-:W-:Y:S01]  /*1db90*/  @!P2 IMAD.MOV R33, RZ, RZ, -R33 ;  /* 0x000000ffff21a224 */ /* 0x000fe200078e0a21 */
[----:B------:R-:W-:Y:S01]  /*1dba0*/  ISETP.GT.U32.AND P2, PT, R0, R34, PT ;  /* 0x000000220000720c */ /* 0x000fe20003f44070 */
[----:B------:R-:W-:-:S12]  /*1dbb0*/  VIADD R36, R3, 0x1cc ;  /* 0x000001cc03247836 */ /* 0x000fd80000000000 */
[----:B------:R-:W-:-:S05]  /*1dbc0*/  @!P2 IMAD.IADD R34, R34, 0x1, -R0 ;  /* 0x000000012222a824 */ /* 0x000fca00078e0a00 */
[----:B------:R-:W-:Y:S02]  /*1dbd0*/  ISETP.GT.U32.AND P2, PT, R0, R34, PT ;  /* 0x000000220000720c */ /* 0x000fe40003f44070 */
[----:B------:R-:W-:Y:S02]  /*1dbe0*/  MOV R187, R37 ;  /* 0x0000002500bb7202 */ /* 0x000fe40000000f00 */
[----:B------:R-:W-:Y:S01]  /*1dbf0*/  IABS R37, R36 ;  /* 0x0000002400257213 */ /* 0x000fe20000000000 */
[----:B------:R-:W-:Y:S02]  /*1dc00*/  IMAD R236, R237, UR26, RZ ;  /* 0x0000001aedec7c24 */ /* 0x000fe4000f8e02ff */
[----:B------:R-:W-:Y:S02]  /*1dc10*/  IMAD.MOV.U32 R237, RZ, RZ, R38 ;  /* 0x000000ffffed7224 */ /* 0x000fe400078e0026 */
[----:B------:R-:W-:-:S04]  /*1dc20*/  IMAD.HI.U32 R38, R2, R37, RZ ;  /* 0x0000002502267227 */ /* 0x000fc800078e00ff */
[----:B------:R-:W-:Y:S01]  /*1dc30*/  @!P2 IMAD.IADD R34, R34, 0x1, -R0 ;  /* 0x000000012222a824 */ /* 0x000fe200078e0a00 */
[----:B------:R-:W-:Y:S01]  /*1dc40*/  ISETP.GE.AND P2, PT, R35, RZ, PT ;  /* 0x000000ff2300720c */ /* 0x000fe20003f46270 */
[----:B------:R-:W-:-:S04]  /*1dc50*/  IMAD.MOV R38, RZ, RZ, -R38 ;  /* 0x000000ffff267224 */ /* 0x000fc800078e0a26 */
[----:B------:R-:W-:-:S08]  /*1dc60*/  IMAD R35, R0, R38, R37 ;  /* 0x0000002600237224 */ /* 0x000fd000078e0225 */
[----:B------:R-:W-:Y:S02]  /*1dc70*/  @!P2 IADD3 R34, PT, PT, -R34, RZ, RZ ;  /* 0x000000ff2222a210 */ /* 0x000fe40007ffe1ff */
[----:B------:R-:W-:Y:S01]  /*1dc80*/  ISETP.GT.U32.AND P2, PT, R0, R35, PT ;  /* 0x000000230000720c */ /* 0x000fe20003f44070 */
[----:B------:R-:W-:-:S12]  /*1dc90*/  VIADD R37, R3, 0x1cd ;  /* 0x000001cd03257836 */ /* 0x000fd80000000000 */
[----:B------:R-:W-:-:S05]  /*1dca0*/  @!P2 IMAD.IADD R35, R35, 0x1, -R0 ;  /* 0x000000012323a824 */ /* 0x000fca00078e0a00 */
[----:B------:R-:W-:Y:S02]  /*1dcb0*/  ISETP.GT.U32.AND P2, PT, R0, R35, PT ;  /* 0x000000230000720c */ /* 0x000fe40003f44070 */
[----:B------:R-:W-:Y:S01]  /*1dcc0*/  IABS R38, R37 ;  /* 0x0000002500267213 */ /* 0x000fe20000000000 */
[----:B------:R-:W-:Y:S02]  /*1dcd0*/  IMAD R153, R235, UR28, RZ ;  /* 0x0000001ceb997c24 */ /* 0x000fe4000f8e02ff */
[----:B------:R-:W-:Y:S02]  /*1dce0*/  IMAD.MOV.U32 R235, RZ, RZ, R39 ;  /* 0x000000ffffeb7224 */ /* 0x000fe400078e0027 */
[----:B------:R-:W-:-:S06]  /*1dcf0*/  IMAD.HI.U32 R39, R2, R38, RZ ;  /* 0x0000002602277227 */ /* 0x000fcc00078e00ff */
[----:B------:R-:W-:Y:S01]  /*1dd00*/  @!P2 IMAD.IADD R35, R35, 0x1, -R0 ;  /* 0x000000012323a824 */ /* 0x000fe200078e0a00 */
[----:B------:R-:W-:Y:S01]  /*1dd10*/  ISETP.GE.AND P2, PT, R36, RZ, PT ;  /* 0x000000ff2400720c */ /* 0x000fe20003f46270 */
[----:B------:R-:W-:-:S04]  /*1dd20*/  IMAD.MOV R39, RZ, RZ, -R39 ;  /* 0x000000ffff277224 */ /* 0x000fc800078e0a27 */
[----:B------:R-:W-:-:S08]  /*1dd30*/  IMAD R36, R0, R39, R38 ;  /* 0x0000002700247224 */ /* 0x000fd000078e0226 */
[----:B------:R-:W-:Y:S01]  /*1dd40*/  @!P2 IMAD.MOV R35, RZ, RZ, -R35 ;  /* 0x000000ffff23a224 */ /* 0x000fe200078e0a23 */
[----:B------:R-:W-:Y:S02]  /*1dd50*/  ISETP.GT.U32.AND P2, PT, R0, R36, PT ;  /* 0x000000240000720c */ /* 0x000fe40003f44070 */
[----:B------:R-:W-:-:S11]  /*1dd60*/  IADD3 R38, PT, PT, R3, 0x1ce, RZ ;  /* 0x000001ce03267810 */ /* 0x000fd60007ffe0ff */
[----:B------:R-:W-:-:S05]  /*1dd70*/  @!P2 IMAD.IADD R36, R36, 0x1, -R0 ;  /* 0x000000012424a824 */ /* 0x000fca00078e0a00 */
[----:B------:R-:W-:Y:S02]  /*1dd80*/  ISETP.GT.U32.AND P2, PT, R0, R36, PT ;  /* 0x000000240000720c */ /* 0x000fe40003f44070 */
[----:B------:R-:W-:Y:S01]  /*1dd90*/  IABS R39, R38 ;  /* 0x0000002600277213 */ /* 0x000fe20000000000 */
[----:B------:R-:W-:-:S04]  /*1dda0*/  IMAD.MOV.U32 R248, RZ, RZ, R40 ;  /* 0x000000fffff87224 */ /* 0x000fc800078e0028 */
[----:B------:R-:W-:-:S06]  /*1ddb0*/  IMAD.HI.U32 R40, R2, R39, RZ ;  /* 0x0000002702287227 */ /* 0x000fcc00078e00ff */
[----:B------:R-:W-:Y:S01]  /*1ddc0*/  @!P2 IMAD.IADD R36, R36, 0x1, -R0 ;  /* 0x000000012424a824 */ /* 0x000fe200078e0a00 */
[----:B------:R-:W-:Y:S01]  /*1ddd0*/  ISETP.GE.AND P2, PT, R37, RZ, PT ;  /* 0x000000ff2500720c */ /* 0x000fe20003f46270 */
[----:B------:R-:W-:-:S04]  /*1dde0*/  IMAD.MOV R40, RZ, RZ, -R40 ;  /* 0x000000ffff287224 */ /* 0x000fc800078e0a28 */
[----:B------:R-:W-:-:S08]  /*1ddf0*/  IMAD R37, R0, R40, R39 ;  /* 0x0000002800257224 */ /* 0x000fd000078e0227 */
[----:B------:R-:W-:Y:S01]  /*1de00*/  @!P2 IMAD.MOV R36, RZ, RZ, -R36 ;  /* 0x000000ffff24a224 */ /* 0x000fe200078e0a24 */
[----:B------:R-:W-:Y:S01]  /*1de10*/  ISETP.GT.U32.AND P2, PT, R0, R37, PT ;  /* 0x000000250000720c */ /* 0x000fe20003f44070 */
[----:B------:R-:W-:-:S12]  /*1de20*/  VIADD R39, R3, 0x1cf ;  /* 0x000001cf03277836 */ /* 0x000fd80000000000 */
[----:B------:R-:W-:-:S05]  /*1de30*/  @!P2 IMAD.IADD R37, R37, 0x1, -R0 ;  /* 0x000000012525a824 */ /* 0x000fca00078e0a00 */
[----:B------:R-:W-:Y:S02]  /*1de40*/  ISETP.GT.U32.AND P2, PT, R0, R37, PT ;  /* 0x000000250000720c */ /* 0x000fe40003f44070 */
[----:B------:R-:W-:Y:S01]  /*1de50*/  IABS R40, R39 ;  /* 0x0000002700287213 */ /* 0x000fe20000000000 */
[----:B------:R-:W-:-:S04]  /*1de60*/  IMAD.MOV.U32 R239, RZ, RZ, R41 ;  /* 0x000000ffffef7224 */ /* 0x000fc800078e0029 */
[----:B------:R-:W-:-:S06]  /*1de70*/  IMAD.HI.U32 R41, R2, R40, RZ ;  /* 0x0000002802297227 */ /* 0x000fcc00078e00ff */
[----:B------:R-:W-:Y:S01]  /*1de80*/  @!P2 IMAD.IADD R37, R37, 0x1, -R0 ;  /* 0x000000012525a824 */ /* 0x000fe200078e0a00 */
[----:B------:R-:W-:Y:S02]  /*1de90*/  ISETP.GE.AND P2, PT, R38, RZ, PT ;  /* 0x000000ff2600720c */ /* 0x000fe40003f46270 */
[----:B------:R-:W-:-:S05]  /*1dea0*/  IADD3 R41, PT, PT, -R41, RZ, RZ ;  /* 0x000000ff29297210 */ /* 0x000fca0007ffe1ff */
[----:B------:R-:W-:-:S06]  /*1deb0*/  IMAD R38, R0, R41, R40 ;  /* 0x0000002900267224 */ /* 0x000fcc00078e0228 */
        /* <DEDUP_REMOVED lines=15> */
[----:B------:R-:W-:-:S04]  /*1dfb0*/  @!P2 IADD3 R39, PT, PT, R39, -R0, RZ ;  /* 0x800000002727a210 */ /* 0x000fc80007ffe0ff */
        /* <DEDUP_REMOVED lines=14> */
[----:B------:R-:W-:Y:S01]  /*1e0a0*/  IMAD R167, R181, UR14, RZ ;  /* 0x0000000eb5a77c24 */ /* 0x000fe2000f8e02ff */
[----:B------:R-:W-:-:S03]  /*1e0b0*/  MOV R181, R44 ;  /* 0x0000002c00b57202 */ /* 0x000fc60000000f00 */
[----:B------:R-:W-:-:S06]  /*1e0c0*/  IMAD.HI.U32 R44, R2, R43, RZ ;  /* 0x0000002b022c7227 */ /* 0x000fcc00078e00ff */
[----:B------:R-:W-:Y:S02]  /*1e0d0*/  @!P2 IADD3 R40, PT, PT, R40, -R0, RZ ;  /* 0x800000002828a210 */ /* 0x000fe40007ffe0ff */
        /* <DEDUP_REMOVED lines=45> */
[----:B------:R1:W-:Y:S04]  /*1e3b0*/  STL [R1+0x2ad4], R52 ;  /* 0x002ad43401007387 */ /* 0x0003e80000100800 */
[----:B-1----:R-:W-:-:S06]  /*1e3c0*/  IMAD.HI.U32 R52, R2, R50, RZ ;  /* 0x0000003202347227 */ /* 0x002fcc00078e00ff */
        /* <DEDUP_REMOVED lines=9> */
[----:B------:R-:W-:-:S05]  /*1e460*/  IABS R52, R50 ;  /* 0x0000003200347213 */ /* 0x000fca0000000000 */
        /* <DEDUP_REMOVED lines=21> */
[----:B------:R-:W-:-:S05]  /*1e5c0*/  IABS R56, R54 ;  /* 0x0000003600387213 */ /* 0x000fca0000000000 */
        /* <DEDUP_REMOVED lines=281> */
[----:B------:R-:W-:-:S13]  /*1f760*/  ISETP.GT.U32.AND P2, PT, R0, R85, PT ;  /* 0x000000550000720c */ /* 0x000fda0003f44070 */
[----:B------:R-:W-:-:S05]  /*1f770*/  @!P2 IMAD.IADD R85, R85, 0x1, -R0 ;  /* 0x000000015555a824 */ /* 0x000fca00078e0a00 */
[----:B------:R-:W-:-:S13]  /*1f780*/  ISETP.GT.U32.AND P2, PT, R0, R85, PT ;  /* 0x000000550000720c */ /* 0x000fda0003f44070 */
[----:B------:R-:W-:Y:S01]  /*1f790*/  @!P2 IMAD.IADD R85, R85, 0x1, -R0 ;  /* 0x000000015555a824 */ /* 0x000fe200078e0a00 */
[----:B------:R-:W-:-:S03]  /*1f7a0*/  ISETP.GE.AND P2, PT, R83, RZ, PT ;  /* 0x000000ff5300720c */ /* 0x000fc60003f46270 */
[----:B------:R-:W-:-:S10]  /*1f7b0*/  IMAD.MOV.U32 R83, RZ, RZ, R85 ;  /* 0x000000ffff537224 */ /* 0x000fd400078e0055 */
[----:B------:R-:W-:Y:S01]  /*1f7c0*/  @!P2 IMAD.MOV R83, RZ, RZ, -R83 ;  /* 0x000000ffff53a224 */ /* 0x000fe200078e0a53 */
[----:B------:R-:W-:-:S04]  /*1f7d0*/  LEA R194, P2, R30, R238, 0x2 ;  /* 0x000000ee1ec27211 */ /* 0x000fc800078410ff */
[----:B------:R-:W-:Y:S02]  /*1f7e0*/  LEA.HI.X.SX32 R195, R30, R5, 0x2, P2 ;  /* 0x000000051ec37211 */ /* 0x000fe400010f16ff */
[----:B------:R-:W-:-:S04]  /*1f7f0*/  LEA R84, P2, R29, R238, 0x2 ;  /* 0x000000ee1d547211 */ /* 0x000fc800078410ff */
[----:B------:R-:W-:-:S05]  /*1f800*/  LEA.HI.X.SX32 R85, R29, R5, 0x2, P2 ;  /* 0x000000051d557211 */ /* 0x000fca00010f16ff */
[----:B------:R1:W-:Y:S04]  /*1f810*/  STL.64 [R1+0xc48], R84 ;  /* 0x000c485401007387 */ /* 0x0003e80000100a00 */
[----:B------:R-:W-:Y:S01]  /*1f820*/  STL.64 [R1+0xc50], R194 ;  /* 0x000c50c201007387 */ /* 0x000fe20000100a00 */
[----:B-1----:R-:W-:-:S04]  /*1f830*/  LEA R84, P2, R28, R238, 0x2 ;  /* 0x000000ee1c547211 */ /* 0x002fc800078410ff */
[----:B------:R-:W-:-:S05]  /*1f840*/  LEA.HI.X.SX32 R85, R28, R5, 0x2, P2 ;  /* 0x000000051c557211 */ /* 0x000fca00010f16ff */
[----:B------:R1:W-:Y:S02]  /*1f850*/  STL.64 [R1+0xc40], R84 ;  /* 0x000c405401007387 */ /* 0x0003e40000100a00 */
[----:B-1----:R-:W-:-:S04]  /*1f860*/  LEA R84, P2, R27, R238, 0x2 ;  /* 0x000000ee1b547211 */ /* 0x002fc800078410ff */
[----:B------:R-:W-:Y:S02]  /*1f870*/  LEA.HI.X.SX32 R85, R27, R5, 0x2, P2 ;  /* 0x000000051b557211 */ /* 0x000fe400010f16ff */
[----:B------:R-:W-:-:S04]  /*1f880*/  LEA R28, P2, R26, R238, 0x2 ;  /* 0x000000ee1a1c7211 */ /* 0x000fc800078410ff */
[----:B------:R-:W-:-:S05]  /*1f890*/  LEA.HI.X.SX32 R29, R26, R5, 0x2, P2 ;  /* 0x000000051a1d7211 */ /* 0x000fca00010f16ff */
[----:B------:R1:W-:Y:S02]  /*1f8a0*/  STL.64 [R1+0xc30], R28 ;  /* 0x000c301c01007387 */ /* 0x0003e40000100a00 */
[----:B-1----:R-:W-:-:S04]  /*1f8b0*/  LEA R28, P2, R25, R238, 0x2 ;  /* 0x000000ee191c7211 */ /* 0x002fc800078410ff */
[----:B------:R-:W-:Y:S02]  /*1f8c0*/  LEA.HI.X.SX32 R29, R25, R5, 0x2, P2 ;  /* 0x00000005191d7211 */ /* 0x000fe400010f16ff */
[----:B------:R-:W-:-:S04]  /*1f8d0*/  LEA R26, P2, R24, R238, 0x2 ;  /* 0x000000ee181a7211 */ /* 0x000fc800078410ff */
[----:B------:R-:W-:Y:S01]  /*1f8e0*/  LEA.HI.X.SX32 R27, R24, R5, 0x2, P2 ;  /* 0x00000005181b7211 */ /* 0x000fe200010f16ff */
[----:B------:R-:W-:Y:S04]  /*1f8f0*/  STL.64 [R1+0xc38], R84 ;  /* 0x000c385401007387 */ /* 0x000fe80000100a00 */
[----:B------:R1:W-:Y:S02]  /*1f900*/  STL.64 [R1+0xc20], R26 ;  /* 0x000c201a01007387 */ /* 0x0003e40000100a00 */
[----:B-1----:R-:W-:-:S04]  /*1f910*/  LEA R26, P2, R23, R238, 0x2 ;  /* 0x000000ee171a7211 */ /* 0x002fc800078410ff */
[-C--:B------:R-:W-:Y:S02]  /*1f920*/  LEA.HI.X.SX32 R27, R23, R5.reuse, 0x2, P2 ;  /* 0x00000005171b7211 */ /* 0x080fe400010f16ff */
[CC--:B------:R-:W-:Y:S01]  /*1f930*/  LEA R24, P2, R22.reuse, R238.reuse, 0x2 ;  /* 0x000000ee16187211 */ /* 0x0c0fe200078410ff */
[----:B------:R-:W-:Y:S03]  /*1f940*/  STL.64 [R1+0xc28], R28 ;  /* 0x000c281c01007387 */ /* 0x000fe60000100a00 */
[----:B------:R-:W-:Y:S01]  /*1f950*/  LEA.HI.X.SX32 R25, R22, R5, 0x2, P2 ;  /* 0x0000000516197211 */ /* 0x000fe200010f16ff */
[----:B------:R-:W-:Y:S04]  /*1f960*/  STL.64 [R1+0xc18], R26 ;  /* 0x000c181a01007387 */ /* 0x000fe80000100a00 */
[----:B------:R1:W-:Y:S02]  /*1f970*/  STL.64 [R1+0xc10], R24 ;  /* 0x000c101801007387 */ /* 0x0003e40000100a00 */
[----:B-1----:R-:W-:-:S04]  /*1f980*/  LEA R24, P2, R133, R238, 0x2 ;  /* 0x000000ee85187211 */ /* 0x002fc800078410ff */
        /* <DEDUP_REMOVED lines=21> */
[----:B------:R-:W-:Y:S02]  /*1fae0*/  LEA.HI.X.SX32 R23, R19, R5, 0x2, P2 ;  /* 0x0000000513177211 */ /* 0x000fe400010f16ff */
[----:B------:R-:W-:-:S04]  /*1faf0*/  LEA R20, P2, R18, R238, 0x2 ;  /* 0x000000ee12147211 */ /* 0x000fc800078410ff */
[-C--:B------:R-:W-:Y:S02]  /*1fb00*/  LEA.HI.X.SX32 R21, R18, R5.reuse, 0x2, P2 ;  /* 0x0000000512157211 */ /* 0x080fe400010f16ff */
[CC--:B------:R-:W-:Y:S01]  /*1fb10*/  LEA R18, P2, R17.reuse, R238.reuse, 0x2 ;  /* 0x000000ee11127211 */ /* 0x0c0fe200078410ff */
[----:B------:R-:W-:Y:S03]  /*1fb20*/  STL.64 [R1+0xbd0], R22 ;  /* 0x000bd01601007387 */ /* 0x000fe60000100a00 */
[----:B------:R-:W-:Y:S01]  /*1fb30*/  LEA.HI.X.SX32 R19, R17, R5, 0x2, P2 ;  /* 0x0000000511137211 */ /* 0x000fe200010f16ff */
[----:B------:R1:W-:Y:S04]  /*1fb40*/  STL.64 [R1+0xbc8], R20 ;  /* 0x000bc81401007387 */ /* 0x0003e80000100a00 */
[----:B------:R3:W-:Y:S01]  /*1fb50*/  STL.64 [R1+0xbc0], R18 ;  /* 0x000bc01201007387 */ /* 0x0007e20000100a00 */
[----:B-1----:R-:W-:-:S04]  /*1fb60*/  LEA R20, P2, R16, R238, 0x2 ;  /* 0x000000ee10147211 */ /* 0x002fc800078410ff */
[----:B------:R-:W-:Y:S01]  /*1fb70*/  LEA.HI.X.SX32 R21, R16, R5, 0x2, P2 ;  /* 0x0000000510157211 */ /* 0x000fe200010f16ff */
[----:B---3--:R-:W-:-:S04]  /*1fb80*/  VIADD R18, R3, 0x1f3 ;  /* 0x000001f303127836 */ /* 0x008fc80000000000 */
[----:B------:R1:W-:Y:S01]  /*1fb90*/  STL.64 [R1+0xbb8], R20 ;  /* 0x000bb81401007387 */ /* 0x0003e20000100a00 */
[----:B------:R-:W-:-:S03]  /*1fba0*/  IABS R16, R18 ;  /* 0x0000001200107213 */ /* 0x000fc60000000000 */
[----:B------:R-:W-:Y:S01]  /*1fbb0*/  STL [R1+0x2ac0], R18 ;  /* 0x002ac01201007387 */ /* 0x000fe20000100800 */
[----:B-1----:R-:W-:-:S04]  /*1fbc0*/  LEA R20, P2, R15, R238, 0x2 ;  /* 0x000000ee0f147211 */ /* 0x002fc800078410ff */
[----:B------:R-:W-:-:S05]  /*1fbd0*/  LEA.HI.X.SX32 R21, R15, R5, 0x2, P2 ;  /* 0x000000050f157211 */ /* 0x000fca00010f16ff */
[----:B------:R1:W-:Y:S01]  /*1fbe0*/  STL.64 [R1+0xbb0], R20 ;  /* 0x000bb01401007387 */ /* 0x0003e20000100a00 */
[----:B------:R-:W-:Y:S02]  /*1fbf0*/  MOV R15, R16 ;  /* 0x00000010000f7202 */ /* 0x000fe40000000f00 */
[----:B-1----:R-:W-:-:S04]  /*1fc00*/  LEA R20, P2, R14, R238, 0x2 ;  /* 0x000000ee0e147211 */ /* 0x002fc800078410ff */
[----:B------:R-:W-:Y:S02]  /*1fc10*/  LEA.HI.X.SX32 R21, R14, R5, 0x2, P2 ;  /* 0x000000050e157211 */ /* 0x000fe400010f16ff */
[----:B------:R-:W-:-:S04]  /*1fc20*/  LEA R16, P2, R13, R238, 0x2 ;  /* 0x000000ee0d107211 */ /* 0x000fc800078410ff */
[----:B------:R-:W-:Y:S01]  /*1fc30*/  LEA.HI.X.SX32 R17, R13, R5, 0x2, P2 ;  /* 0x000000050d117211 */ /* 0x000fe200010f16ff */
[----:B------:R-:W-:Y:S04]  /*1fc40*/  STL.64 [R1+0xba8], R20 ;  /* 0x000ba81401007387 */ /* 0x000fe80000100a00 */
[----:B------:R1:W-:Y:S01]  /*1fc50*/  STL.64 [R1+0xba0], R16 ;  /* 0x000ba01001007387 */ /* 0x0003e20000100a00 */
[----:B------:R-:W-:Y:S01]  /*1fc60*/  IMAD.HI.U32 R14, R2, R15, RZ ;  /* 0x0000000f020e7227 */ /* 0x000fe200078e00ff */
[----:B-1----:R-:W-:-:S04]  /*1fc70*/  LEA R16, P2, R12, R238, 0x2 ;  /* 0x000000ee0c107211 */ /* 0x002fc800078410ff */
[----:B------:R-:W-:Y:S01]  /*1fc80*/  LEA.HI.X.SX32 R17, R12, R5, 0x2, P2 ;  /* 0x000000050c117211 */ /* 0x000fe200010f16ff */
[----:B------:R-:W-:-:S04]  /*1fc90*/  IMAD.MOV R13, RZ, RZ, -R14 ;  /* 0x000000ffff0d7224 */ /* 0x000fc800078e0a0e */
[----:B------:R1:W-:Y:S01]  /*1fca0*/  STL.64 [R1+0xb98], R16 ;  /* 0x000b981001007387 */ /* 0x0003e20000100a00 */
[----:B------:R-:W-:Y:S01]  /*1fcb0*/  IMAD R12, R0, R13, R15 ;  /* 0x0000000d000c7224 */ /* 0x000fe200078e020f */
[----:B-1----:R-:W-:-:S04]  /*1fcc0*/  LEA R16, P2, R11, R238, 0x2 ;  /* 0x000000ee0b107211 */ /* 0x002fc800078410ff */
[----:B------:R-:W-:Y:S02]  /*1fcd0*/  LEA.HI.X.SX32 R17, R11, R5, 0x2, P2 ;  /* 0x000000050b117211 */ /* 0x000fe400010f16ff */
[----:B------:R-:W-:-:S04]  /*1fce0*/  LEA R14, P2, R10, R238, 0x2 ;  /* 0x000000ee0a0e7211 */ /* 0x000fc800078410ff */
[----:B------:R-:W-:Y:S02]  /*1fcf0*/  LEA.HI.X.SX32 R15, R10, R5, 0x2, P2 ;  /* 0x000000050a0f7211 */ /* 0x000fe400010f16ff */
[----:B------:R-:W-:-:S13]  /*1fd00*/  ISETP.GT.U32.AND P2, PT, R0, R12, PT ;  /* 0x0000000c0000720c */ /* 0x000fda0003f44070 */
[----:B------:R-:W-:-:S05]  /*1fd10*/  @!P2 IMAD.IADD R12, R12, 0x1, -R0 ;  /* 0x000000010c0ca824 */ /* 0x000fca00078e0a00 */
[----:B------:R-:W-:Y:S01]  /*1fd20*/  ISETP.GT.U32.AND P2, PT, R0, R12, PT ;  /* 0x0000000c0000720c */ /* 0x000fe20003f44070 */
[----:B------:R-:W-:Y:S04]  /*1fd30*/  STL.64 [R1+0xb90], R16 ;  /* 0x000b901001007387 */ /* 0x000fe80000100a00 */
[----:B------:R1:W-:Y:S08]  /*1fd40*/  STL.64 [R1+0xb88], R14 ;  /* 0x000b880e01007387 */ /* 0x0003f00000100a00 */
[----:B------:R-:W-:Y:S01]  /*1fd50*/  @!P2 IMAD.IADD R12, R12, 0x1, -R0 ;  /* 0x000000010c0ca824 */ /* 0x000fe200078e0a00 */
[----:B------:R-:W-:Y:S01]  /*1fd60*/  ISETP.GE.AND P2, PT, R18, RZ, PT ;  /* 0x000000ff1200720c */ /* 0x000fe20003f46270 */
[----:B-1----:R-:W-:-:S02]  /*1fd70*/  VIADD R14, R3, 0x1f4 ;  /* 0x000001f4030e7836 */ /* 0x002fc40000000000 */
[----:B------:R-:W-:-:S03]  /*1fd80*/  IMAD.MOV.U32 R10, RZ, RZ, R12 ;  /* 0x000000ffff0a7224 */ /* 0x000fc600078e000c */
[----:B------:R-:W-:-:S05]  /*1fd90*/  IABS R11, R14 ;  /* 0x0000000e000b7213 */ /* 0x000fca0000000000 */
[----:B------:R-:W-:Y:S02]  /*1fda0*/  IMAD.HI.U32 R13, R2, R11, RZ ;  /* 0x0000000b020d7227 */ /* 0x000fe400078e00ff */
[----:B------:R-:W-:Y:S02]  /*1fdb0*/  @!P2 IADD3 R10, PT, PT, -R10, RZ, RZ ;  /* 0x000000ff0a0aa210 */ /* 0x000fe40007ffe1ff */
[----:B------:R-:W-:Y:S01]  /*1fdc0*/  LEA R16, P2, R9, R238, 0x2 ;  /* 0x000000ee09107211 */ /* 0x000fe200078410ff */
[----:B------:R-:W-:-:S03]  /*1fdd0*/  IMAD.MOV R12, RZ, RZ, -R13 ;  /* 0x000000ffff0c7224 */ /* 0x000fc600078e0a0d */
[----:B------:R-:W-:Y:S01]  /*1fde0*/  LEA.HI.X.SX32 R17, R9, R5, 0x2, P2 ;  /* 0x0000000509117211 */ /* 0x000fe200010f16ff */
[----:B------:R-:W-:Y:S01]  /*1fdf0*/  IMAD R11, R0, R12, R11 ;  /* 0x0000000c000b7224 */ /* 0x000fe200078e020b */
[----:B------:R-:W-:-:S04]  /*1fe00*/  LEA R12, P2, R8, R238, 0x2 ;  /* 0x000000ee080c7211 */ /* 0x000fc800078410ff */
[----:B------:R-:W-:Y:S02]  /*1fe10*/  LEA.HI.X.SX32 R13, R8, R5, 0x2, P2 ;  /* 0x00000005080d7211 */ /* 0x000fe400010f16ff */
[C---:B------:R-:W-:Y:S01]  /*1fe20*/  ISETP.GT.U32.AND P2, PT, R0.reuse, R11, PT ;  /* 0x0000000b0000720c */ /* 0x040fe20003f44070 */
[----:B------:R-:W-:Y:S04]  /*1fe30*/  STL [R1+0x2abc], R14 ;  /* 0x002abc0e01007387 */ /* 0x000fe80000100800 */
[----:B------:R-:W-:Y:S08]  /*1fe40*/  STL.64 [R1+0xb80], R16 ;  /* 0x000b801001007387 */ /* 0x000ff00000100a00 */
[----:B------:R-:W-:Y:S01]  /*1fe50*/  @!P2 IMAD.IADD R11, R11, 0x1, -R0 ;  /* 0x000000010b0ba824 */ /* 0x000fe200078e0a00 */
[----:B------:R1:W-:Y:S04]  /*1fe60*/  STL.64 [R1+0xb78], R12 ;  /* 0x000b780c01007387 */ /* 0x0003e80000100a00 */
[----:B------:R-:W-:Y:S01]  /*1fe70*/  ISETP.GT.U32.AND P2, PT, R0, R11, PT ;  /* 0x0000000b0000720c */ /* 0x000fe20003f44070 */
[----:B-1----:R-:W-:-:S05]  /*1fe80*/  VIADD R12, R3, 0x1f5 ;  /* 0x000001f5030c7836 */ /* 0x002fca0000000000 */
[----:B------:R-:W-:-:S07]  /*1fe90*/  IABS R9, R12 ;  /* 0x0000000c00097213 */ /* 0x000fce0000000000 */
[----:B------:R-:W-:Y:S01]  /*1fea0*/  @!P2 IMAD.IADD R11, R11, 0x1, -R0 ;  /* 0x000000010b0ba824 */ /* 0x000fe200078e0a00 */
[----:B------:R-:W-:Y:S01]  /*1feb0*/  ISETP.GE.AND P2, PT, R14, RZ, PT ;  /* 0x000000ff0e00720c */ /* 0x000fe20003f46270 */
[----:B------:R-:W-:-:S04]  /*1fec0*/  IMAD.HI.U32 R8, R2, R9, RZ ;  /* 0x0000000902087227 */ /* 0x000fc800078e00ff */
[----:B------:R-:W-:-:S04]  /*1fed0*/  IMAD.MOV R8, RZ, RZ, -R8 ;  /* 0x000000ffff087224 */ /* 0x000fc800078e0a08 */
[----:B------:R-:W-:Y:S02]  /*1fee0*/  IMAD R9, R0, R8, R9 ;  /* 0x0000000800097224 */ /* 0x000fe400078e0209 */
[----:B------:R-:W-:-:S04]  /*1fef0*/  IMAD.MOV.U32 R8, RZ, RZ, R11 ;  /* 0x000000ffff087224 */ /* 0x000fc800078e000b */
[----:B------:R-:W-:Y:S01]  /*1ff00*/  @!P2 IMAD.MOV R8, RZ, RZ, -R8 ;  /* 0x000000ffff08a224 */ /* 0x000fe200078e0a08 */
[----:B------:R-:W-:-:S13]  /*1ff10*/  ISETP.GT.U32.AND P2, PT, R0, R9, PT ;  /* 0x000000090000720c */ /* 0x000fda0003f44070 */
[----:B------:R-:W-:-:S04]  /*1ff20*/  @!P2 IADD3 R9, PT, PT, R9, -R0, RZ ;  /* 0x800000000909a210 */ /* 0x000fc80007ffe0ff */
[----:B------:R-:W-:Y:S01]  /*1ff30*/  ISETP.GT.U32.AND P2, PT, R0, R9, PT ;  /* 0x000000090000720c */ /* 0x000fe20003f44070 */
[----:B------:R-:W-:-:S12]  /*1ff40*/  VIADD R13, R3, 0x1f6 ;  /* 0x000001f6030d7836 */ /* 0x000fd80000000000 */
[----:B------:R-:W-:Y:S01]  /*1ff50*/  @!P2 IMAD.IADD R9, R9, 0x1, -R0 ;  /* 0x000000010909a824 */ /* 0x000fe200078e0a00 */
[----:B------:R-:W-:Y:S02]  /*1ff60*/  ISETP.GE.AND P2, PT, R12, RZ, PT ;  /* 0x000000ff0c00720c */ /* 0x000fe40003f46270 */
[----:B------:R-:W-:Y:S01]  /*1ff70*/  IABS R11, R13 ;  /* 0x0000000d000b7213 */ /* 0x000fe20000000000 */
[----:B------:R1:W-:Y:S10]  /*1ff80*/  STL [R1+0x2ab8], R12 ;  /* 0x002ab80c01007387 */ /* 0x0003f40000100800 */
[----:B------:R-:W-:Y:S01]  /*1ff90*/  @!P2 IMAD.MOV R9, RZ, RZ, -R9 ;  /* 0x000000ffff09a224 */ /* 0x000fe200078e0a09 */
[----:B------:R-:W-:Y:S01]  /*1ffa0*/  LEA R14, P2, R7, R238, 0x2 ;  /* 0x000000ee070e7211 */ /* 0x000fe200078410ff */
[----:B-1----:R-:W-:-:S03]  /*1ffb0*/  IMAD.HI.U32 R12, R2, R11, RZ ;  /* 0x0000000b020c7227 */ /* 0x002fc600078e00ff */
[----:B------:R-:W-:Y:S01]  /*1ffc0*/  LEA.HI.X.SX32 R15, R7, R5, 0x2, P2 ;  /* 0x00000005070f7211 */ /* 0x000fe200010f16ff */
[----:B------:R-:W-:Y:S01]  /*1ffd0*/  IMAD.MOV R12, RZ, RZ, -R12 ;  /* 0x000000ffff0c7224 */ /* 0x000fe200078e0a0c */
[----:B------:R-:W-:Y:S03]  /*1ffe0*/  STL [R1+0x2ab4], R13 ;  /* 0x002ab40d01007387 */ /* 0x000fe60000100800 */
[----:B------:R-:W-:Y:S01]  /*1fff0*/  IMAD R11, R0, R12, R11 ;  /* 0x0000000c000b7224 */ /* 0x000fe200078e020b */
[----:B------:R1:W-:Y:S02]  /*20000*/  STL.64 [R1+0xb70], R14 ;  /* 0x000b700e01007387 */ /* 0x0003e40000100a00 */
[----:B-1----:R-:W-:-:S04]  /*20010*/  LEA R14, P2, R6, R238, 0x2 ;  /* 0x000000ee060e7211 */ /* 0x002fc800078410ff */
[----:B------:R-:W-:Y:S02]  /*20020*/  LEA.HI.X.SX32 R15, R6, R5, 0x2, P2 ;  /* 0x00000005060f7211 */ /* 0x000fe400010f16ff */
        /* <DEDUP_REMOVED lines=9> */
[----:B------:R-:W-:Y:S02]  /*200c0*/  IMAD R7, R0, R6, R7 ;  /* 0x0000000600077224 */ /* 0x000fe400078e0207 */
[----:B------:R-:W-:-:S06]  /*200d0*/  IMAD.MOV.U32 R6, RZ, RZ, R11 ;  /* 0x000000ffff067224 */ /* 0x000fcc00078e000b */
[----:B------:R-:W-:Y:S01]  /*200e0*/  @!P2 IMAD.MOV R6, RZ, RZ, -R6 ;  /* 0x000000ffff06a224 */ /* 0x000fe200078e0a06 */
[----:B------:R-:W-:Y:S01]  /*200f0*/  ISETP.GT.U32.AND P2, PT, R0, R7, PT ;  /* 0x000000070000720c */ /* 0x000fe20003f44070 */
[----:B------:R1:W-:-:S12]  /*20100*/  STL.64 [R1+0xb68], R14 ;  /* 0x000b680e01007387 */ /* 0x0003d80000100a00 */
[----:B------:R-:W-:-:S05]  /*20110*/  @!P2 IMAD.IADD R7, R7, 0x1, -R0 ;  /* 0x000000010707a824 */ /* 0x000fca00078e0a00 */
[----:B------:R-:W-:Y:S01]  /*20120*/  ISETP.GT.U32.AND P2, PT, R0, R7, PT ;  /* 0x000000070000720c */ /* 0x000fe20003f44070 */
[----:B-1----:R-:W-:-:S05]  /*20130*/  VIADD R15, R3, 0x1f8 ;  /* 0x000001f8030f7836 */ /* 0x002fca0000000000 */
[----:B------:R-:W-:-:S07]  /*20140*/  IABS R13, R15 ;  /* 0x0000000f000d7213 */ /* 0x000fce0000000000 */
[----:B------:R-:W-:Y:S01]  /*20150*/  @!P2 IMAD.IADD R7, R7, 0x1, -R0 ;  /* 0x000000010707a824 */ /* 0x000fe200078e0a00 */
[----:B------:R-:W-:Y:S01]  /*20160*/  ISETP.GE.AND P2, PT, R12, RZ, PT ;  /* 0x000000ff0c00720c */ /* 0x000fe20003f46270 */
[----:B------:R-:W-:-:S05]  /*20170*/  IMAD.HI.U32 R11, R2, R13, RZ ;  /* 0x0000000d020b7227 */ /* 0x000fca00078e00ff */
[----:B------:R-:W-:-:S05]  /*20180*/  IADD3 R11, PT, PT, -R11, RZ, RZ ;  /* 0x000000ff0b0b7210 */ /* 0x000fca0007ffe1ff */
[----:B------:R-:W-:Y:S02]  /*20190*/  IMAD R13, R0, R11, R13 ;  /* 0x0000000b000d7224 */ /* 0x000fe400078e020d */
[----:B------:R-:W-:Y:S01]  /*201a0*/  @!P2 IMAD.MOV R7, RZ, RZ, -R7 ;  /* 0x000000ffff07a224 */ /* 0x000fe200078e0a07 */
[----:B------:R-:W-:-:S04]  /*201b0*/  LEA R16, P2, R4, R238, 0x2 ;  /* 0x000000ee04107211 */ /* 0x000fc800078410ff */
[----:B------:R-:W-:Y:S02]  /*201c0*/  LEA.HI.X.SX32 R17, R4, R5, 0x2, P2 ;  /* 0x0000000504117211 */ /* 0x000fe400010f16ff */
[----:B------:R-:W-:Y:S01]  /*201d0*/  ISETP.GT.U32.AND P2, PT, R0, R13, PT ;  /* 0x0000000d0000720c */ /* 0x000fe20003f44070 */
[----:B------:R-:W-:-:S12]  /*201e0*/  VIADD R14, R3, 0x1f9 ;  /* 0x000001f9030e7836 */ /* 0x000fd80000000000 */
[----:B------:R-:W-:-:S05]  /*201f0*/  @!P2 IMAD.IADD R13, R13, 0x1, -R0 ;  /* 0x000000010d0da824 */ /* 0x000fca00078e0a00 */
[----:B------:R-:W-:Y:S01]  /*20200*/  ISETP.GT.U32.AND P2, PT, R0, R13, PT ;  /* 0x0000000d0000720c */ /* 0x000fe20003f44070 */
[----:B------:R1:W-:Y:S02]  /*20210*/  STL [R1+0x2ab0], R12 ;  /* 0x002ab00c01007387 */ /* 0x0003e40000100800 */
[----:B-1----:R-:W-:-:S10]  /*20220*/  IABS R12, R14 ;  /* 0x0000000e000c7213 */ /* 0x002fd40000000000 */
[----:B------:R-:W-:Y:S01]  /*20230*/  @!P2 IMAD.IADD R13, R13, 0x1, -R0 ;  /* 0x000000010d0da824 */ /* 0x000fe200078e0a00 */
[----:B------:R-:W-:Y:S01]  /*20240*/  ISETP.GE.AND P2, PT, R15, RZ, PT ;  /* 0x000000ff0f00720c */ /* 0x000fe20003f46270 */
[----:B------:R-:W-:-:S04]  /*20250*/  IMAD.HI.U32 R4, R2, R12, RZ ;  /* 0x0000000c02047227 */ /* 0x000fc800078e00ff */
[----:B------:R-:W-:-:S04]  /*20260*/  IMAD.MOV R4, RZ, RZ, -R4 ;  /* 0x000000ffff047224 */ /* 0x000fc800078e0a04 */
[----:B------:R-:W-:-:S04]  /*20270*/  IMAD R12, R0, R4, R12 ;  /* 0x00000004000c7224 */ /* 0x000fc800078e020c */
[----:B------:R-:W-:Y:S01]  /*20280*/  @!P2 IMAD.MOV R13, RZ, RZ, -R13 ;  /* 0x000000ffff0da224 */ /* 0x000fe200078e0a0d */
[----:B------:R-:W-:Y:S01]  /*20290*/  ISETP.GT.U32.AND P2, PT, R0, R12, PT ;  /* 0x0000000c0000720c */ /* 0x000fe20003f44070 */
[----:B------:R-:W-:Y:S04]  /*202a0*/  STL [R1+0x2aac], R15 ;  /* 0x002aac0f01007387 */ /* 0x000fe80000100800 */
[----:B------:R1:W-:Y:S08]  /*202b0*/  STL.64 [R1+0xb60], R16 ;  /* 0x000b601001007387 */ /* 0x0003f00000100a00 */
[----:B------:R-:W-:-:S04]  /*202c0*/  @!P2 IADD3 R12, PT, PT, R12, -R0, RZ ;  /* 0x800000000c0ca210 */ /* 0x000fc80007ffe0ff */
[----:B------:R-:W-:Y:S01]  /*202d0*/  ISETP.GT.U32.AND P2, PT, R0, R12, PT ;  /* 0x0000000c0000720c */ /* 0x000fe20003f44070 */
[----:B-1----:R-:W-:-:S05]  /*202e0*/  VIADD R16, R3, 0x1fa ;  /* 0x000001fa03107836 */ /* 0x002fca0000000000 */
[----:B------:R-:W-:-:S05]  /*202f0*/  IABS R4, R16 ;  /* 0x0000001000047213 */ /* 0x000fca0000000000 */
[----:B------:R-:W-:-:S04]  /*20300*/  IMAD.HI.U32 R11, R2, R4, RZ ;  /* 0x00000004020b7227 */ /* 0x000fc800078e00ff */
        /* <DEDUP_REMOVED lines=10> */
[----:B------:R1:W-:Y:S10]  /*203b0*/  STL [R1+0x2aa8], R14 ;  /* 0x002aa80e01007387 */ /* 0x0003f40000100800 */
[----:B------:R-:W-:Y:S01]  /*203c0*/  @!P2 IADD3 R4, PT, PT, R4, -R0, RZ ;  /* 0x800000000404a210 */ /* 0x000fe20007ffe0ff */
[----:B-1----:R-:W-:Y:S01]  /*203d0*/  IMAD.HI.U32 R14, R2, R11, RZ ;  /* 0x0000000b020e7227 */ /* 0x002fe200078e00ff */
[----:B------:R-:W-:-:S03]  /*203e0*/  ISETP.GE.AND P2, PT, R16, RZ, PT ;  /* 0x000000ff1000720c */ /* 0x000fc60003f46270 */
[----:B------:R-:W-:-:S04]  /*203f0*/  IMAD.MOV R14, RZ, RZ, -R14 ;  /* 0x000000ffff0e7224 */ /* 0x000fc800078e0a0e */
[----:B------:R-:W-:-:S06]  /*20400*/  IMAD R11, R0, R14, R11 ;  /* 0x0000000e000b7224 */ /* 0x000fcc00078e020b */
[----:B------:R-:W-:Y:S01]  /*20410*/  @!P2 IMAD.MOV R4, RZ, RZ, -R4 ;  /* 0x000000ffff04a224 */ /* 0x000fe200078e0a04 */
        /* <DEDUP_REMOVED lines=12> */
[----:B------:R-:W-:Y:S02]  /*204e0*/  ISETP.GT.U32.AND P2, PT, R0, R16, PT ;  /* 0x000000100000720c */ /* 0x000fe40003f44070 */
[C---:B------:R-:W-:Y:S01]  /*204f0*/  IADD3 R19, PT, PT, R3.reuse, 0x1fd, RZ ;  /* 0x000001fd03137810 */ /* 0x040fe20007ffe0ff */
[----:B------:R-:W-:-:S03]  /*20500*/  VIADD R18, R3, 0x1fe ;  /* 0x000001fe03127836 */ /* 0x000fc60000000000 */
[----:B------:R-:W-:-:S07]  /*20510*/  IABS R14, R19 ;  /* 0x00000013000e7213 */ /* 0x000fce0000000000 */
[----:B------:R-:W-:-:S05]  /*20520*/  @!P2 IMAD.IADD R16, R16, 0x1, -R0 ;  /* 0x000000011010a824 */ /* 0x000fca00078e0a00 */
[----:B------:R-:W-:Y:S01]  /*20530*/  ISETP.GT.U32.AND P2, PT, R0, R16, PT ;  /* 0x000000100000720c */ /* 0x000fe20003f44070 */
[----:B------:R-:W-:Y:S01]  /*20540*/  IMAD.HI.U32 R17, R2, R14, RZ ;  /* 0x0000000e02117227 */ /* 0x000fe200078e00ff */
[----:B------:R1:W-:Y:S03]  /*20550*/  STL [R1+0x2aa0], R15 ;  /* 0x002aa00f01007387 */ /* 0x0003e60000100800 */
[----:B------:R-:W-:Y:S01]  /*20560*/  IMAD.MOV R17, RZ, RZ, -R17 ;  /* 0x000000ffff117224 */ /* 0x000fe200078e0a11 */
[----:B-1----:R-:W-:-:S07]  /*20570*/  IABS R15, R18 ;  /* 0x00000012000f7213 */ /* 0x002fce0000000000 */
[----:B------:R-:W-:Y:S01]  /*20580*/  @!P2 IMAD.IADD R16, R16, 0x1, -R0 ;  /* 0x000000011010a824 */ /* 0x000fe200078e0a00 */
[----:B------:R-:W-:Y:S01]  /*20590*/  ISETP.GE.AND P2, PT, R20, RZ, PT ;  /* 0x000000ff1400720c */ /* 0x000fe20003f46270 */
[----:B------:R-:W-:Y:S02]  /*205a0*/  IMAD R14, R0, R17, R14 ;  /* 0x00000011000e7224 */ /* 0x000fe400078e020e */
[----:B------:R-:W-:Y:S01]  /*205b0*/  IMAD.HI.U32 R2, R2, R15, RZ ;  /* 0x0000000f02027227 */ /* 0x000fe200078e00ff */
[----:B------:R-:W-:Y:S02]  /*205c0*/  SEL R17, R31, RZ, !P0 ;  /* 0x000000ff1f117207 */ /* 0x000fe40004000000 */
[----:B------:R-:W-:Y:S01]  /*205d0*/  ISETP.GT.U32.AND P0, PT, R0, R14, PT ;  /* 0x0000000e0000720c */ /* 0x000fe20003f04070 */
[----:B------:R-:W-:-:S04]  /*205e0*/  IMAD.MOV R2, RZ, RZ, -R2 ;  /* 0x000000ffff027224 */ /* 0x000fc800078e0a02 */
[----:B------:R-:W-:Y:S02]  /*205f0*/  IMAD R15, R0, R2, R15 ;  /* 0x00000002000f7224 */ /* 0x000fe400078e020f */
[----:B------:R-:W-:Y:S01]  /*20600*/  IMAD.MOV.U32 R2, RZ, RZ, R16 ;  /* 0x000000ffff027224 */ /* 0x000fe200078e0010 */
[----:B------:R-:W-:-:S03]  /*20610*/  UIADD3 UR39, UPT, UPT, UR4, -0x1c, URZ ;  /* 0xffffffe404277890 */ /* 0x000fc6000fffe0ff */
[----:B------:R-:W-:Y:S01]  /*20620*/  @!P2 IMAD.MOV R2, RZ, RZ, -R2 ;  /* 0x000000ffff02a224 */ /* 0x000fe200078e0a02 */
[----:B------:R-:W-:Y:S01]  /*20630*/  ISETP.GT.U32.AND P2, PT, R0, R15, PT ;  /* 0x0000000f0000720c */ /* 0x000fe20003f44070 */
[----:B------:R-:W-:Y:S02]  /*20640*/  UIADD3 UR38, UPT, UPT, UR4, -0x18, URZ ;  /* 0xffffffe804267890 */ /* 0x000fe4000fffe0ff */
[----:B------:R-:W-:Y:S01]  /*20650*/  UIADD3 UR30, UPT, UPT, UR4, -0x14, URZ ;  /* 0xffffffec041e7890 */ /* 0x000fe2000fffe0ff */
[----:B------:R-:W-:Y:S01]  /*20660*/  @!P0 IADD3 R14, PT, PT, R14, -R0, RZ ;  /* 0x800000000e0e8210 */ /* 0x000fe20007ffe0ff */
[----:B------:R-:W-:Y:S02]  /*20670*/  UIADD3 UR29, UPT, UPT, UR4, -0x10, URZ ;  /* 0xfffffff0041d7890 */ /* 0x000fe4000fffe0ff */
[----:B------:R-:W-:Y:S02]  /*20680*/  UIADD3 UR28, UPT, UPT, UR4, -0xc, URZ ;  /* 0xfffffff4041c7890 */ /* 0x000fe4000fffe0ff */
[----:B------:R-:W-:-:S02]  /*20690*/  UISETP.GE.U32.AND UP0, UPT, UR39, 0x7fffffc5, UPT ;  /* 0x7fffffc52700788c */ /* 0x000fc4000bf06070 */
[----:B------:R-:W-:Y:S02]  /*206a0*/  UIADD3 UR27, UPT, UPT, UR4, -0x8, URZ ;  /* 0xfffffff8041b7890 */ /* 0x000fe4000fffe0ff */
[----:B------:R-:W-:Y:S02]  /*206b0*/  UISETP.GE.U32.AND UP0, UPT, UR38, 0x7fffffc9, UPT ;  /* 0x7fffffc92600788c */ /* 0x000fe4000bf06070 */
[----:B------:R-:W-:Y:S02]  /*206c0*/  UIADD3 UR26, UPT, UPT, UR4, -0x4, URZ ;  /* 0xfffffffc041a7890 */ /* 0x000fe4000fffe0ff */
[----:B------:R-:W-:Y:S01]  /*206d0*/  UISETP.GE.U32.AND UP0, UPT, UR30, 0x7fffffcd, UPT ;  /* 0x7fffffcd1e00788c */ /* 0x000fe2000bf06070 */
[----:B------:R-:W-:Y:S01]  /*206e0*/  ISETP.GT.U32.AND P0, PT, R0, R14, PT ;  /* 0x0000000e0000720c */ /* 0x000fe20003f04070 */
[----:B------:R-:W-:Y:S02]  /*206f0*/  UISETP.GE.U32.AND UP0, UPT, UR29, 0x7fffffd1, UPT ;  /* 0x7fffffd11d00788c */ /* 0x000fe4000bf06070 */
[----:B------:R-:W-:-:S02]  /*20700*/  UISETP.GE.U32.AND UP0, UPT, UR28, 0x7fffffd5, UPT ;  /* 0x7fffffd51c00788c */ /* 0x000fc4000bf06070 */
[----:B------:R-:W-:Y:S02]  /*20710*/  UIADD3 UR18, UPT, UPT, UR4, -0x3, URZ ;  /* 0xfffffffd04127890 */ /* 0x000fe4000fffe0ff */
[----:B------:R-:W-:Y:S02]  /*20720*/  UISETP.GE.U32.AND UP0, UPT, UR27, 0x7fffffd9, UPT ;  /* 0x7fffffd91b00788c */ /* 0x000fe4000bf06070 */
[----:B------:R-:W-:Y:S02]  /*20730*/  UIADD3 UR15, UPT, UPT, UR4, -0x16, URZ ;  /* 0xffffffea040f7890 */ /* 0x000fe4000fffe0ff */
[----:B------:R-:W-:Y:S02]  /*20740*/  UISETP.GE.U32.AND UP0, UPT, UR26, 0x7fffffdd, UPT ;  /* 0x7fffffdd1a00788c */ /* 0x000fe4000bf06070 */
[----:B------:R-:W-:Y:S02]  /*20750*/  UIADD3 UR12, UPT, UPT, UR4, -0xa, URZ ;  /* 0xfffffff6040c7890 */ /* 0x000fe4000fffe0ff */
[----:B------:R-:W-:Y:S01]  /*20760*/  UISETP.GE.U32.AND UP0, UPT, UR24, 0x7fffffc6, UPT ;  /* 0x7fffffc61800788c */ /* 0x000fe2000bf06070 */
[----:B------:R-:W-:Y:S01]  /*20770*/  @!P2 IMAD.IADD R15, R15, 0x1, -R0 ;  /* 0x000000010f0fa824 */ /* 0x000fe200078e0a00 */
[----:B------:R-:W-:-:S02]  /*20780*/  UISETP.GE.U32.AND UP0, UPT, UR21, 0x7fffffd2, UPT ;  /* 0x7fffffd21500788c */ /* 0x000fc4000bf06070 */
[----:B------:R-:W-:Y:S02]  /*20790*/  UISETP.GE.U32.AND UP0, UPT, UR18, 0x7fffffde, UPT ;  /* 0x7fffffde1200788c */ /* 0x000fe4000bf06070 */
[----:B------:R-:W-:Y:S02]  /*207a0*/  UISETP.GE.U32.AND UP0, UPT, UR15, 0x7fffffcb, UPT ;  /* 0x7fffffcb0f00788c */ /* 0x000fe4000bf06070 */
[----:B------:R-:W-:Y:S02]  /*207b0*/  UISETP.GE.U32.AND UP0, UPT, UR12, 0x7fffffd7, UPT ;  /* 0x7fffffd70c00788c */ /* 0x000fe4000bf06070 */
[----:B------:R-:W-:Y:S01]  /*207c0*/  UISETP.GE.U32.AND UP0, UPT, UR71, 0x7fffffc4, UPT ;  /* 0x7fffffc44700788c */ /* 0x000fe2000bf06070 */
[----:B------:R-:W-:Y:S01]  /*207d0*/  ISETP.GT.U32.AND P2, PT, R0, R15, PT ;  /* 0x0000000f0000720c */ /* 0x000fe20003f44070 */
[----:B------:R-:W-:Y:S02]  /*207e0*/  @!P0 IMAD.IADD R14, R14, 0x1, -R0 ;  /* 0x000000010e0e8824 */ /* 0x000fe400078e0a00 */
[----:B------:R-:W-:Y:S01]  /*207f0*/  UP2UR UR6, UPR, URZ, 0x1 ;  /* 0x00000001ff067883 */ /* 0x000fe20008000000 */
[----:B------:R-:W-:Y:S01]  /*20800*/  ISETP.GE.AND P0, PT, R19, RZ, PT ;  /* 0x000000ff1300720c */ /* 0x000fe20003f06270 */
[----:B------:R-:W-:Y:S01]  /*20810*/  UIADD3 UR9, UPT, UPT, UR4, -0x20, URZ ;  /* 0xffffffe004097890 */ /* 0x000fe2000fffe0ff */
[----:B------:R-:W-:Y:S03]  /*20820*/  STL [R1+0x2a9c], R20 ;  /* 0x002a9c1401007387 */ /* 0x000fe60000100800 */
[----:B------:R-:W-:-:S02]  /*20830*/  UISETP.GE.U32.AND UP0, UPT, UR9, 0x7fffffc1, UPT ;  /* 0x7fffffc10900788c */ /* 0x000fc4000bf06070 */
[----:B------:R-:W-:Y:S02]  /*20840*/  UISETP.NE.AND UP0, UPT, UR6, URZ, UPT ;  /* 0x000000ff0600728c */ /* 0x000fe4000bf05270 */
[----:B------:R-:W-:Y:S01]  /*20850*/  @!P2 IMAD.IADD R15, R15, 0x1, -R0 ;  /* 0x000000010f0fa824 */ /* 0x000fe200078e0a00 */
[----:B------:R-:W1:Y:S01]  /*20860*/  LDCU UR6, c[0x0][0x3b0] ;  /* 0x00007600ff0677ac */ /* 0x000e620008000800 */
[----:B------:R-:W-:Y:S01]  /*20870*/  LEA R16, P2, R165, R238, 0x2 ;  /* 0x000000eea5107211 */ /* 0x000fe200078410ff */
[----:B------:R-:W-:Y:S01]  /*20880*/  STL [R1+0x2a98], R19 ;  /* 0x002a981301007387 */ /* 0x000fe20000100800 */
[----:B------:R-:W-:Y:S01]  /*20890*/  @!P0 IMAD.MOV R14, RZ, RZ, -R14 ;  /* 0x000000ffff0e8224 */ /* 0x000fe200078e0a0e */
[----:B------:R-:W-:Y:S02]  /*208a0*/  ISETP.GE.AND P0, PT, R18, RZ, PT ;  /* 0x000000ff1200720c */ /* 0x000fe40003f06270 */
[----:B------:R-:W-:Y:S04]  /*208b0*/  STL [R1+0x2a94], R18 ;  /* 0x002a941201007387 */ /* 0x000fe80000100800 */
[----:B------:R3:W-:Y:S01]  /*208c0*/  STL [R1+0xeb4], R17 ;  /* 0x000eb41101007387 */ /* 0x0007e20000100800 */
[----:B------:R-:W-:-:S02]  /*208d0*/  @!P3 IMAD.MOV R231, RZ, RZ, -R231 ;  /* 0x000000ffffe7b224 */ /* 0x000fc400078e0ae7 */
[----:B------:R-:W-:Y:S01]  /*208e0*/  @!P5 IMAD.MOV R233, RZ, RZ, -R233 ;  /* 0x000000ffffe9d224 */ /* 0x000fe200078e0ae9 */
[----:B---3--:R-:W-:Y:S02]  /*208f0*/  LEA.HI.X.SX32 R17, R165, R5, 0x2, P2 ;  /* 0x00000005a5117211 */ /* 0x008fe400010f16ff */
[----:B------:R-:W-:-:S03]  /*20900*/  SEL R33, R189, R33, !P4 ;  /* 0x00000021bd217207 */ /* 0x000fc60006000000 */
[----:B------:R3:W-:Y:S01]  /*20910*/  STL.64 [R1+0xb50], R16 ;  /* 0x000b501001007387 */ /* 0x0007e20000100a00 */
[C---:B------:R-:W-:Y:S01]  /*20920*/  SEL R223, R189.reuse, R223, !P4 ;  /* 0x000000dfbddf7207 */ /* 0x040fe20006000000 */
[----:B------:R-:W-:Y:S01]  /*20930*/  @!P6 IMAD.MOV R230, RZ, RZ, -R230 ;  /* 0x000000ffffe6e224 */ /* 0x000fe200078e0ae6 */
[C---:B------:R-:W-:Y:S01]  /*20940*/  SEL R225, R189.reuse, R225, !P4 ;  /* 0x000000e1bde17207 */ /* 0x040fe20006000000 */
[----:B------:R-:W-:Y:S01]  /*20950*/  @!P1 IMAD.MOV R232, RZ, RZ, -R232 ;  /* 0x000000ffffe89224 */ /* 0x000fe200078e0ae8 */
[C---:B------:R-:W-:Y:S02]  /*20960*/  SEL R227, R189.reuse, R227, !P4 ;  /* 0x000000e3bde37207 */ /* 0x040fe40006000000 */
[C---:B------:R-:W-:Y:S02]  /*20970*/  SEL R229, R189.reuse, R229, !P4 ;  /* 0x000000e5bde57207 */ /* 0x040fe40006000000 */
[----:B---3--:R-:W-:Y:S02]  /*20980*/  LEA R16, P2, R106, R238, 0x2 ;  /* 0x000000ee6a107211 */ /* 0x008fe400078410ff */
[----:B------:R-:W-:-:S02]  /*20990*/  SEL R231, R189, R231, !P4 ;  /* 0x000000e7bde77207 */ /* 0x000fc40006000000 */
[----:B------:R-:W-:Y:S02]  /*209a0*/  LEA.HI.X.SX32 R17, R106, R5, 0x2, P2 ;  /* 0x000000056a117211 */ /* 0x000fe400010f16ff */
[----:B------:R-:W-:Y:S01]  /*209b0*/  SEL R233, R189, R233, !P4 ;  /* 0x000000e9bde97207 */ /* 0x000fe20006000000 */
[----:B-1----:R-:W-:Y:S01]  /*209c0*/  IMAD R33, R33, UR6, RZ ;  /* 0x0000000621217c24 */ /* 0x002fe2000f8e02ff */
[----:B------:R-:W-:Y:S01]  /*209d0*/  @!P0 IADD3 R15, PT, PT, -R15, RZ, RZ ;  /* 0x000000ff0f0f8210 */ /* 0x000fe20007ffe1ff */
[----:B------:R-:W-:Y:S01]  /*209e0*/  IMAD R249, R178, UR17, RZ ;  /* 0x00000011b2f97c24 */ /* 0x000fe2000f8e02ff */
[C---:B------:R-:W-:Y:S01]  /*209f0*/  SEL R45, R189.reuse, R188, !P4 ;  /* 0x000000bcbd2d7207 */ /* 0x040fe20006000000 */
[----:B------:R1:W-:Y:S01]  /*20a00*/  STL.64 [R1+0xb58], R16 ;  /* 0x000b581001007387 */ /* 0x0003e20000100a00 */
[----:B------:R-:W-:Y:S01]  /*20a10*/  IMAD.MOV.U32 R84, RZ, RZ, R248 ;  /* 0x000000ffff547224 */ /* 0x000fe200078e00f8 */
[----:B------:R-:W-:Y:S01]  /*20a20*/  SEL R49, R189, R191, !P4 ;  /* 0x000000bfbd317207 */ /* 0x000fe20006000000 */
[----:B------:R-:W-:Y:S01]  /*20a30*/  IMAD R178, R221, UR42, RZ ;  /* 0x0000002addb27c24 */ /* 0x000fe2000f8e02ff */
[----:B------:R-:W-:Y:S01]  /*20a40*/  MOV R117, R177 ;  /* 0x000000b100757202 */ /* 0x000fe20000000f00 */
[----:B------:R-:W-:Y:S01]  /*20a50*/  IMAD R180, R223, UR43, RZ ;  /* 0x0000002bdfb47c24 */ /* 0x000fe2000f8e02ff */
[----:B------:R-:W-:Y:S01]  /*20a60*/  MOV R24, R170 ;  /* 0x000000aa00187202 */ /* 0x000fe20000000f00 */
[----:B------:R-:W-:Y:S01]  /*20a70*/  IMAD R182, R225, UR53, RZ ;  /* 0x00000035e1b67c24 */ /* 0x000fe2000f8e02ff */
[----:B------:R-:W-:Y:S01]  /*20a80*/  MOV R85, R139 ;  /* 0x0000008b00557202 */ /* 0x000fe20000000f00 */
[----:B------:R-:W-:Y:S01]  /*20a90*/  IMAD R184, R227, UR51, RZ ;  /* 0x00000033e3b87c24 */ /* 0x000fe2000f8e02ff */
[----:B------:R-:W-:Y:S01]  /*20aa0*/  SEL R222, R189, R222, !P4 ;  /* 0x000000debdde7207 */ /* 0x000fe20006000000 */
[----:B------:R-:W-:Y:S01]  /*20ab0*/  IMAD R188, R229, UR49, RZ ;  /* 0x00000031e5bc7c24 */ /* 0x000fe2000f8e02ff */
[----:B-1----:R-:W-:Y:S01]  /*20ac0*/  MOV R17, R154 ;  /* 0x0000009a00117202 */ /* 0x002fe20000000f00 */
[----:B------:R-:W-:Y:S01]  /*20ad0*/  IMAD R190, R231, UR47, RZ ;  /* 0x0000002fe7be7c24 */ /* 0x000fe2000f8e02ff */
[----:B------:R-:W-:Y:S01]  /*20ae0*/  SEL R224, R189, R224, !P4 ;  /* 0x000000e0bde07207 */ /* 0x000fe20006000000 */
[----:B------:R-:W-:Y:S01]  /*20af0*/  IMAD R192, R233, UR45, RZ ;  /* 0x0000002de9c07c24 */ /* 0x000fe2000f8e02ff */
[C---:B------:R-:W-:Y:S01]  /*20b00*/  SEL R226, R189.reuse, R226, !P4 ;  /* 0x000000e2bde27207 */ /* 0x040fe20006000000 */
[----:B------:R-:W-:Y:S01]  /*20b10*/  IMAD.MOV.U32 R22, RZ, RZ, R187 ;  /* 0x000000ffff167224 */ /* 0x000fe200078e00bb */
        /* <DEDUP_REMOVED lines=78> */
[----:B------:R-:W-:Y:S02]  /*21000*/  SEL R239, R189, R15, !P4 ;  /* 0x0000000fbdef7207 */ /* 0x000fe40006000000 */
[----:B------:R-:W-:-:S04]  /*21010*/  LEA R6, P4, R33, R238, 0x2 ;  /* 0x000000ee21067211 */ /* 0x000fc800078810ff */
[----:B------:R-:W-:Y:S02]  /*21020*/  LEA.HI.X.SX32 R7, R33, R5, 0x2, P4 ;  /* 0x0000000521077211 */ /* 0x000fe400020f16ff */
[----:B------:R-:W-:-:S03]  /*21030*/  LEA R34, P4, R141, R238, 0x2 ;  /* 0x000000ee8d227211 */ /* 0x000fc600078810ff */
[----:B------:R1:W-:Y:S01]  /*21040*/  STL.64 [R1+0x2d98], R6 ;  /* 0x002d980601007387 */ /* 0x0003e20000100a00 */
[----:B------:R-:W-:Y:S02]  /*21050*/  LEA.HI.X.SX32 R35, R141, R5, 0x2, P4 ;  /* 0x000000058d237211 */ /* 0x000fe400020f16ff */
[----:B-1----:R-:W-:-:S04]  /*21060*/  LEA R6, P4, R149, R238, 0x2 ;  /* 0x000000ee95067211 */ /* 0x002fc800078810ff */
[----:B------:R-:W-:Y:S01]  /*21070*/  LEA.HI.X.SX32 R7, R149, R5, 0x2, P4 ;  /* 0x0000000595077211 */ /* 0x000fe200020f16ff */
[----:B------:R-:W-:Y:S04]  /*21080*/  STL.64 [R1+0xb48], R34 ;  /* 0x000b482201007387 */ /* 0x000fe80000100a00 */
[----:B------:R1:W-:Y:S02]  /*21090*/  STL.64 [R1+0xb40], R6 ;  /* 0x000b400601007387 */ /* 0x0003e40000100a00 */
[----:B-1----:R-:W-:-:S04]  /*210a0*/  LEA R6, P4, R157, R238, 0x2 ;  /* 0x000000ee9d067211 */ /* 0x002fc800078810ff */
[----:B------:R-:W-:-:S05]  /*210b0*/  LEA.HI.X.SX32 R7, R157, R5, 0x2, P4 ;  /* 0x000000059d077211 */ /* 0x000fca00020f16ff */
[----:B------:R1:W-:Y:S02]  /*210c0*/  STL.64 [R1+0xb38], R6 ;  /* 0x000b380601007387 */ /* 0x0003e40000100a00 */
[----:B-1----:R-:W-:-:S04]  /*210d0*/  LEA R6, P4, R173, R238, 0x2 ;  /* 0x000000eead067211 */ /* 0x002fc800078810ff */
[----:B------:R-:W-:-:S05]  /*210e0*/  LEA.HI.X.SX32 R7, R173, R5, 0x2, P4 ;  /* 0x00000005ad077211 */ /* 0x000fca00020f16ff */
[----:B------:R1:W-:Y:S04]  /*210f0*/  STL.64 [R1+0xb30], R6 ;  /* 0x000b300601007387 */ /* 0x0003e80000100a00 */
[----:B------:R-:W1:Y:S02]  /*21100*/  LDL.LU R34, [R1+0x10] ;  /* 0x0000100001227983 */ /* 0x000e640000300800 */
        /* <DEDUP_REMOVED lines=523> */
[----:B------:R-:W1:Y:S02]  /*231c0*/  LDL.LU R34, [R1] ;  /* 0x0000000001227983 */ /* 0x000e640000300800 */
[----:B-1----:R-:W-:-:S04]  /*231d0*/  LEA R6, P4, R34, R238, 0x2 ;  /* 0x000000ee22067211 */ /* 0x002fc800078810ff */
[----:B------:R-:W-:-:S05]  /*231e0*/  LEA.HI.X.SX32 R7, R34, R5, 0x2, P4 ;  /* 0x0000000522077211 */ /* 0x000fca00020f16ff */
[----:B------:R1:W-:Y:S02]  /*231f0*/  STL.64 [R1+0x710], R6 ;  /* 0x0007100601007387 */ /* 0x0003e40000100a00 */
[----:B-1----:R-:W-:-:S04]  /*23200*/  LEA R6, P4, R252, R238, 0x2 ;  /* 0x000000eefc067211 */ /* 0x002fc800078810ff */
[----:B------:R-:W-:Y:S01]  /*23210*/  LEA.HI.X.SX32 R7, R252, R5, 0x2, P4 ;  /* 0x00000005fc077211 */ /* 0x000fe200020f16ff */
[----:B------:R-:W-:Y:S01]  /*23220*/  IMAD R47, R47, UR32, RZ ;  /* 0x000000202f2f7c24 */ /* 0x000fe2000f8e02ff */
[----:B------:R-:W1:Y:S01]  /*23230*/  LDCU UR32, c[0x0][0x3b0] ;  /* 0x00007600ff2077ac */ /* 0x000e620008000800 */
[----:B------:R-:W-:Y:S01]  /*23240*/  IMAD R45, R45, UR31, RZ ;  /* 0x0000001f2d2d7c24 */ /* 0x000fe2000f8e02ff */
[----:B------:R-:W-:Y:S01]  /*23250*/  UIADD3 UR25, UPT, UPT, UR4, -0x1f, URZ ;  /* 0xffffffe104197890 */ /* 0x000fe2000fffe0ff */
[----:B------:R3:W-:Y:S01]  /*23260*/  STL.64 [R1+0x708], R6 ;  /* 0x0007080601007387 */ /* 0x0007e20000100a00 */
[----:B------:R-:W4:Y:S01]  /*23270*/  LDCU UR31, c[0x0][0x3b0] ;  /* 0x00007600ff1f77ac */ /* 0x000f220008000800 */
[----:B------:R-:W-:Y:S02]  /*23280*/  UIADD3 UR7, UPT, UPT, UR4, -0x19, URZ ;  /* 0xffffffe704077890 */ /* 0x000fe4000fffe0ff */
[----:B------:R-:W-:Y:S02]  /*23290*/  UIADD3 UR19, UPT, UPT, UR4, -0x7, URZ ;  /* 0xfffffff904137890 */ /* 0x000fe4000fffe0ff */
[----:B------:R-:W-:-:S02]  /*232a0*/  UIADD3 UR16, UPT, UPT, UR4, -0x1a, URZ ;  /* 0xffffffe604107890 */ /* 0x000fc4000fffe0ff */
[----:B------:R-:W-:Y:S01]  /*232b0*/  UIADD3 UR13, UPT, UPT, UR4, -0xe, URZ ;  /* 0xfffffff2040d7890 */ /* 0x000fe2000fffe0ff */
[CC--:B---3--:R-:W-:Y:S01]  /*232c0*/  LEA R6, P4, R251.reuse, R238.reuse, 0x2 ;  /* 0x000000eefb067211 */ /* 0x0c8fe200078810ff */
[----:B------:R-:W-:Y:S02]  /*232d0*/  UIADD3 UR20, UPT, UPT, UR4, -0xb, URZ ;  /* 0xfffffff504147890 */ /* 0x000fe4000fffe0ff */
[----:B------:R-:W-:Y:S01]  /*232e0*/  UIADD3 UR14, UPT, UPT, UR4, -0x12, URZ ;  /* 0xffffffee040e7890 */ /* 0x000fe2000fffe0ff */
[----:B------:R-:W-:Y:S01]  /*232f0*/  LEA.HI.X.SX32 R7, R251, R5, 0x2, P4 ;  /* 0x00000005fb077211 */ /* 0x000fe200020f16ff */
[----:B------:R-:W-:Y:S02]  /*23300*/  UIADD3 UR17, UPT, UPT, UR4, -0x1e, URZ ;  /* 0xffffffe204117890 */ /* 0x000fe4000fffe0ff */
[----:B------:R-:W-:Y:S02]  /*23310*/  UIADD3 UR11, UPT, UPT, UR4, -0x6, URZ ;  /* 0xfffffffa040b7890 */ /* 0x000fe4000fffe0ff */
[----:B------:R-:W-:Y:S01]  /*23320*/  UIADD3 UR10, UPT, UPT, UR4, -0x2, URZ ;  /* 0xfffffffe040a7890 */ /* 0x000fe2000fffe0ff */
[----:B------:R3:W-:Y:S01]  /*23330*/  STL.64 [R1+0x700], R6 ;  /* 0x0007000601007387 */ /* 0x0007e20000100a00 */
[----:B------:R-:W-:Y:S01]  /*23340*/  PLOP3.LUT P0, PT, PT, PT, UP4, 0x80, 0x8 ;  /* 0x000000000008781c */ /* 0x000fe20003f0f048 */
[----:B------:R-:W1:Y:S01]  /*23350*/  LDC R252, c[0x0][0x3a8] ;  /* 0x0000ea00fffc7b82 */ /* 0x000e620000000800 */
[----:B---3--:R-:W-:-:S04]  /*23360*/  LEA R6, P4, R107, R238, 0x2 ;  /* 0x000000ee6b067211 */ /* 0x008fc800078810ff */
[----:B------:R-:W-:-:S05]  /*23370*/  LEA.HI.X.SX32 R7, R107, R5, 0x2, P4 ;  /* 0x000000056b077211 */ /* 0x000fca00020f16ff */
[----:B------:R3:W-:Y:S02]  /*23380*/  STL.64 [R1+0x6f8], R6 ;  /* 0x0006f80601007387 */ /* 0x0007e40000100a00 */
        /* <DEDUP_REMOVED lines=74> */
[----:B------:R3:W-:Y:S04]  /*23830*/  STL.64 [R1+0x630], R6 ;  /* 0x0006300601007387 */ /* 0x0007e80000100a00 */
[----:B------:R-:W3:Y:S02]  /*23840*/  LDL.LU R34, [R1+0x3e0] ;  /* 0x0003e00001227983 */ /* 0x000ee40000300800 */
        /* <DEDUP_REMOVED lines=292> */
[----:B------:R-:W-:Y:S01]  /*24a90*/  LEA.HI.X.SX32 R7, R34, R5, 0x2, P4 ;  /* 0x0000000522077211 */ /* 0x000fe200020f16ff */
[----:B------:R-:W-:Y:S02]  /*24aa0*/  IMAD.MOV.U32 R34, RZ, RZ, R106 ;  /* 0x000000ffff227224 */ /* 0x000fe400078e006a */
[----:B------:R-:W-:Y:S02]  /*24ab0*/  IMAD.MOV.U32 R106, RZ, RZ, R0 ;  /* 0x000000ffff6a7224 */ /* 0x000fe400078e0000 */
[----:B------:R-:W-:Y:S02]  /*24ac0*/  IMAD.MOV.U32 R0, RZ, RZ, R16 ;  /* 0x000000ffff007224 */ /* 0x000fe400078e0010 */
[----:B------:R-:W-:Y:S01]  /*24ad0*/  IMAD.MOV.U32 R16, RZ, RZ, R31 ;  /* 0x000000ffff107224 */ /* 0x000fe200078e001f */
[----:B------:R-:W-:Y:S01]  /*24ae0*/  MOV R31, R17 ;  /* 0x00000011001f7202 */ /* 0x000fe20000000f00 */
[----:B------:R-:W-:Y:S02]  /*24af0*/  IMAD.MOV.U32 R17, RZ, RZ, R18 ;  /* 0x000000ffff117224 */ /* 0x000fe400078e0012 */
[----:B------:R-:W-:-:S02]  /*24b00*/  IMAD.MOV.U32 R18, RZ, RZ, R19 ;  /* 0x000000ffff127224 */ /* 0x000fc400078e0013 */
[----:B------:R-:W-:Y:S02]  /*24b10*/  IMAD.MOV.U32 R19, RZ, RZ, R20 ;  /* 0x000000ffff137224 */ /* 0x000fe400078e0014 */
[----:B------:R-:W-:Y:S02]  /*24b20*/  IMAD.MOV.U32 R20, RZ, RZ, R21 ;  /* 0x000000ffff147224 */ /* 0x000fe400078e0015 */
[----:B------:R-:W-:Y:S02]  /*24b30*/  IMAD.MOV.U32 R21, RZ, RZ, R101 ;  /* 0x000000ffff157224 */ /* 0x000fe400078e0065 */
[----:B------:R-:W-:Y:S01]  /*24b40*/  IMAD.MOV.U32 R101, RZ, RZ, R109 ;  /* 0x000000ffff657224 */ /* 0x000fe200078e006d */
[----:B------:R-:W-:Y:S01]  /*24b50*/  MOV R109, R117 ;  /* 0x00000075006d7202 */ /* 0x000fe20000000f00 */
[----:B------:R-:W-:Y:S01]  /*24b60*/  IMAD.MOV.U32 R117, RZ, RZ, R125 ;  /* 0x000000ffff757224 */ /* 0x000fe200078e007d */
[----:B------:R3:W-:Y:S01]  /*24b70*/  STL.64 [R1+0x3c0], R6 ;  /* 0x0003c00601007387 */ /* 0x0007e20000100a00 */
[----:B------:R-:W-:-:S02]  /*24b80*/  IMAD.MOV.U32 R125, RZ, RZ, R133 ;  /* 0x000000ffff7d7224 */ /* 0x000fc400078e0085 */
[----:B------:R-:W-:Y:S02]  /*24b90*/  IMAD.MOV.U32 R133, RZ, RZ, R22 ;  /* 0x000000ffff857224 */ /* 0x000fe400078e0016 */
[----:B------:R-:W2:Y:S01]  /*24ba0*/  LDL.LU R22, [R1+0xd6c] ;  /* 0x000d6c0001167983 */ /* 0x000ea20000300800 */
[----:B---3--:R-:W-:-:S04]  /*24bb0*/  LEA R6, P4, R34, R238, 0x2 ;  /* 0x000000ee22067211 */ /* 0x008fc800078810ff */
[----:B------:R-:W-:Y:S01]  /*24bc0*/  LEA.HI.X.SX32 R7, R34, R5, 0x2, P4 ;  /* 0x0000000522077211 */ /* 0x000fe200020f16ff */
[----:B------:R-:W-:Y:S02]  /*24bd0*/  IMAD.MOV.U32 R34, RZ, RZ, R106 ;  /* 0x000000ffff227224 */ /* 0x000fe400078e006a */
[----:B------:R-:W-:Y:S02]  /*24be0*/  IMAD.MOV.U32 R106, RZ, RZ, R0 ;  /* 0x000000ffff6a7224 */ /* 0x000fe400078e0000 */
[----:B------:R-:W-:Y:S01]  /*24bf0*/  IMAD.MOV.U32 R0, RZ, RZ, R16 ;  /* 0x000000ffff007224 */ /* 0x000fe200078e0010 */
[----:B------:R-:W-:Y:S01]  /*24c00*/  MOV R16, R31 ;  /* 0x0000001f00107202 */ /* 0x000fe20000000f00 */
[----:B------:R-:W-:Y:S02]  /*24c10*/  IMAD.MOV.U32 R31, RZ, RZ, R17 ;  /* 0x000000ffff1f7224 */ /* 0x000fe400078e0011 */
[----:B------:R-:W-:Y:S02]  /*24c20*/  IMAD.MOV.U32 R17, RZ, RZ, R18 ;  /* 0x000000ffff117224 */ /* 0x000fe400078e0012 */
[----:B------:R-:W-:-:S02]  /*24c30*/  IMAD.MOV.U32 R18, RZ, RZ, R19 ;  /* 0x000000ffff127224 */ /* 0x000fc400078e0013 */
[----:B------:R-:W-:Y:S02]  /*24c40*/  IMAD.MOV.U32 R19, RZ, RZ, R20 ;  /* 0x000000ffff137224 */ /* 0x000fe400078e0014 */
[----:B------:R-:W-:Y:S02]  /*24c50*/  IMAD.MOV.U32 R20, RZ, RZ, R21 ;  /* 0x000000ffff147224 */ /* 0x000fe400078e0015 */
[----:B------:R-:W-:Y:S01]  /*24c60*/  IMAD.MOV.U32 R21, RZ, RZ, R101 ;  /* 0x000000ffff157224 */ /* 0x000fe200078e0065 */
[----:B------:R-:W-:Y:S01]  /*24c70*/  MOV R101, R109 ;  /* 0x0000006d00657202 */ /* 0x000fe20000000f00 */
[----:B------:R-:W-:Y:S02]  /*24c80*/  IMAD.MOV.U32 R109, RZ, RZ, R117 ;  /* 0x000000ffff6d7224 */ /* 0x000fe400078e0075 */
[----:B------:R-:W-:Y:S01]  /*24c90*/  IMAD.MOV.U32 R117, RZ, RZ, R125 ;  /* 0x000000ffff757224 */ /* 0x000fe200078e007d */
[----:B------:R3:W-:Y:S01]  /*24ca0*/  STL.64 [R1+0x3b8], R6 ;  /* 0x0003b80601007387 */ /* 0x0007e20000100a00 */
[----:B------:R-:W-:-:S02]  /*24cb0*/  IMAD.MOV.U32 R125, RZ, RZ, R133 ;  /* 0x000000ffff7d7224 */ /* 0x000fc400078e0085 */
[----:B--2---:R-:W-:Y:S02]  /*24cc0*/  IMAD.MOV.U32 R133, RZ, RZ, R22 ;  /* 0x000000ffff857224 */ /* 0x004fe400078e0016 */
[----:B------:R-:W2:Y:S01]  /*24cd0*/  LDL.LU R22, [R1+0xddc] ;  /* 0x000ddc0001167983 */ /* 0x000ea20000300800 */
[----:B---3--:R-:W-:-:S04]  /*24ce0*/  LEA R6, P4, R34, R238, 0x2 ;  /* 0x000000ee22067211 */ /* 0x008fc800078810ff */
[----:B------:R-:W-:Y:S01]  /*24cf0*/  LEA.HI.X.SX32 R7, R34, R5, 0x2, P4 ;  /* 0x0000000522077211 */ /* 0x000fe200020f16ff */
[----:B------:R-:W-:Y:S02]  /*24d00*/  IMAD.MOV.U32 R34, RZ, RZ, R106 ;  /* 0x000000ffff227224 */ /* 0x000fe400078e006a */
[----:B------:R-:W-:Y:S01]  /*24d10*/  IMAD.MOV.U32 R106, RZ, RZ, R0 ;  /* 0x000000ffff6a7224 */ /* 0x000fe200078e0000 */
[----:B------:R-:W-:Y:S01]  /*24d20*/  MOV R0, R16 ;  /* 0x0000001000007202 */ /* 0x000fe20000000f00 */
[----:B------:R-:W-:Y:S02]  /*24d30*/  IMAD.MOV.U32 R16, RZ, RZ, R31 ;  /* 0x000000ffff107224 */ /* 0x000fe400078e001f */
[----:B------:R-:W-:Y:S02]  /*24d40*/  IMAD.MOV.U32 R31, RZ, RZ, R17 ;  /* 0x000000ffff1f7224 */ /* 0x000fe400078e0011 */
[----:B------:R-:W-:Y:S02]  /*24d50*/  IMAD.MOV.U32 R17, RZ, RZ, R18 ;  /* 0x000000ffff117224 */ /* 0x000fe400078e0012 */
[----:B------:R-:W-:-:S02]  /*24d60*/  IMAD.MOV.U32 R18, RZ, RZ, R19 ;  /* 0x000000ffff127224 */ /* 0x000fc400078e0013 */
[----:B------:R-:W-:Y:S02]  /*24d70*/  IMAD.MOV.U32 R19, RZ, RZ, R20 ;  /* 0x000000ffff137224 */ /* 0x000fe400078e0014 */
[----:B------:R-:W-:Y:S01]  /*24d80*/  IMAD.MOV.U32 R20, RZ, RZ, R21 ;  /* 0x000000ffff147224 */ /* 0x000fe200078e0015 */
[----:B------:R-:W-:Y:S01]  /*24d90*/  MOV R21, R101 ;  /* 0x0000006500157202 */ /* 0x000fe20000000f00 */
[----:B------:R-:W-:Y:S02]  /*24da0*/  IMAD.MOV.U32 R101, RZ, RZ, R109 ;  /* 0x000000ffff657224 */ /* 0x000fe400078e006d */
        /* <DEDUP_REMOVED lines=8> */
[----:B------:R-:W-:Y:S01]  /*24e30*/  IMAD.MOV.U32 R34, RZ, RZ, R106 ;  /* 0x000000ffff227224 */ /* 0x000fe200078e006a */
[----:B------:R-:W-:Y:S01]  /*24e40*/  MOV R106, R0 ;  /* 0x00000000006a7202 */ /* 0x000fe20000000f00 */
[----:B------:R-:W-:Y:S02]  /*24e50*/  IMAD.MOV.U32 R0, RZ, RZ, R16 ;  /* 0x000000ffff007224 */ /* 0x000fe400078e0010 */
[----:B------:R-:W-:Y:S02]  /*24e60*/  IMAD.MOV.U32 R16, RZ, RZ, R31 ;  /* 0x000000ffff107224 */ /* 0x000fe400078e001f */
[----:B------:R-:W-:Y:S02]  /*24e70*/  IMAD.MOV.U32 R31, RZ, RZ, R17 ;  /* 0x000000ffff1f7224 */ /* 0x000fe400078e0011 */
[----:B------:R-:W-:Y:S02]  /*24e80*/  IMAD.MOV.U32 R17, RZ, RZ, R18 ;  /* 0x000000ffff117224 */ /* 0x000fe400078e0012 */
[----:B------:R-:W-:-:S02]  /*24e90*/  IMAD.MOV.U32 R18, RZ, RZ, R19 ;  /* 0x000000ffff127224 */ /* 0x000fc400078e0013 */
[----:B------:R-:W-:Y:S01]  /*24ea0*/  IMAD.MOV.U32 R19, RZ, RZ, R20 ;  /* 0x000000ffff137224 */ /* 0x000fe200078e0014 */
[----:B------:R-:W-:Y:S01]  /*24eb0*/  MOV R20, R21 ;  /* 0x0000001500147202 */ /* 0x000fe20000000f00 */
[----:B------:R-:W-:Y:S02]  /*24ec0*/  IMAD.MOV.U32 R21, RZ, RZ, R101 ;  /* 0x000000ffff157224 */ /* 0x000fe400078e0065 */
        /* <DEDUP_REMOVED lines=8> */
[----:B------:R-:W-:Y:S02]  /*24f50*/  LEA.HI.X.SX32 R7, R34, R5, 0x2, P4 ;  /* 0x0000000522077211 */ /* 0x000fe400020f16ff */
        /* <DEDUP_REMOVED lines=11> */
[----:B------:R-:W-:Y:S02]  /*25010*/  IMAD.MOV.U32 R109, RZ, RZ, R117 ;  /* 0x000000ffff6d7224 */ /* 0x000fe400078e0075 */
[----:B------:R-:W-:Y:S01]  /*25020*/  IMAD.MOV.U32 R117, RZ, RZ, R125 ;  /* 0x000000ffff757224 */ /* 0x000fe200078e007d */
[----:B------:R3:W-:Y:S01]  /*25030*/  STL.64 [R1+0x3a0], R6 ;  /* 0x0003a00601007387 */ /* 0x0007e20000100a00 */
[----:B------:R-:W-:Y:S01]  /*25040*/  IMAD.MOV.U32 R125, RZ, RZ, R133 ;  /* 0x000000ffff7d7224 */ /* 0x000fe200078e0085 */
[----:B--2---:R-:W-:-:S02]  /*25050*/  MOV R133, R22 ;  /* 0x0000001600857202 */ /* 0x004fc40000000f00 */
[----:B------:R-:W2:Y:S01]  /*25060*/  LDL.LU R22, [R1+0xe20] ;  /* 0x000e200001167983 */ /* 0x000ea20000300800 */
[----:B---3--:R-:W-:-:S04]  /*25070*/  LEA R6, P4, R34, R238, 0x2 ;  /* 0x000000ee22067211 */ /* 0x008fc800078810ff */
[----:B------:R-:W-:Y:S01]  /*25080*/  LEA.HI.X.SX32 R7, R34, R5, 0x2, P4 ;  /* 0x0000000522077211 */ /* 0x000fe200020f16ff */
[----:B------:R-:W-:Y:S02]  /*25090*/  IMAD.MOV.U32 R34, RZ, RZ, R106 ;  /* 0x000000ffff227224 */ /* 0x000fe400078e006a */
[----:B------:R-:W-:Y:S02]  /*250a0*/  IMAD.MOV.U32 R106, RZ, RZ, R0 ;  /* 0x000000ffff6a7224 */ /* 0x000fe400078e0000 */
[----:B------:R-:W-:Y:S02]  /*250b0*/  IMAD.MOV.U32 R0, RZ, RZ, R16 ;  /* 0x000000ffff007224 */ /* 0x000fe400078e0010 */
[----:B------:R-:W-:Y:S02]  /*250c0*/  IMAD.MOV.U32 R16, RZ, RZ, R31 ;  /* 0x000000ffff107224 */ /* 0x000fe400078e001f */
[----:B------:R-:W-:Y:S02]  /*250d0*/  IMAD.MOV.U32 R31, RZ, RZ, R17 ;  /* 0x000000ffff1f7224 */ /* 0x000fe400078e0011 */
[----:B------:R-:W-:Y:S01]  /*250e0*/  IMAD.MOV.U32 R17, RZ, RZ, R18 ;  /* 0x000000ffff117224 */ /* 0x000fe200078e0012 */
[----:B------:R-:W-:Y:S01]  /*250f0*/  MOV R18, R19 ;  /* 0x0000001300127202 */ /* 0x000fe20000000f00 */
[----:B------:R-:W-:-:S02]  /*25100*/  IMAD.MOV.U32 R19, RZ, RZ, R20 ;  /* 0x000000ffff137224 */ /* 0x000fc400078e0014 */
[----:B------:R-:W-:Y:S02]  /*25110*/  IMAD.MOV.U32 R20, RZ, RZ, R21 ;  /* 0x000000ffff147224 */ /* 0x000fe400078e0015 */
[----:B------:R-:W-:Y:S02]  /*25120*/  IMAD.MOV.U32 R21, RZ, RZ, R101 ;  /* 0x000000ffff157224 */ /* 0x000fe400078e0065 */
[----:B------:R-:W-:Y:S02]  /*25130*/  IMAD.MOV.U32 R101, RZ, RZ, R109 ;  /* 0x000000ffff657224 */ /* 0x000fe400078e006d */
[----:B------:R-:W-:Y:S02]  /*25140*/  IMAD.MOV.U32 R109, RZ, RZ, R117 ;  /* 0x000000ffff6d7224 */ /* 0x000fe400078e0075 */
[----:B------:R-:W-:Y:S01]  /*25150*/  IMAD.MOV.U32 R117, RZ, RZ, R125 ;  /* 0x000000ffff757224 */ /* 0x000fe200078e007d */
[----:B------:R-:W-:Y:S01]  /*25160*/  MOV R125, R133 ;  /* 0x00000085007d7202 */ /* 0x000fe20000000f00 */
[----:B------:R3:W-:Y:S01]  /*25170*/  STL.64 [R1+0x398], R6 ;  /* 0x0003980601007387 */ /* 0x0007e20000100a00 */
[----:B--2---:R-:W-:-:S03]  /*25180*/  IMAD.MOV.U32 R133, RZ, RZ, R22 ;  /* 0x000000ffff857224 */ /* 0x004fc600078e0016 */
[----:B------:R-:W2:Y:S01]  /*25190*/  LDL.LU R22, [R1+0xe2c] ;  /* 0x000e2c0001167983 */ /* 0x000ea20000300800 */
[----:B---3--:R-:W-:-:S04]  /*251a0*/  LEA R6, P4, R34, R238, 0x2 ;  /* 0x000000ee22067211 */ /* 0x008fc800078810ff */
[----:B------:R-:W-:Y:S01]  /*251b0*/  LEA.HI.X.SX32 R7, R34, R5, 0x2, P4 ;  /* 0x0000000522077211 */ /* 0x000fe200020f16ff */
        /* <DEDUP_REMOVED lines=13> */
[----:B------:R-:W-:Y:S01]  /*25290*/  IMAD.MOV.U32 R125, RZ, RZ, R133 ;  /* 0x000000ffff7d7224 */ /* 0x000fe200078e0085 */
        /* <DEDUP_REMOVED lines=267> */
[----:B--2---:R-:W-:-:S02]  /*26350*/  IMAD.MOV.U32 R133, RZ, RZ, R22 ;  /* 0x000000ffff857224 */ /* 0x004fc400078e0016 */
        /* <DEDUP_REMOVED lines=57> */
[----:B--2---:R-:W-:Y:S01]  /*266f0*/  IMAD.MOV.U32 R133, RZ, RZ, R23 ;  /* 0x000000ffff857224 */ /* 0x004fe200078e0017 */
[----:B------:R-:W-:-:S02]  /*26700*/  MOV R23, R24 ;  /* 0x0000001800177202 */ /* 0x000fc40000000f00 */
        /* <DEDUP_REMOVED lines=32> */
[----:B------:R-:W-:Y:S02]  /*26910*/  IMAD.MOV.U32 R20, RZ, RZ, R21 ;  /* 0x000000ffff147224 */ /* 0x000fe400078e0015 */
[----:B------:R-:W-:Y:S02]  /*26920*/  IMAD.MOV.U32 R21, RZ, RZ, R101 ;  /* 0x000000ffff157224 */ /* 0x000fe400078e0065 */
[----:B------:R-:W-:Y:S01]  /*26930*/  IMAD.MOV.U32 R101, RZ, RZ, R109 ;  /* 0x000000ffff657224 */ /* 0x000fe200078e006d */
[----:B------:R-:W-:Y:S01]  /*26940*/  MOV R109, R117 ;  /* 0x00000075006d7202 */ /* 0x000fe20000000f00 */
[----:B------:R-:W-:Y:S01]  /*26950*/  IMAD.MOV.U32 R117, RZ, RZ, R125 ;  /* 0x000000ffff757224 */ /* 0x000fe200078e007d */
[C---:B---3--:R-:W-:Y:S01]  /*26960*/  LEA R6, P4, R34.reuse, R238, 0x2 ;  /* 0x000000ee22067211 */ /* 0x048fe200078810ff */
[----:B------:R-:W-:Y:S02]  /*26970*/  IMAD.MOV.U32 R125, RZ, RZ, R133 ;  /* 0x000000ffff7d7224 */ /* 0x000fe400078e0085 */
[----:B------:R-:W-:Y:S01]  /*26980*/  IMAD.MOV.U32 R133, RZ, RZ, R23 ;  /* 0x000000ffff857224 */ /* 0x000fe200078e0017 */
[----:B------:R-:W-:Y:S01]  /*26990*/  LEA.HI.X.SX32 R7, R34, R5, 0x2, P4 ;  /* 0x0000000522077211 */ /* 0x000fe200020f16ff */
        /* <DEDUP_REMOVED lines=13> */
[----:B--2---:R-:W-:Y:S02]  /*26a70*/  IMAD.MOV.U32 R23, RZ, RZ, R24 ;  /* 0x000000ffff177224 */ /* 0x004fe400078e0018 */
[----:B------:R-:W-:Y:S02]  /*26a80*/  IMAD.MOV.U32 R24, RZ, RZ, R194 ;  /* 0x000000ffff187224 */ /* 0x000fe400078e00c2 */
[----:B------:R-:W2:Y:S04]  /*26a90*/  LDL.LU R194, [R1+0xd40] ;  /* 0x000d400001c27983 */ /* 0x000ea80000300800 */
[----:B------:R3:W-:Y:S02]  /*26aa0*/  STL.64 [R1+0x2f0], R6 ;  /* 0x0002f00601007387 */ /* 0x0007e40000100a00 */
        /* <DEDUP_REMOVED lines=11> */
[----:B------:R-:W-:Y:S01]  /*26b60*/  IMAD.MOV.U32 R23, RZ, RZ, R24 ;  /* 0x000000ffff177224 */ /* 0x000fe200078e0018 */
[----:B------:R-:W-:Y:S01]  /*26b70*/  MOV R24, R84 ;  /* 0x0000005400187202 */ /* 0x000fe20000000f00 */
[----:B------:R-:W-:Y:S01]  /*26b80*/  IMAD.MOV.U32 R20, RZ, RZ, R21 ;  /* 0x000000ffff147224 */ /* 0x000fe200078e0015 */
[----:B------:R-:W3:Y:S01]  /*26b90*/  LDL.LU R84, [R1+0xdb0] ;  /* 0x000db00001547983 */ /* 0x000ee20000300800 */
[----:B------:R-:W-:Y:S02]  /*26ba0*/  IMAD.MOV.U32 R21, RZ, RZ, R101 ;  /* 0x000000ffff157224 */ /* 0x000fe400078e0065 */
[----:B------:R-:W-:Y:S02]  /*26bb0*/  IMAD.MOV.U32 R101, RZ, RZ, R109 ;  /* 0x000000ffff657224 */ /* 0x000fe400078e006d */
[----:B------:R-:W-:-:S02]  /*26bc0*/  IMAD.MOV.U32 R109, RZ, RZ, R117 ;  /* 0x000000ffff6d7224 */ /* 0x000fc400078e0075 */
[----:B------:R-:W-:Y:S01]  /*26bd0*/  IMAD.MOV.U32 R117, RZ, RZ, R133 ;  /* 0x000000ffff757224 */ /* 0x000fe200078e0085 */
[----:B------:R-:W-:Y:S01]  /*26be0*/  MOV R133, R24 ;  /* 0x0000001800857202 */ /* 0x000fe20000000f00 */
[----:B------:R1:W-:Y:S01]  /*26bf0*/  STL.64 [R1+0x2e8], R6 ;  /* 0x0002e80601007387 */ /* 0x0003e20000100a00 */
[----:B------:R-:W-:-:S03]  /*26c00*/  IMAD.MOV.U32 R24, RZ, RZ, R25 ;  /* 0x000000ffff187224 */ /* 0x000fc600078e0019 */
[----:B------:R-:W2:Y:S01]  /*26c10*/  LDL.LU R25, [R1+0xdf0] ;  /* 0x000df00001197983 */ /* 0x000ea20000300800 */
[----:B-1----:R-:W-:-:S04]  /*26c20*/  LEA R6, P4, R34, R238, 0x2 ;  /* 0x000000ee22067211 */ /* 0x002fc800078810ff */
        /* <DEDUP_REMOVED lines=18> */
[----:B-1----:R-:W-:-:S04]  /*26d50*/  LEA R6, P4, R34, R238, 0x2 ;  /* 0x000000ee22067211 */ /* 0x002fc800078810ff */
[----:B------:R-:W-:Y:S01]  /*26d60*/  LEA.HI.X.SX32 R7, R34, R5, 0x2, P4 ;  /* 0x0000000522077211 */ /* 0x000fe200020f16ff */
        /* <DEDUP_REMOVED lines=9> */
[----:B------:R-:W-:Y:S02]  /*26e00*/  IMAD.MOV.U32 R20, RZ, RZ, R21 ;  /* 0x000000ffff147224 */ /* 0x000fe400078e0015 */
[----:B------:R-:W-:Y:S02]  /*26e10*/  IMAD.MOV.U32 R21, RZ, RZ, R101 ;  /* 0x000000ffff157224 */ /* 0x000fe400078e0065 */
[----:B------:R-:W-:Y:S01]  /*26e20*/  IMAD.MOV.U32 R101, RZ, RZ, R109 ;  /* 0x000000ffff657224 */ /* 0x000fe200078e006d */
[C---:B-1----:R-:W-:Y:S02]  /*26e30*/  LEA R6, P4, R34.reuse, R238, 0x2 ;  /* 0x000000ee22067211 */ /* 0x042fe400078810ff */
[----:B------:R-:W-:Y:S01]  /*26e40*/  MOV R109, R117 ;  /* 0x00000075006d7202 */ /* 0x000fe20000000f00 */
[----:B------:R-:W-:Y:S01]  /*26e50*/  IMAD.MOV.U32 R117, RZ, RZ, R133 ;  /* 0x000000ffff757224 */ /* 0x000fe200078e0085 */
[----:B------:R-:W-:Y:S01]  /*26e60*/  LEA.HI.X.SX32 R7, R34, R5, 0x2, P4 ;  /* 0x0000000522077211 */ /* 0x000fe200020f16ff */
[----:B------:R-:W-:-:S02]  /*26e70*/  IMAD.MOV.U32 R34, RZ, RZ, R106 ;  /* 0x000000ffff227224 */ /* 0x000fc400078e006a */
        /* <DEDUP_REMOVED lines=11> */
[----:B--2---:R-:W-:Y:S02]  /*26f30*/  IMAD.MOV.U32 R133, RZ, RZ, R25 ;  /* 0x000000ffff857224 */ /* 0x004fe400078e0019 */
[----:B------:R-:W-:Y:S02]  /*26f40*/  IMAD.MOV.U32 R25, RZ, RZ, R28 ;  /* 0x000000ffff197224 */ /* 0x000fe400078e001c */
[----:B------:R-:W2:Y:S04]  /*26f50*/  LDL.LU R28, [R1+0xd04] ;  /* 0x000d0400011c7983 */ /* 0x000ea80000300800 */
[----:B------:R1:W-:Y:S02]  /*26f60*/  STL.64 [R1+0x2d0], R6 ;  /* 0x0002d00601007387 */ /* 0x0003e40000100a00 */
[----:B-1----:R-:W-:-:S04]  /*26f70*/  LEA R6, P4, R34, R238, 0x2 ;  /* 0x000000ee22067211 */ /* 0x002fc800078810ff */
        /* <DEDUP_REMOVED lines=9> */
[----:B------:R-:W-:Y:S02]  /*27010*/  IMAD.MOV.U32 R19, RZ, RZ, R20 ;  /* 0x000000ffff137224 */ /* 0x000fe400078e0014 */
[----:B------:R-:W-:Y:S02]  /*27020*/  IMAD.MOV.U32 R133, RZ, RZ, R25 ;  /* 0x000000ffff857224 */ /* 0x000fe400078e0019 */
[----:B------:R-:W-:Y:S01]  /*27030*/  IMAD.MOV.U32 R20, RZ, RZ, R21 ;  /* 0x000000ffff147224 */ /* 0x000fe200078e0015 */
[----:B------:R-:W-:Y:S01]  /*27040*/  MOV R21, R101 ;  /* 0x0000006500157202 */ /* 0x000fe20000000f00 */
[----:B------:R-:W-:Y:S02]  /*27050*/  IMAD.MOV.U32 R25, RZ, RZ, R30 ;  /* 0x000000ffff197224 */ /* 0x000fe400078e001e */
[----:B------:R-:W-:Y:S01]  /*27060*/  IMAD.MOV.U32 R101, RZ, RZ, R109 ;  /* 0x000000ffff657224 */ /* 0x000fe200078e006d */
[----:B------:R-:W2:Y:S01]  /*27070*/  LDL.LU R30, [R1+0xd08] ;  /* 0x000d0800011e7983 */ /* 0x000ea20000300800 */
[----:B------:R-:W-:-:S02]  /*27080*/  IMAD.MOV.U32 R109, RZ, RZ, R117 ;  /* 0x000000ffff6d7224 */ /* 0x000fc400078e0075 */
[----:B------:R-:W-:Y:S01]  /*27090*/  IMAD.MOV.U32 R117, RZ, RZ, R133 ;  /* 0x000000ffff757224 */ /* 0x000fe200078e0085 */
[----:B------:R1:W-:Y:S01]  /*270a0*/  STL.64 [R1+0x2c8], R6 ;  /* 0x0002c80601007387 */ /* 0x0003e20000100a00 */
[----:B------:R-:W-:Y:S02]  /*270b0*/  IMAD.MOV.U32 R133, RZ, RZ, R25 ;  /* 0x000000ffff857224 */ /* 0x000fe400078e0019 */
[----:B------:R-:W-:Y:S02]  /*270c0*/  IMAD.MOV.U32 R25, RZ, RZ, R85 ;  /* 0x000000ffff197224 */ /* 0x000fe400078e0055 */
[----:B------:R-:W2:Y:S01]  /*270d0*/  LDL.LU R85, [R1+0xdcc] ;  /* 0x000dcc0001557983 */ /* 0x000ea20000300800 */
[----:B-1----:R-:W-:-:S04]  /*270e0*/  LEA R6, P4, R34, R238, 0x2 ;  /* 0x000000ee22067211 */ /* 0x002fc800078810ff */
[----:B------:R-:W-:Y:S01]  /*270f0*/  LEA.HI.X.SX32 R7, R34, R5, 0x2, P4 ;  /* 0x0000000522077211 */ /* 0x000fe200020f16ff */
[----:B------:R-:W-:Y:S01]  /*27100*/  IMAD.MOV.U32 R34, RZ, RZ, R106 ;  /* 0x000000ffff227224 */ /* 0x000fe200078e006a */
[----:B------:R-:W-:Y:S01]  /*27110*/  MOV R106, R0 ;  /* 0x00000000006a7202 */ /* 0x000fe20000000f00 */
[----:B------:R-:W-:Y:S02]  /*27120*/  IMAD.MOV.U32 R0, RZ, RZ, R16 ;  /* 0x000000ffff007224 */ /* 0x000fe400078e0010 */
[----:B------:R-:W-:Y:S02]  /*27130*/  IMAD.MOV.U32 R16, RZ, RZ, R31 ;  /* 0x000000ffff107224 */ /* 0x000fe400078e001f */
[----:B------:R-:W-:Y:S01]  /*27140*/  IMAD.MOV.U32 R31, RZ, RZ, R17 ;  /* 0x000000ffff1f7224 */ /* 0x000fe200078e0011 */
[----:B------:R1:W-:Y:S01]  /*27150*/  STL.64 [R1+0x2c0], R6 ;  /* 0x0002c00601007387 */ /* 0x0003e20000100a00 */
[----:B------:R-:W-:Y:S02]  /*27160*/  IMAD.MOV.U32 R17, RZ, RZ, R18 ;  /* 0x000000ffff117224 */ /* 0x000fe400078e0012 */
[----:B------:R-:W-:-:S02]  /*27170*/  IMAD.MOV.U32 R18, RZ, RZ, R19 ;  /* 0x000000ffff127224 */ /* 0x000fc400078e0013 */
[----:B------:R-:W-:Y:S01]  /*27180*/  IMAD.MOV.U32 R19, RZ, RZ, R20 ;  /* 0x000000ffff137224 */ /* 0x000fe200078e0014 */
[----:B------:R-:W-:Y:S01]  /*27190*/  MOV R20, R21 ;  /* 0x0000001500147202 */ /* 0x000fe20000000f00 */
[----:B------:R-:W-:Y:S02]  /*271a0*/  IMAD.MOV.U32 R21, RZ, RZ, R101 ;  /* 0x000000ffff157224 */ /* 0x000fe400078e0065 */
[----:B------:R-:W-:Y:S01]  /*271b0*/  IMAD.MOV.U32 R101, RZ, RZ, R109 ;  /* 0x000000ffff657224 */ /* 0x000fe200078e006d */
[C---:B-1----:R-:W-:Y:S01]  /*271c0*/  LEA R6, P4, R34.reuse, R238, 0x2 ;  /* 0x000000ee22067211 */ /* 0x042fe200078810ff */
        /* <DEDUP_REMOVED lines=17> */
[----:B--2---:R-:W-:Y:S02]  /*272e0*/  IMAD.MOV.U32 R25, RZ, RZ, R85 ;  /* 0x000000ffff197224 */ /* 0x004fe400078e0055 */
[----:B------:R-:W2:Y:S04]  /*272f0*/  LDL.LU R85, [R1+0xd2c] ;  /* 0x000d2c0001557983 */ /* 0x000ea80000300800 */
[----:B------:R1:W-:Y:S02]  /*27300*/  STL.64 [R1+0x2b8], R6 ;  /* 0x0002b80601007387 */ /* 0x0003e40000100a00 */
[----:B-1----:R-:W-:-:S04]  /*27310*/  LEA R6, P4, R34, R238, 0x2 ;  /* 0x000000ee22067211 */ /* 0x002fc800078810ff */
        /* <DEDUP_REMOVED lines=13> */
[----:B------:R-:W2:Y:S01]  /*273f0*/  LDL.LU R27, [R1+0xdf4] ;  /* 0x000df400011b7983 */ /* 0x000ea20000300800 */
[----:B------:R-:W-:Y:S02]  /*27400*/  IMAD.MOV.U32 R101, RZ, RZ, R109 ;  /* 0x000000ffff657224 */ /* 0x000fe400078e006d */
[----:B------:R-:W-:Y:S01]  /*27410*/  IMAD.MOV.U32 R109, RZ, RZ, R117 ;  /* 0x000000ffff6d7224 */ /* 0x000fe200078e0075 */
[----:B------:R1:W-:Y:S01]  /*27420*/  STL.64 [R1+0x2b0], R6 ;  /* 0x0002b00601007387 */ /* 0x0003e20000100a00 */
[----:B------:R-:W-:-:S03]  /*27430*/  IMAD.MOV.U32 R117, RZ, RZ, R133 ;  /* 0x000000ffff757224 */ /* 0x000fc600078e0085 */
[----:B------:R-:W2:Y:S01]  /*27440*/  LDL.LU R133, [R1+0xe18] ;  /* 0x000e180001857983 */ /* 0x000ea20000300800 */
[----:B-1----:R-:W-:-:S04]  /*27450*/  LEA R6, P4, R34, R238, 0x2 ;  /* 0x000000ee22067211 */ /* 0x002fc800078810ff */
        /* <DEDUP_REMOVED lines=14> */
[----:B--2---:R-:W-:-:S02]  /*27540*/  IMAD.MOV.U32 R117, RZ, RZ, R133 ;  /* 0x000000ffff757224 */ /* 0x004fc400078e0085 */
[----:B------:R-:W-:Y:S02]  /*27550*/  IMAD.MOV.U32 R133, RZ, RZ, R22 ;  /* 0x000000ffff857224 */ /* 0x000fe400078e0016 */
[----:B------:R-:W2:Y:S01]  /*27560*/  LDL.LU R22, [R1+0xe08] ;  /* 0x000e080001167983 */ /* 0x000ea20000300800 */
[----:B-1----:R-:W-:-:S04]  /*27570*/  LEA R6, P4, R34, R238, 0x2 ;  /* 0x000000ee22067211 */ /* 0x002fc800078810ff */
[----:B------:R-:W-:Y:S02]  /*27580*/  LEA.HI.X.SX32 R7, R34, R5, 0x2, P4 ;  /* 0x0000000522077211 */ /* 0x000fe400020f16ff */
[----:B------:R-:W-:Y:S01]  /*27590*/  MOV R34, R106 ;  /* 0x0000006a00227202 */ /* 0x000fe20000000f00 */
[----:B------:R-:W-:Y:S02]  /*275a0*/  IMAD.MOV.U32 R106, RZ, RZ, R0 ;  /* 0x000000ffff6a7224 */ /* 0x000fe400078e0000 */
[----:B------:R-:W-:Y:S01]  /*275b0*/  IMAD.MOV.U32 R0, RZ, RZ, R16 ;  /* 0x000000ffff007224 */ /* 0x000fe200078e0010 */
[----:B------:R1:W-:Y:S01]  /*275c0*/  STL.64 [R1+0x2a0], R6 ;  /* 0x0002a00601007387 */ /* 0x0003e20000100a00 */
[----:B------:R-:W-:Y:S02]  /*275d0*/  IMAD.MOV.U32 R16, RZ, RZ, R31 ;  /* 0x000000ffff107224 */ /* 0x000fe400078e001f */
[----:B------:R-:W-:Y:S02]  /*275e0*/  IMAD.MOV.U32 R31, RZ, RZ, R17 ;  /* 0x000000ffff1f7224 */ /* 0x000fe400078e0011 */
[----:B------:R-:W-:-:S02]  /*275f0*/  IMAD.MOV.U32 R17, RZ, RZ, R18 ;  /* 0x000000ffff117224 */ /* 0x000fc400078e0012 */
[----:B------:R-:W-:Y:S01]  /*27600*/  IMAD.MOV.U32 R18, RZ, RZ, R19 ;  /* 0x000000ffff127224 */ /* 0x000fe200078e0013 */
[----:B------:R-:W-:Y:S02]  /*27610*/  MOV R19, R21 ;  /* 0x0000001500137202 */ /* 0x000fe40000000f00 */
[C---:B-1----:R-:W-:Y:S01]  /*27620*/  LEA R6, P4, R34.reuse, R238, 0x2 ;  /* 0x000000ee22067211 */ /* 0x042fe200078810ff */
[----:B------:R-:W-:Y:S02]  /*27630*/  IMAD.MOV.U32 R21, RZ, RZ, R101 ;  /* 0x000000ffff157224 */ /* 0x000fe400078e0065 */
[----:B------:R-:W-:Y:S01]  /*27640*/  IMAD.MOV.U32 R101, RZ, RZ, R109 ;  /* 0x000000ffff657224 */ /* 0x000fe200078e006d */
[----:B------:R-:W-:Y:S01]  /*27650*/  LEA.HI.X.SX32 R7, R34, R5, 0x2, P4 ;  /* 0x0000000522077211 */ /* 0x000fe200020f16ff */
        /* <DEDUP_REMOVED lines=8> */
[----:B--2---:R-:W-:-:S02]  /*276e0*/  IMAD.MOV.U32 R117, RZ, RZ, R22 ;  /* 0x000000ffff757224 */ /* 0x004fc400078e0016 */
[----:B------:R-:W2:Y:S04]  /*276f0*/  LDL.LU R22, [R1+0xde8] ;  /* 0x000de80001167983 */ /* 0x000ea80000300800 */
[----:B------:R1:W-:Y:S01]  /*27700*/  STL.64 [R1+0x298], R6 ;  /* 0x0002980601007387 */ /* 0x0003e20000100a00 */
[----:B------:R-:W-:-:S03]  /*27710*/  IMAD.MOV.U32 R109, RZ, RZ, R117 ;  /* 0x000000ffff6d7224 */ /* 0x000fc600078e0075 */
[----:B------:R-:W2:Y:S01]  /*27720*/  LDL.LU R117, [R1+0xdc4] ;  /* 0x000dc40001757983 */ /* 0x000ea20000300800 */
[----:B-1----:R-:W-:-:S04]  /*27730*/  LEA R6, P4, R34, R238, 0x2 ;  /* 0x000000ee22067211 */ /* 0x002fc800078810ff */
[----:B------:R-:W-:Y:S01]  /*27740*/  LEA.HI.X.SX32 R7, R34, R5, 0x2, P4 ;  /* 0x0000000522077211 */ /* 0x000fe200020f16ff */
        /* <DEDUP_REMOVED lines=8> */
[----:B------:R-:W-:Y:S02]  /*277d0*/  IMAD.MOV.U32 R109, RZ, RZ, R125 ;  /* 0x000000ffff6d7224 */ /* 0x000fe400078e007d */
[----:B------:R-:W2:Y:S01]  /*277e0*/  LDL.LU R125, [R1+0xd54] ;  /* 0x000d5400017d7983 */ /* 0x000ea20000300800 */
[----:B-1----:R-:W-:-:S04]  /*277f0*/  LEA R6, P4, R34, R238, 0x2 ;  /* 0x000000ee22067211 */ /* 0x002fc800078810ff */
[----:B------:R-:W-:Y:S02]  /*27800*/  LEA.HI.X.SX32 R7, R34, R5, 0x2, P4 ;  /* 0x0000000522077211 */ /* 0x000fe400020f16ff */
[----:B------:R-:W-:Y:S01]  /*27810*/  MOV R34, R106 ;  /* 0x0000006a00227202 */ /* 0x000fe20000000f00 */
[----:B------:R-:W-:Y:S02]  /*27820*/  IMAD.MOV.U32 R106, RZ, RZ, R0 ;  /* 0x000000ffff6a7224 */ /* 0x000fe400078e0000 */
[----:B------:R1:W-:Y:S01]  /*27830*/  STL.64 [R1+0x288], R6 ;  /* 0x0002880601007387 */ /* 0x0003e20000100a00 */
[----:B------:R-:W-:Y:S02]  /*27840*/  IMAD.MOV.U32 R0, RZ, RZ, R16 ;  /* 0x000000ffff007224 */ /* 0x000fe400078e0010 */
[----:B------:R-:W-:Y:S02]  /*27850*/  IMAD.MOV.U32 R16, RZ, RZ, R31 ;  /* 0x000000ffff107224 */ /* 0x000fe400078e001f */
[----:B------:R-:W-:-:S02]  /*27860*/  IMAD.MOV.U32 R31, RZ, RZ, R17 ;  /* 0x000000ffff1f7224 */ /* 0x000fc400078e0011 */
[----:B------:R-:W-:Y:S01]  /*27870*/  IMAD.MOV.U32 R17, RZ, RZ, R18 ;  /* 0x000000ffff117224 */ /* 0x000fe200078e0012 */
[----:B-1----:R-:W-:Y:S01]  /*27880*/  LEA R6, P4, R34, R238, 0x2 ;  /* 0x000000ee22067211 */ /* 0x002fe200078810ff */
[----:B------:R-:W-:-:S03]  /*27890*/  IMAD.MOV.U32 R18, RZ, RZ, R109 ;  /* 0x000000ffff127224 */ /* 0x000fc600078e006d */
[----:B------:R-:W-:Y:S01]  /*278a0*/  LEA.HI.X.SX32 R7, R34, R5, 0x2, P4 ;  /* 0x0000000522077211 */ /* 0x000fe200020f16ff */
[----:B------:R-:W-:Y:S02]  /*278b0*/  IMAD.MOV.U32 R34, RZ, RZ, R106 ;  /* 0x000000ffff227224 */ /* 0x000fe400078e006a */
[----:B------:R-:W-:Y:S02]  /*278c0*/  IMAD.MOV.U32 R106, RZ, RZ, R0 ;  /* 0x000000ffff6a7224 */ /* 0x000fe400078e0000 */
[----:B------:R-:W-:Y:S02]  /*278d0*/  IMAD.MOV.U32 R0, RZ, RZ, R16 ;  /* 0x000000ffff007224 */ /* 0x000fe400078e0010 */
[----:B------:R-:W-:Y:S02]  /*278e0*/  IMAD.MOV.U32 R16, RZ, RZ, R31 ;  /* 0x000000ffff107224 */ /* 0x000fe400078e001f */
[----:B------:R-:W-:Y:S01]  /*278f0*/  IMAD.MOV.U32 R31, RZ, RZ, R17 ;  /* 0x000000ffff1f7224 */ /* 0x000fe200078e0011 */
[----:B------:R-:W-:-:S02]  /*27900*/  MOV R17, R18 ;  /* 0x0000001200117202 */ /* 0x000fc40000000f00 */
[----:B--2---:R-:W-:Y:S01]  /*27910*/  MOV R109, R125 ;  /* 0x0000007d006d7202 */ /* 0x004fe20000000f00 */
[----:B------:R-:W-:Y:S02]  /*27920*/  IMAD.MOV.U32 R125, RZ, RZ, R29 ;  /* 0x000000ffff7d7224 */ /* 0x000fe400078e001d */
[----:B------:R-:W2:Y:S02]  /*27930*/  LDL.LU R29, [R1+0xd58] ;  /* 0x000d5800011d7983 */ /* 0x000ea40000300800 */
[----:B------:R-:W-:Y:S02]  /*27940*/  IMAD.MOV.U32 R18, RZ, RZ, R125 ;  /* 0x000000ffff127224 */ /* 0x000fe400078e007d */
[----:B------:R1:W-:Y:S01]  /*27950*/  STL.64 [R1+0x280], R6 ;  /* 0x0002800601007387 */ /* 0x0003e20000100a00 */
[----:B------:R-:W-:-:S03]  /*27960*/  IMAD.MOV.U32 R125, RZ, RZ, R23 ;  /* 0x000000ffff7d7224 */ /* 0x000fc600078e0017 */
[----:B------:R-:W2:Y:S01]  /*27970*/  LDL.LU R23, [R1+0xdd4] ;  /* 0x000dd40001177983 */ /* 0x000ea20000300800 */
[----:B-1----:R-:W-:-:S04]  /*27980*/  LEA R6, P4, R34, R238, 0x2 ;  /* 0x000000ee22067211 */ /* 0x002fc800078810ff */
[----:B------:R-:W-:Y:S01]  /*27990*/  LEA.HI.X.SX32 R7, R34, R5, 0x2, P4 ;  /* 0x0000000522077211 */ /* 0x000fe200020f16ff */
[----:B------:R-:W-:Y:S02]  /*279a0*/  IMAD.MOV.U32 R34, RZ, RZ, R106 ;  /* 0x000000ffff227224 */ /* 0x000fe400078e006a */
[----:B------:R-:W-:Y:S02]  /*279b0*/  IMAD.MOV.U32 R106, RZ, RZ, R0 ;  /* 0x000000ffff6a7224 */ /* 0x000fe400078e0000 */
[----:B------:R1:W-:Y:S01]  /*279c0*/  STL.64 [R1+0x278], R6 ;  /* 0x0002780601007387 */ /* 0x0003e20000100a00 */
[----:B------:R-:W-:Y:S02]  /*279d0*/  IMAD.MOV.U32 R0, RZ, RZ, R16 ;  /* 0x000000ffff007224 */ /* 0x000fe400078e0010 */
[----:B------:R-:W-:Y:S01]  /*279e0*/  IMAD.MOV.U32 R16, RZ, RZ, R31 ;  /* 0x000000ffff107224 */ /* 0x000fe200078e001f */
[----:B------:R-:W-:Y:S01]  /*279f0*/  MOV R31, R17 ;  /* 0x00000011001f7202 */ /* 0x000fe20000000f00 */
[----:B------:R-:W-:-:S02]  /*27a00*/  IMAD.MOV.U32 R17, RZ, RZ, R18 ;  /* 0x000000ffff117224 */ /* 0x000fc400078e0012 */
[----:B------:R-:W-:Y:S01]  /*27a10*/  IMAD.MOV.U32 R18, RZ, RZ, R125 ;  /* 0x000000ffff127224 */ /* 0x000fe200078e007d */
[----:B-1----:R-:W-:-:S04]  /*27a20*/  LEA R6, P4, R34, R238, 0x2 ;  /* 0x000000ee22067211 */ /* 0x002fc800078810ff */
[----:B------:R-:W-:Y:S01]  /*27a30*/  LEA.HI.X.SX32 R7, R34, R5, 0x2, P4 ;  /* 0x0000000522077211 */ /* 0x000fe200020f16ff */
[----:B------:R-:W-:Y:S02]  /*27a40*/  IMAD.MOV.U32 R34, RZ, RZ, R106 ;  /* 0x000000ffff227224 */ /* 0x000fe400078e006a */
[----:B------:R-:W-:Y:S01]  /*27a50*/  IMAD R63, R63, UR32, RZ ;  /* 0x000000203f3f7c24 */ /* 0x000fe2000f8e02ff */
[----:B------:R-:W1:Y:S01]  /*27a60*/  S2UR UR32, SR_CgaCtaId ;  /* 0x00000000002079c3 */ /* 0x000e620000008800 */
[----:B----4-:R-:W-:Y:S01]  /*27a70*/  IMAD R51, R51, UR31, RZ ;  /* 0x0000001f33337c24 */ /* 0x010fe2000f8e02ff */
[----:B------:R-:W4:Y:S01]  /*27a80*/  LDCU UR31, c[0x0][0x3b0] ;  /* 0x00007600ff1f77ac */ /* 0x000f220008000800 */
[----:B------:R-:W-:Y:S02]  /*27a90*/  UISETP.GE.U32.AND UP1, UPT, UR25, 0x7fffffc2, UPT ;  /* 0x7fffffc21900788c */ /* 0x000fe4000bf26070 */
[----:B------:R-:W-:Y:S02]  /*27aa0*/  UISETP.GE.U32.AND UP1, UPT, UR22, 0x7fffffce, UPT ;  /* 0x7fffffce1600788c */ /* 0x000fe4000bf26070 */
[----:B------:R-:W-:-:S02]  /*27ab0*/  UISETP.GE.U32.AND UP1, UPT, UR19, 0x7fffffda, UPT ;  /* 0x7fffffda1300788c */ /* 0x000fc4000bf26070 */
[----:B------:R-:W-:Y:S02]  /*27ac0*/  UIADD3 UR4, UPT, UPT, UR4, -0x1, URZ ;  /* 0xffffffff04047890 */ /* 0x000fe4000fffe0ff */
[----:B------:R-:W-:Y:S01]  /*27ad0*/  UISETP.GE.U32.AND UP1, UPT, UR16, 0x7fffffc7, UPT ;  /* 0x7fffffc71000788c */ /* 0x000fe2000bf26070 */
[----:B------:R-:W-:Y:S01]  /*27ae0*/  PLOP3.LUT P2, PT, PT, PT, UP4, 0x80, 0x8 ;  /* 0x000000000008781c */ /* 0x000fe20003f4f048 */
[----:B------:R-:W-:Y:S02]  /*27af0*/  UISETP.GE.U32.AND UP1, UPT, UR13, 0x7fffffd3, UPT ;  /* 0x7fffffd30d00788c */ /* 0x000fe4000bf26070 */
[----:B------:R-:W-:Y:S02]  /*27b00*/  UISETP.GE.U32.AND UP1, UPT, UR10, 0x7fffffdf, UPT ;  /* 0x7fffffdf0a00788c */ /* 0x000fe4000bf26070 */
[----:B------:R-:W-:Y:S02]  /*27b10*/  UISETP.GE.U32.AND UP1, UPT, UR7, 0x7fffffc8, UPT ;  /* 0x7fffffc80700788c */ /* 0x000fe4000bf26070 */
[----:B------:R-:W-:Y:S01]  /*27b20*/  UISETP.GE.U32.AND UP4, UPT, UR4, 0x7fffffe0, UPT ;  /* 0x7fffffe00400788c */ /* 0x000fe2000bf86070 */
[----:B------:R-:W2:Y:S01]  /*27b30*/  LDCU.64 UR6, c[0x0][0x358] ;  /* 0x00006b00ff0677ac */ /* 0x000ea20008000a00 */
[----:B----4-:R-:W-:-:S02]  /*27b40*/  IMAD R61, R61, UR31, RZ ;  /* 0x0000001f3d3d7c24 */ /* 0x010fc4000f8e02ff */
[----:B------:R-:W-:Y:S01]  /*27b50*/  IMAD.MOV.U32 R106, RZ, RZ, R0 ;  /* 0x000000ffff6a7224 */ /* 0x000fe200078e0000 */
[----:B------:R-:W-:Y:S01]  /*27b60*/  UMOV UR31, 0x400 ;  /* 0x00000400001f7882 */ /* 0x000fe20000000000 */
[----:B------:R-:W-:Y:S01]  /*27b70*/  MOV R0, R16 ;  /* 0x0000001000007202 */ /* 0x000fe20000000f00 */
[----:B-1----:R-:W-:Y:S01]  /*27b80*/  ULEA UR4, UR32, UR31, 0x18 ;  /* 0x0000001f20047291 */ /* 0x002fe2000f8ec0ff */
[----:B------:R-:W-:Y:S02]  /*27b90*/  IMAD.MOV.U32 R16, RZ, RZ, R31 ;  /* 0x000000ffff107224 */ /* 0x000fe400078e001f */
[----:B------:R-:W-:Y:S02]  /*27ba0*/  IMAD.MOV.U32 R31, RZ, RZ, R17 ;  /* 0x000000ffff1f7224 */ /* 0x000fe400078e0011 */
[----:B------:R-:W-:Y:S02]  /*27bb0*/  IMAD.MOV.U32 R17, RZ, RZ, R18 ;  /* 0x000000ffff117224 */ /* 0x000fe400078e0012 */
[----:B------:R-:W-:-:S02]  /*27bc0*/  IMAD.MOV.U32 R35, RZ, RZ, R106 ;  /* 0x000000ffff237224 */ /* 0x000fc400078e006a */
[----:B------:R-:W-:Y:S02]  /*27bd0*/  IMAD.MOV.U32 R106, RZ, RZ, R16 ;  /* 0x000000ffff6a7224 */ /* 0x000fe400078e0010 */
[----:B------:R-:W-:Y:S02]  /*27be0*/  IMAD.MOV.U32 R16, RZ, RZ, R31 ;  /* 0x000000ffff107224 */ /* 0x000fe400078e001f */
[----:B------:R-:W-:Y:S02]  /*27bf0*/  IMAD.MOV.U32 R31, RZ, RZ, R17 ;  /* 0x000000ffff1f7224 */ /* 0x000fe400078e0011 */
[----:B------:R-:W-:Y:S02]  /*27c00*/  IMAD.SHL.U32 R2, R252, 0x4, RZ ;  /* 0x00000004fc027824 */ /* 0x000fe400078e00ff */
[----:B--2---:R-:W-:Y:S02]  /*27c10*/  IMAD.MOV.U32 R125, RZ, RZ, R23 ;  /* 0x000000ffff7d7224 */ /* 0x004fe400078e0017 */
[----:B---3--:R-:W-:-:S02]  /*27c20*/  IMAD.MOV.U32 R23, RZ, RZ, R84 ;  /* 0x000000ffff177224 */ /* 0x008fc400078e0054 */
[----:B------:R-:W2:Y:S04]  /*27c30*/  LDL.LU R84, [R1+0xdbc] ;  /* 0x000dbc0001547983 */ /* 0x000ea80000300800 */
[----:B------:R1:W-:Y:S02]  /*27c40*/  STL.64 [R1+0x270], R6 ;  /* 0x0002700601007387 */ /* 0x0003e40000100a00 */
[----:B-1----:R-:W-:-:S04]  /*27c50*/  LEA R6, P4, R34, R238, 0x2 ;  /* 0x000000ee22067211 */ /* 0x002fc800078810ff */
[----:B------:R-:W-:Y:S02]  /*27c60*/  LEA.HI.X.SX32 R7, R34, R5, 0x2, P4 ;  /* 0x0000000522077211 */ /* 0x000fe400020f16ff */
[----:B------:R-:W1:Y:S01]  /*27c70*/  S2R R34, SR_TID.X ;  /* 0x0000000000227919 */ /* 0x000e620000002100 */
[----:B------:R-:W-:Y:S01]  /*27c80*/  PLOP3.LUT P4, PT, PT, PT, UP4, 0x80, 0x8 ;  /* 0x000000000008781c */ /* 0x000fe20003f8f048 */
[----:B------:R-:W-:Y:S02]  /*27c90*/  IMAD.MOV.U32 R18, RZ, RZ, R125 ;  /* 0x000000ffff127224 */ /* 0x000fe400078e007d */
[----:B------:R-:W-:Y:S02]  /*27ca0*/  IMAD.MOV.U32 R125, RZ, RZ, R23 ;  /* 0x000000ffff7d7224 */ /* 0x000fe400078e0017 */
[----:B------:R-:W-:Y:S02]  /*27cb0*/  IMAD.MOV.U32 R23, RZ, RZ, R24 ;  /* 0x000000ffff177224 */ /* 0x000fe400078e0018 */
[----:B------:R-:W3:Y:S01]  /*27cc0*/  LDL.LU R24, [R1+0xd78] ;  /* 0x000d780001187983 */ /* 0x000ee20000300800 */
[----:B------:R-:W-:-:S03]  /*27cd0*/  IMAD.MOV.U32 R17, RZ, RZ, R18 ;  /* 0x000000ffff117224 */ /* 0x000fc600078e0012 */
[----:B------:R4:W-:Y:S01]  /*27ce0*/  STL.64 [R1+0x268], R6 ;  /* 0x0002680601007387 */ /* 0x0009e20000100a00 */
[----:B------:R-:W-:Y:S02]  /*27cf0*/  MOV R18, R19 ;  /* 0x0000001300127202 */ /* 0x000fe40000000f00 */
[----:B-1----:R-:W-:-:S04]  /*27d00*/  LOP3.LUT R34, R34, 0x1f, RZ, 0xc0, !PT ;  /* 0x0000001f22227812 */ /* 0x002fc800078ec0ff */
[----:B------:R-:W-:Y:S01]  /*27d10*/  SHF.L.U32 R9, R34, 0x2, RZ ;  /* 0x0000000222097819 */ /* 0x000fe200000006ff */
[----:B------:R-:W-:-:S04]  /*27d20*/  IMAD.MOV.U32 R34, RZ, RZ, R0 ;  /* 0x000000ffff227224 */ /* 0x000fc800078e0000 */
[----:B------:R-:W-:-:S05]  /*27d30*/  VIADD R0, R9, UR4 ;  /* 0x0000000409007c36 */ /* 0x000fca0008000000 */
[----:B------:R-:W-:Y:S01]  /*27d40*/  @!PT LDS RZ, [RZ] ;  /* 0x00000000fffff984 */ /* 0x000fe20000000800 */
[----:B------:R-:W-:Y:S01]  /*27d50*/  @!PT LDS RZ, [RZ] ;  /* 0x00000000fffff984 */ /* 0x000fe20000000800 */
[----:B------:R-:W-:Y:S01]  /*27d60*/  @!PT LDS RZ, [RZ] ;  /* 0x00000000fffff984 */ /* 0x000fe20000000800 */
[----:B------:R-:W-:Y:S01]  /*27d70*/  LDGSTS.E [R0+0x20000], desc[UR6][R242.64], !P4 ;  /* 0x20000000f2007fae */ /* 0x000fe2000e1a1006 */
[C---:B----4-:R-:W-:Y:S01]  /*27d80*/  LEA R6, P4, R35.reuse, R238, 0x2 ;  /* 0x000000ee23067211 */ /* 0x050fe200078810ff */
[----:B------:R-:W-:Y:S02]  /*27d90*/  IMAD.MOV.U32 R19, RZ, RZ, R20 ;  /* 0x000000ffff137224 */ /* 0x000fe400078e0014 */
[----:B------:R-:W-:Y:S01]  /*27da0*/  IMAD.MOV.U32 R20, RZ, RZ, R21 ;  /* 0x000000ffff147224 */ /* 0x000fe200078e0015 */
[----:B------:R-:W-:Y:S01]  /*27db0*/  LEA.HI.X.SX32 R7, R35, R5, 0x2, P4 ;  /* 0x0000000523077211 */ /* 0x000fe200020f16ff */
[----:B------:R-:W-:Y:S02]  /*27dc0*/  IMAD.MOV.U32 R35, RZ, RZ, R34 ;  /* 0x000000ffff237224 */ /* 0x000fe400078e0022 */
[----:B------:R-:W-:Y:S02]  /*27dd0*/  IMAD.MOV.U32 R21, RZ, RZ, R101 ;  /* 0x000000ffff157224 */ /* 0x000fe400078e0065 */
[----:B------:R-:W-:-:S02]  /*27de0*/  IMAD.MOV.U32 R101, RZ, RZ, R25 ;  /* 0x000000ffff657224 */ /* 0x000fc400078e0019 */
[----:B------:R-:W4:Y:S04]  /*27df0*/  LDL.LU R25, [R1+0xd48] ;  /* 0x000d480001197983 */ /* 0x000f280000300800 */
[----:B------:R1:W-:Y:S01]  /*27e00*/  STL.64 [R1+0x260], R6 ;  /* 0x0002600601007387 */ /* 0x0003e20000100a00 */
[----:B------:R-:W-:Y:S01]  /*27e10*/  MOV R34, R106 ;  /* 0x0000006a00227202 */ /* 0x000fe20000000f00 */
[----:B------:R-:W-:Y:S01]  /*27e20*/  IMAD.MOV.U32 R106, RZ, RZ, R16 ;  /* 0x000000ffff6a7224 */ /* 0x000fe200078e0010 */
[----:B-1----:R-:W-:-:S04]  /*27e30*/  LEA R6, P4, R35, R238, 0x2 ;  /* 0x000000ee23067211 */ /* 0x002fc800078810ff */
[----:B------:R-:W-:Y:S02]  /*27e40*/  LEA.HI.X.SX32 R7, R35, R5, 0x2, P4 ;  /* 0x0000000523077211 */ /* 0x000fe400020f16ff */
[----:B------:R-:W-:Y:S01]  /*27e50*/  PLOP3.LUT P4, PT, PT, PT, UP4, 0x80, 0x8 ;  /* 0x000000000008781c */ /* 0x000fe20003f8f048 */
[----:B------:R-:W-:Y:S02]  /*27e60*/  IMAD.MOV.U32 R16, RZ, RZ, R31 ;  /* 0x000000ffff107224 */ /* 0x000fe400078e001f */
[----:B------:R-:W-:Y:S02]  /*27e70*/  IMAD.MOV.U32 R31, RZ, RZ, R17 ;  /* 0x000000ffff1f7224 */ /* 0x000fe400078e0011 */
[----:B------:R-:W-:Y:S02]  /*27e80*/  IMAD.MOV.U32 R17, RZ, RZ, R18 ;  /* 0x000000ffff117224 */ /* 0x000fe400078e0012 */
[----:B------:R-:W-:Y:S02]  /*27e90*/  IMAD.MOV.U32 R18, RZ, RZ, R19 ;  /* 0x000000ffff127224 */ /* 0x000fe400078e0013 */
[----:B------:R-:W-:Y:S01]  /*27ea0*/  IMAD.MOV.U32 R19, RZ, RZ, R20 ;  /* 0x000000ffff137224 */ /* 0x000fe200078e0014 */
[----:B------:R-:W-:Y:S01]  /*27eb0*/  MOV R20, R21 ;  /* 0x0000001500147202 */ /* 0x000fe20000000f00 */
[----:B------:R-:W-:-:S02]  /*27ec0*/  IMAD.MOV.U32 R35, RZ, RZ, R34 ;  /* 0x000000ffff237224 */ /* 0x000fc400078e0022 */
[----:B------:R-:W-:Y:S01]  /*27ed0*/  IMAD.MOV.U32 R21, RZ, RZ, R27 ;  /* 0x000000ffff157224 */ /* 0x000fe200078e001b */
[----:B------:R-:W-:Y:S01]  /*27ee0*/  LDGSTS.E [R0+0x20080], desc[UR6][R240.64], !P4 ;  /* 0x20080000f0007fae */ /* 0x000fe2000e1a1006 */
[----:B------:R-:W-:-:S03]  /*27ef0*/  IMAD.MOV.U32 R34, RZ, RZ, R106 ;  /* 0x000000ffff227224 */ /* 0x000fc600078e006a */
[----:B------:R-:W2:Y:S01]  /*27f00*/  LDL.LU R27, [R1+0xd34] ;  /* 0x000d3400011b7983 */ /* 0x000ea20000300800 */
[----:B------:R-:W-:-:S03]  /*27f10*/  IMAD.MOV.U32 R106, RZ, RZ, R16 ;  /* 0x000000ffff6a7224 */ /* 0x000fc600078e0010 */
[----:B------:R1:W-:Y:S01]  /*27f20*/  STL.64 [R1+0x258], R6 ;  /* 0x0002580601007387 */ /* 0x0003e20000100a00 */
[----:B------:R-:W-:Y:S02]  /*27f30*/  IMAD.MOV.U32 R16, RZ, RZ, R31 ;  /* 0x000000ffff107224 */ /* 0x000fe400078e001f */
[----:B------:R-:W-:Y:S01]  /*27f40*/  IMAD.MOV.U32 R31, RZ, RZ, R17 ;  /* 0x000000ffff1f7224 */ /* 0x000fe200078e0011 */
[----:B------:R-:W-:Y:S01]  /*27f50*/  MOV R17, R18 ;  /* 0x0000001200117202 */ /* 0x000fe20000000f00 */
[----:B------:R-:W-:Y:S02]  /*27f60*/  IMAD.MOV.U32 R18, RZ, RZ, R19 ;  /* 0x000000ffff127224 */ /* 0x000fe400078e0013 */
[----:B------:R-:W-:Y:S01]  /*27f70*/  IMAD.MOV.U32 R19, RZ, RZ, R20 ;  /* 0x000000ffff137224 */ /* 0x000fe200078e0014 */
[----:B-1----:R-:W-:Y:S01]  /*27f80*/  LEA R6, P4, R35, R238, 0x2 ;  /* 0x000000ee23067211 */ /* 0x002fe200078810ff */
[----:B------:R-:W-:-:S03]  /*27f90*/  IMAD.MOV.U32 R20, RZ, RZ, R21 ;  /* 0x000000ffff147224 */ /* 0x000fc600078e0015 */
[----:B------:R-:W-:Y:S01]  /*27fa0*/  LEA.HI.X.SX32 R7, R35, R5, 0x2, P4 ;  /* 0x0000000523077211 */ /* 0x000fe200020f16ff */
[----:B------:R-:W-:Y:S02]  /*27fb0*/  IMAD.MOV.U32 R35, RZ, RZ, R34 ;  /* 0x000000ffff237224 */ /* 0x000fe400078e0022 */
[----:B------:R-:W-:Y:S02]  /*27fc0*/  IMAD.MOV.U32 R21, RZ, RZ, R198 ;  /* 0x000000ffff157224 */ /* 0x000fe400078e00c6 */
[----:B------:R-:W-:Y:S01]  /*27fd0*/  IMAD.MOV.U32 R34, RZ, RZ, R106 ;  /* 0x000000ffff227224 */ /* 0x000fe200078e006a */
[----:B------:R-:W2:Y:S01]  /*27fe0*/  LDL.LU R198, [R1+0xda0] ;  /* 0x000da00001c67983 */ /* 0x000ea20000300800 */
[----:B------:R-:W-:Y:S01]  /*27ff0*/  MOV R106, R16 ;  /* 0x00000010006a7202 */ /* 0x000fe20000000f00 */
[----:B------:R-:W-:Y:S02]  /*28000*/  IMAD.MOV.U32 R16, RZ, RZ, R31 ;  /* 0x000000ffff107224 */ /* 0x000fe400078e001f */
[----:B------:R1:W-:Y:S01]  /*28010*/  STL.64 [R1+0x250], R6 ;  /* 0x0002500601007387 */ /* 0x0003e20000100a00 */
[----:B------:R-:W-:-:S02]  /*28020*/  IMAD.MOV.U32 R31, RZ, RZ, R17 ;  /* 0x000000ffff1f7224 */ /* 0x000fc400078e0011 */
[----:B------:R-:W-:Y:S02]  /*28030*/  IMAD.MOV.U32 R17, RZ, RZ, R18 ;  /* 0x000000ffff117224 */ /* 0x000fe400078e0012 */
[----:B------:R-:W-:Y:S02]  /*28040*/  IMAD.MOV.U32 R18, RZ, RZ, R19 ;  /* 0x000000ffff127224 */ /* 0x000fe400078e0013 */
[----:B------:R-:W-:Y:S01]  /*28050*/  IMAD.MOV.U32 R19, RZ, RZ, R20 ;  /* 0x000000ffff137224 */ /* 0x000fe200078e0014 */
[C---:B-1----:R-:W-:Y:S01]  /*28060*/  LEA R6, P4, R35.reuse, R238, 0x2 ;  /* 0x000000ee23067211 */ /* 0x042fe200078810ff */
[----:B------:R-:W-:Y:S01]  /*28070*/  IMAD.MOV.U32 R20, RZ, RZ, R21 ;  /* 0x000000ffff147224 */ /* 0x000fe200078e0015 */
[----:B------:R-:W-:Y:S02]  /*28080*/  MOV R21, R109 ;  /* 0x0000006d00157202 */ /* 0x000fe40000000f00 */
[----:B------:R-:W-:Y:S01]  /*28090*/  LEA.HI.X.SX32 R7, R35, R5, 0x2, P4 ;  /* 0x0000000523077211 */ /* 0x000fe200020f16ff */
[----:B------:R-:W-:-:S02]  /*280a0*/  IMAD.MOV.U32 R35, RZ, RZ, R34 ;  /* 0x000000ffff237224 */ /* 0x000fc400078e0022 */
[----:B------:R-:W-:Y:S02]  /*280b0*/  IMAD.MOV.U32 R109, RZ, RZ, R117 ;  /* 0x000000ffff6d7224 */ /* 0x000fe400078e0075 */
[----:B------:R-:W-:Y:S02]  /*280c0*/  IMAD.MOV.U32 R117, RZ, RZ, R22 ;  /* 0x000000ffff757224 */ /* 0x000fe400078e0016 */
[----:B------:R-:W2:Y:S01]  /*280d0*/  LDL.LU R22, [R1+0xd3c] ;  /* 0x000d3c0001167983 */ /* 0x000ea20000300800 */
[----:B------:R-:W-:-:S03]  /*280e0*/  IMAD.MOV.U32 R34, RZ, RZ, R106 ;  /* 0x000000ffff227224 */ /* 0x000fc600078e006a */
[----:B------:R1:W-:Y:S01]  /*280f0*/  STL.64 [R1+0x248], R6 ;  /* 0x0002480601007387 */ /* 0x0003e20000100a00 */
[----:B------:R-:W-:Y:S02]  /*28100*/  IMAD.MOV.U32 R106, RZ, RZ, R16 ;  /* 0x000000ffff6a7224 */ /* 0x000fe400078e0010 */
[----:B------:R-:W-:Y:S01]  /*28110*/  IMAD.MOV.U32 R16, RZ, RZ, R31 ;  /* 0x000000ffff107224 */ /* 0x000fe200078e001f */
[----:B------:R-:W-:Y:S01]  /*28120*/  MOV R31, R17 ;  /* 0x00000011001f7202 */ /* 0x000fe20000000f00 */
[----:B------:R-:W-:Y:S01]  /*28130*/  IMAD.MOV.U32 R17, RZ, RZ, R18 ;  /* 0x000000ffff117224 */ /* 0x000fe200078e0012 */
[----:B-1----:R-:W-:Y:S01]  /*28140*/  LEA R6, P4, R35, R238, 0x2 ;  /* 0x000000ee23067211 */ /* 0x002fe200078810ff */
[----:B------:R-:W-:-:S03]  /*28150*/  IMAD.MOV.U32 R18, RZ, RZ, R19 ;  /* 0x000000ffff127224 */ /* 0x000fc600078e0013 */
[-C--:B------:R-:W-:Y:S02]  /*28160*/  LEA.HI.X.SX32 R7, R35, R5.reuse, 0x2, P4 ;  /* 0x0000000523077211 */ /* 0x080fe400020f16ff */
[C---:B------:R-:W-:Y:S01]  /*28170*/  LEA R10, P4, R34.reuse, R238, 0x2 ;  /* 0x000000ee220a7211 */ /* 0x040fe200078810ff */
[----:B------:R-:W-:Y:S02]  /*28180*/  IMAD.MOV.U32 R19, RZ, RZ, R20 ;  /* 0x000000ffff137224 */ /* 0x000fe400078e0014 */
[----:B------:R-:W-:Y:S01]  /*28190*/  IMAD.MOV.U32 R20, RZ, RZ, R21 ;  /* 0x000000ffff147224 */ /* 0x000fe200078e0015 */
[----:B------:R-:W-:Y:S01]  /*281a0*/  LEA.HI.X.SX32 R11, R34, R5, 0x2, P4 ;  /* 0x00000005220b7211 */ /* 0x000fe200020f16ff */
[----:B------:R-:W-:Y:S01]  /*281b0*/  IMAD.MOV.U32 R21, RZ, RZ, R109 ;  /* 0x000000ffff157224 */ /* 0x000fe200078e006d */
[----:B------:R-:W-:Y:S01]  /*281c0*/  MOV R34, R106 ;  /* 0x0000006a00227202 */ /* 0x000fe20000000f00 */
[----:B------:R-:W2:Y:S01]  /*281d0*/  LDL.LU R109, [R1+0xde0] ;  /* 0x000de000016d7983 */ /* 0x000ea20000300800 */
[----:B------:R-:W-:-:S02]  /*281e0*/  IMAD.MOV.U32 R106, RZ, RZ, R16 ;  /* 0x000000ffff6a7224 */ /* 0x000fc400078e0010 */
[----:B------:R-:W-:Y:S01]  /*281f0*/  IMAD.MOV.U32 R16, RZ, RZ, R31 ;  /* 0x000000ffff107224 */ /* 0x000fe200078e001f */
[----:B------:R1:W-:Y:S01]  /*28200*/  STL.64 [R1+0x240], R6 ;  /* 0x0002400601007387 */ /* 0x0003e20000100a00 */
[----:B------:R-:W-:Y:S02]  /*28210*/  IMAD.MOV.U32 R31, RZ, RZ, R17 ;  /* 0x000000ffff1f7224 */ /* 0x000fe400078e0011 */
[----:B------:R-:W-:Y:S02]  /*28220*/  IMAD.MOV.U32 R17, RZ, RZ, R18 ;  /* 0x000000ffff117224 */ /* 0x000fe400078e0012 */
[----:B------:R-:W-:Y:S02]  /*28230*/  IMAD.MOV.U32 R18, RZ, RZ, R19 ;  /* 0x000000ffff127224 */ /* 0x000fe400078e0013 */
[----:B------:R-:W-:Y:S02]  /*28240*/  IMAD.MOV.U32 R19, RZ, RZ, R20 ;  /* 0x000000ffff137224 */ /* 0x000fe400078e0014 */
[----:B-1----:R-:W-:Y:S01]  /*28250*/  IMAD.WIDE R6, R2, 0x4, R242 ;  /* 0x0000000402067825 */ /* 0x002fe200078e02f2 */
[----:B------:R-:W-:-:S03]  /*28260*/  MOV R20, R21 ;  /* 0x0000001500147202 */ /* 0x000fc60000000f00 */
[----:B------:R-:W-:Y:S01]  /*28270*/  IMAD.MOV.U32 R21, RZ, RZ, R23 ;  /* 0x000000ffff157224 */ /* 0x000fe200078e0017 */
[----:B------:R1:W-:Y:S04]  /*28280*/  STL.64 [R1+0xe40], R6 ;  /* 0x000e400601007387 */ /* 0x0003e80000100a00 */
[----:B------:R-:W-:Y:S04]  /*28290*/  STL.64 [R1+0x238], R10 ;  /* 0x0002380a01007387 */ /* 0x000fe80000100a00 */
[----:B------:R-:W2:Y:S01]  /*282a0*/  LDL.LU R23, [R1+0xdc0] ;  /* 0x000dc00001177983 */ /* 0x000ea20000300800 */
[----:B------:R-:W-:-:S02]  /*282b0*/  PLOP3.LUT P6, PT, PT, PT, UP5, 0x80, 0x8 ;  /* 0x000000000008781c */ /* 0x000fc40003fcf058 */
[----:B------:R-:W-:Y:S01]  /*282c0*/  PLOP3.LUT P3, PT, PT, PT, UP5, 0x80, 0x8 ;  /* 0x000000000008781c */ /* 0x000fe20003f6f058 */
[----:B------:R-:W-:Y:S02]  /*282d0*/  IMAD.MOV.U32 R35, RZ, RZ, R34 ;  /* 0x000000ffff237224 */ /* 0x000fe400078e0022 */
[----:B------:R-:W-:-:S08]  /*282e0*/  IMAD.MOV.U32 R34, RZ, RZ, R106 ;  /* 0x000000ffff227224 */ /* 0x000fd000078e006a */
[----:B------:R1:W-:Y:S01]  /*282f0*/  LDGSTS.E [R0+0x20400], desc[UR6][R6.64], !P6 ;  /* 0x2040000006007fae */ /* 0x0003e2000f1a1006 */
[----:B------:R-:W-:Y:S02]  /*28300*/  IMAD.MOV.U32 R106, RZ, RZ, R16 ;  /* 0x000000ffff6a7224 */ /* 0x000fe400078e0010 */
[----:B------:R-:W-:Y:S02]  /*28310*/  IMAD.MOV.U32 R16, RZ, RZ, R31 ;  /* 0x000000ffff107224 */ /* 0x000fe400078e001f */
[----:B-1----:R-:W-:-:S05]  /*28320*/  IMAD.WIDE R6, R2, 0x4, R240 ;  /* 0x0000000402067825 */ /* 0x002fca00078e02f0 */
[----:B------:R1:W-:Y:S01]  /*28330*/  STL.64 [R1+0xc88], R6 ;  /* 0x000c880601007387 */ /* 0x0003e20000100a00 */
[----:B------:R-:W-:-:S03]  /*28340*/  IMAD.MOV.U32 R31, RZ, RZ, R17 ;  /* 0x000000ffff1f7224 */ /* 0x000fc600078e0011 */
[----:B------:R1:W-:Y:S01]  /*28350*/  LDGSTS.E [R0+0x20480], desc[UR6][R6.64], !P3 ;  /* 0x2048000006007fae */ /* 0x0003e2000d9a1006 */
[----:B------:R-:W-:Y:S01]  /*28360*/  MOV R17, R18 ;  /* 0x0000001200117202 */ /* 0x000fe20000000f00 */
[----:B------:R-:W-:Y:S02]  /*28370*/  IMAD.MOV.U32 R18, RZ, RZ, R19 ;  /* 0x000000ffff127224 */ /* 0x000fe400078e0013 */
[----:B------:R-:W-:Y:S02]  /*28380*/  IMAD.MOV.U32 R19, RZ, RZ, R20 ;  /* 0x000000ffff137224 */ /* 0x000fe400078e0014 */
[----:B------:R-:W-:Y:S01]  /*28390*/  IMAD.MOV.U32 R20, RZ, RZ, R21 ;  /* 0x000000ffff147224 */ /* 0x000fe200078e0015 */
        /* <DEDUP_REMOVED lines=10> */
[----:B--2---:R-:W-:Y:S02]  /*28440*/  IMAD.MOV.U32 R21, RZ, RZ, R23 ;  /* 0x000000ffff157224 */ /* 0x004fe400078e0017 */
[----:B---3--:R-:W-:Y:S02]  /*28450*/  IMAD.MOV.U32 R23, RZ, RZ, R24 ;  /* 0x000000ffff177224 */ /* 0x008fe400078e0018 */
        /* <DEDUP_REMOVED lines=8> */
[----:B------:R-:W3:Y:S01]  /*284e0*/  LDL.LU R28, [R1+0xda8] ;  /* 0x000da800011c7983 */ /* 0x000ee20000300800 */
[----:B-1----:R-:W-:-:S04]  /*284f0*/  LEA R6, P3, R35, R238, 0x2 ;  /* 0x000000ee23067211 */ /* 0x002fc800078610ff */
[----:B------:R-:W-:Y:S01]  /*28500*/  LEA.HI.X.SX32 R7, R35, R5, 0x2, P3 ;  /* 0x0000000523077211 */ /* 0x000fe200018f16ff */
[----:B------:R-:W-:Y:S01]  /*28510*/  IMAD.MOV.U32 R35, RZ, RZ, R34 ;  /* 0x000000ffff237224 */ /* 0x000fe200078e0022 */
[----:B------:R-:W-:Y:S01]  /*28520*/  MOV R34, R106 ;  /* 0x0000006a00227202 */ /* 0x000fe20000000f00 */
[----:B------:R-:W-:Y:S02]  /*28530*/  IMAD.MOV.U32 R106, RZ, RZ, R16 ;  /* 0x000000ffff6a7224 */ /* 0x000fe400078e0010 */
[----:B------:R1:W-:Y:S01]  /*28540*/  STL.64 [R1+0x228], R6 ;  /* 0x0002280601007387 */ /* 0x0003e20000100a00 */
[----:B------:R-:W-:Y:S02]  /*28550*/  IMAD.MOV.U32 R16, RZ, RZ, R31 ;  /* 0x000000ffff107224 */ /* 0x000fe400078e001f */
[----:B------:R-:W-:Y:S02]  /*28560*/  IMAD.MOV.U32 R31, RZ, RZ, R17 ;  /* 0x000000ffff1f7224 */ /* 0x000fe400078e0011 */
[----:B------:R-:W-:-:S02]  /*28570*/  IMAD.MOV.U32 R17, RZ, RZ, R18 ;  /* 0x000000ffff117224 */ /* 0x000fc400078e0012 */
[----:B------:R-:W-:Y:S01]  /*28580*/  IMAD.MOV.U32 R18, RZ, RZ, R19 ;  /* 0x000000ffff127224 */ /* 0x000fe200078e0013 */
[CC--:B-1----:R-:W-:Y:S01]  /*28590*/  LEA R6, P3, R35.reuse, R238.reuse, 0x2 ;  /* 0x000000ee23067211 */ /* 0x0c2fe200078610ff */
[----:B------:R-:W-:Y:S01]  /*285a0*/  IMAD.MOV.U32 R19, RZ, RZ, R20 ;  /* 0x000000ffff137224 */ /* 0x000fe200078e0014 */
[----:B------:R-:W-:Y:S02]  /*285b0*/  MOV R20, R21 ;  /* 0x0000001500147202 */ /* 0x000fe40000000f00 */
[-C--:B------:R-:W-:Y:S01]  /*285c0*/  LEA.HI.X.SX32 R7, R35, R5.reuse, 0x2, P3 ;  /* 0x0000000523077211 */ /* 0x080fe200018f16ff */
[----:B------:R-:W-:Y:S01]  /*285d0*/  IMAD.MOV.U32 R21, RZ, RZ, R24 ;  /* 0x000000ffff157224 */ /* 0x000fe200078e0018 */
[----:B------:R-:W-:Y:S01]  /*285e0*/  LEA R10, P3, R34, R238, 0x2 ;  /* 0x000000ee220a7211 */ /* 0x000fe200078610ff */
[----:B------:R-:W-:Y:S02]  /*285f0*/  IMAD.MOV.U32 R24, RZ, RZ, R26 ;  /* 0x000000ffff187224 */ /* 0x000fe400078e001a */
[----:B------:R-:W-:Y:S01]  /*28600*/  IMAD.SHL.U32 R2, R252, 0x8, RZ ;  /* 0x00000008fc027824 */ /* 0x000fe200078e00ff */
        /* <DEDUP_REMOVED lines=10> */
[----:B---3--:R-:W-:-:S02]  /*286b0*/  IMAD.MOV.U32 R26, RZ, RZ, R28 ;  /* 0x000000ffff1a7224 */ /* 0x008fc400078e001c */
[----:B------:R-:W-:Y:S02]  /*286c0*/  IMAD.MOV.U32 R28, RZ, RZ, R30 ;  /* 0x000000ffff1c7224 */ /* 0x000fe400078e001e */
[----:B------:R-:W3:Y:S04]  /*286d0*/  LDL.LU R30, [R1+0xd60] ;  /* 0x000d6000011e7983 */ /* 0x000ee80000300800 */
[----:B------:R1:W-:Y:S02]  /*286e0*/  STL.64 [R1+0x220], R6 ;  /* 0x0002200601007387 */ /* 0x0003e40000100a00 */
[----:B-1----:R-:W-:-:S05]  /*286f0*/  IMAD.WIDE R6, R2, 0x4, R242 ;  /* 0x0000000402067825 */ /* 0x002fca00078e02f2 */
[----:B------:R1:W-:Y:S04]  /*28700*/  STL.64 [R1+0xc90], R6 ;  /* 0x000c900601007387 */ /* 0x0003e80000100a00 */
[----:B------:R-:W-:Y:S04]  /*28710*/  STL.64 [R1+0x218], R10 ;  /* 0x0002180a01007387 */ /* 0x000fe80000100a00 */
[----:B------:R-:W2:Y:S01]  /*28720*/  LDL.LU R133, [R1+0xdb8] ;  /* 0x000db80001857983 */ /* 0x000ea20000300800 */
[----:B------:R-:W-:Y:S02]  /*28730*/  PLOP3.LUT P5, PT, PT, PT, UP6, 0x80, 0x8 ;  /* 0x000000000008781c */ /* 0x000fe40003faf068 */
[----:B------:R-:W-:Y:S01]  /*28740*/  PLOP3.LUT P1, PT, PT, PT, UP6, 0x80, 0x8 ;  /* 0x000000000008781c */ /* 0x000fe20003f2f068 */
[----:B------:R-:W-:-:S02]  /*28750*/  IMAD.MOV.U32 R35, RZ, RZ, R34 ;  /* 0x000000ffff237224 */ /* 0x000fc400078e0022 */
[----:B------:R-:W-:Y:S02]  /*28760*/  IMAD.MOV.U32 R34, RZ, RZ, R106 ;  /* 0x000000ffff227224 */ /* 0x000fe400078e006a */
[----:B------:R-:W-:-:S06]  /*28770*/  IMAD.MOV.U32 R106, RZ, RZ, R16 ;  /* 0x000000ffff6a7224 */ /* 0x000fcc00078e0010 */
[----:B------:R1:W-:Y:S01]  /*28780*/  LDGSTS.E [R0+0x20800], desc[UR6][R6.64], !P5 ;  /* 0x2080000006007fae */ /* 0x0003e2000e9a1006 */
[----:B------:R-:W-:Y:S02]  /*28790*/  IMAD.MOV.U32 R16, RZ, RZ, R31 ;  /* 0x000000ffff107224 */ /* 0x000fe400078e001f */
[----:B------:R-:W-:Y:S02]  /*287a0*/  IMAD.MOV.U32 R31, RZ, RZ, R17 ;  /* 0x000000ffff1f7224 */ /* 0x000fe400078e0011 */
[----:B------:R-:W-:Y:S02]  /*287b0*/  IMAD.MOV.U32 R17, RZ, RZ, R18 ;  /* 0x000000ffff117224 */ /* 0x000fe400078e0012 */
[----:B-1----:R-:W-:Y:S01]  /*287c0*/  IMAD.WIDE R6, R2, 0x4, R240 ;  /* 0x0000000402067825 */ /* 0x002fe200078e02f0 */
[----:B------:R-:W-:-:S04]  /*287d0*/  MOV R18, R19 ;  /* 0x0000001300127202 */ /* 0x000fc80000000f00 */
[----:B------:R1:W-:Y:S04]  /*287e0*/  STL.64 [R1+0xc98], R6 ;  /* 0x000c980601007387 */ /* 0x0003e80000100a00 */
[----:B------:R1:W-:Y:S01]  /*287f0*/  LDGSTS.E [R0+0x20880], desc[UR6][R6.64], !P1 ;  /* 0x2088000006007fae */ /* 0x0003e2000c9a1006 */
[----:B------:R-:W-:Y:S02]  /*28800*/  IMAD.MOV.U32 R19, RZ, RZ, R20 ;  /* 0x000000ffff137224 */ /* 0x000fe400078e0014 */
[----:B------:R-:W-:Y:S01]  /*28810*/  IMAD.MOV.U32 R20, RZ, RZ, R21 ;  /* 0x000000ffff147224 */ /* 0x000fe200078e0015 */
[----:B-1----:R-:W-:-:S04]  /*28820*/  LEA R6, P1, R35, R238, 0x2 ;  /* 0x000000ee23067211 */ /* 0x002fc800078210ff */
        /* <DEDUP_REMOVED lines=8> */
[----:B------:R-:W-:Y:S02]  /*288b0*/  IMAD.MOV.U32 R19, RZ, RZ, R20 ;  /* 0x000000ffff137224 */ /* 0x000fe400078e0014 */
[----:B------:R-:W-:Y:S02]  /*288c0*/  IMAD R2, R252, 0xc, RZ ;  /* 0x0000000cfc027824 */ /* 0x000fe400078e02ff */
[----:B--2---:R-:W-:Y:S02]  /*288d0*/  IMAD.MOV.U32 R21, RZ, RZ, R133 ;  /* 0x000000ffff157224 */ /* 0x004fe400078e0085 */
[----:B----4-:R-:W-:Y:S02]  /*288e0*/  IMAD.MOV.U32 R133, RZ, RZ, R25 ;  /* 0x000000ffff857224 */ /* 0x010fe400078e0019 */
[----:B------:R-:W-:Y:S02]  /*288f0*/  IMAD.MOV.U32 R25, RZ, RZ, R248 ;  /* 0x000000ffff197224 */ /* 0x000fe400078e00f8 */
[----:B------:R-:W2:Y:S04]  /*28900*/  LDL.LU R248, [R1+0xe14] ;  /* 0x000e140001f87983 */ /* 0x000ea80000300800 */
[----:B------:R1:W-:Y:S01]  /*28910*/  STL.64 [R1+0x210], R6 ;  /* 0x0002100601007387 */ /* 0x0003e20000100a00 */
[----:B------:R-:W-:Y:S01]  /*28920*/  MOV R20, R21 ;  /* 0x0000001500147202 */ /* 0x000fe20000000f00 */
[----:B------:R-:W-:-:S02]  /*28930*/  IMAD.MOV.U32 R21, RZ, RZ, R133 ;  /* 0x000000ffff157224 */ /* 0x000fc400078e0085 */
[----:B------:R-:W-:Y:S02]  /*28940*/  IMAD.MOV.U32 R133, RZ, RZ, R25 ;  /* 0x000000ffff857224 */ /* 0x000fe400078e0019 */
[----:B------:R-:W4:Y:S01]  /*28950*/  LDL.LU R25, [R1+0xd14] ;  /* 0x000d140001197983 */ /* 0x000f220000300800 */
        /* <DEDUP_REMOVED lines=8> */
[----:B------:R-:W-:Y:S01]  /*289e0*/  IMAD.MOV.U32 R17, RZ, RZ, R18 ;  /* 0x000000ffff117224 */ /* 0x000fe200078e0012 */
[----:B-1----:R-:W-:-:S04]  /*289f0*/  LEA R6, P1, R35, R238, 0x2 ;  /* 0x000000ee23067211 */ /* 0x002fc800078210ff */
[-C--:B------:R-:W-:Y:S02]  /*28a00*/  LEA.HI.X.SX32 R7, R35, R5.reuse, 0x2, P1 ;  /* 0x0000000523077211 */ /* 0x080fe400008f16ff */
[C---:B------:R-:W-:Y:S01]  /*28a10*/  LEA R10, P1, R34.reuse, R238, 0x2 ;  /* 0x000000ee220a7211 */ /* 0x040fe200078210ff */
[----:B------:R-:W-:Y:S02]  /*28a20*/  IMAD.MOV.U32 R18, RZ, RZ, R19 ;  /* 0x000000ffff127224 */ /* 0x000fe400078e0013 */
[----:B------:R-:W-:Y:S01]  /*28a30*/  IMAD.MOV.U32 R19, RZ, RZ, R20 ;  /* 0x000000ffff137224 */ /* 0x000fe200078e0014 */
[----:B------:R-:W-:Y:S01]  /*28a40*/  LEA.HI.X.SX32 R11, R34, R5, 0x2, P1 ;  /* 0x00000005220b7211 */ /* 0x000fe200008f16ff */
[----:B------:R-:W-:Y:S02]  /*28a50*/  IMAD.MOV.U32 R20, RZ, RZ, R21 ;  /* 0x000000ffff147224 */ /* 0x000fe400078e0015 */
[----:B------:R-:W-:Y:S01]  /*28a60*/  IMAD.MOV.U32 R34, RZ, RZ, R106 ;  /* 0x000000ffff227224 */ /* 0x000fe200078e006a */
[----:B------:R-:W-:Y:S01]  /*28a70*/  MOV R106, R16 ;  /* 0x00000010006a7202 */ /* 0x000fe20000000f00 */
[----:B------:R-:W-:-:S02]  /*28a80*/  IMAD.MOV.U32 R21, RZ, RZ, R133 ;  /* 0x000000ffff157224 */ /* 0x000fc400078e0085 */
[----:B------:R-:W2:Y:S01]  /*28a90*/  LDL.LU R133, [R1+0xd18] ;  /* 0x000d180001857983 */ /* 0x000ea20000300800 */
[----:B------:R-:W-:Y:S02]  /*28aa0*/  IMAD.MOV.U32 R16, RZ, RZ, R31 ;  /* 0x000000ffff107224 */ /* 0x000fe400078e001f */
[----:B------:R-:W-:Y:S01]  /*28ab0*/  IMAD.MOV.U32 R31, RZ, RZ, R17 ;  /* 0x000000ffff1f7224 */ /* 0x000fe200078e0011 */
[----:B------:R1:W-:Y:S01]  /*28ac0*/  STL.64 [R1+0x200], R6 ;  /* 0x0002000601007387 */ /* 0x0003e20000100a00 */
[----:B------:R-:W-:Y:S02]  /*28ad0*/  IMAD.MOV.U32 R17, RZ, RZ, R18 ;  /* 0x000000ffff117224 */ /* 0x000fe400078e0012 */
[----:B------:R-:W-:Y:S02]  /*28ae0*/  IMAD.MOV.U32 R18, RZ, RZ, R19 ;  /* 0x000000ffff127224 */ /* 0x000fe400078e0013 */
[----:B------:R-:W-:Y:S02]  /*28af0*/  IMAD.MOV.U32 R35, RZ, RZ, R34 ;  /* 0x000000ffff237224 */ /* 0x000fe400078e0022 */
[----:B------:R-:W-:-:S02]  /*28b00*/  IMAD.MOV.U32 R19, RZ, RZ, R20 ;  /* 0x000000ffff137224 */ /* 0x000fc400078e0014 */
[----:B------:R-:W-:Y:S02]  /*28b10*/  IMAD.MOV.U32 R34, RZ, RZ, R106 ;  /* 0x000000ffff227224 */ /* 0x000fe400078e006a */
[----:B-1----:R-:W-:-:S04]  /*28b20*/  IMAD.WIDE R6, R2, 0x4, R242 ;  /* 0x0000000402067825 */ /* 0x002fc800078e02f2 */
[----:B------:R-:W-:Y:S01]  /*28b30*/  IMAD.MOV.U32 R20, RZ, RZ, R21 ;  /* 0x000000ffff147224 */ /* 0x000fe200078e0015 */
[----:B------:R-:W-:Y:S01]  /*28b40*/  MOV R21, R117 ;  /* 0x0000007500157202 */ /* 0x000fe20000000f00 */
[----:B------:R-:W-:Y:S01]  /*28b50*/  IMAD.MOV.U32 R106, RZ, RZ, R16 ;  /* 0x000000ffff6a7224 */ /* 0x000fe200078e0010 */
[----:B------:R1:W-:Y:S01]  /*28b60*/  STL.64 [R1+0xca0], R6 ;  /* 0x000ca00601007387 */ /* 0x0003e20000100a00 */
[----:B------:R-:W-:Y:S02]  /*28b70*/  IMAD.MOV.U32 R16, RZ, RZ, R31 ;  /* 0x000000ffff107224 */ /* 0x000fe400078e001f */
[----:B------:R-:W-:Y:S01]  /*28b80*/  IMAD.MOV.U32 R31, RZ, RZ, R17 ;  /* 0x000000ffff1f7224 */ /* 0x000fe200078e0011 */
[----:B------:R1:W-:Y:S01]  /*28b90*/  LDGSTS.E [R0+0x20c00], desc[UR6][R6.64], !P0 ;  /* 0x20c0000006007fae */ /* 0x0003e2000c1a1006 */
[----:B------:R-:W-:Y:S01]  /*28ba0*/  IMAD.MOV.U32 R17, RZ, RZ, R18 ;  /* 0x000000ffff117224 */ /* 0x000fe200078e0012 */
[----:B------:R-:W-:Y:S01]  /*28bb0*/  MOV R18, R19 ;  /* 0x0000001300127202 */ /* 0x000fe20000000f00 */
[----:B------:R-:W-:Y:S01]  /*28bc0*/  IMAD.MOV.U32 R19, RZ, RZ, R20 ;  /* 0x000000ffff137224 */ /* 0x000fe200078e0014 */
[----:B------:R-:W-:Y:S01]  /*28bd0*/  STL.64 [R1+0x1f8], R10 ;  /* 0x0001f80a01007387 */ /* 0x000fe20000100a00 */
[----:B------:R-:W-:-:S02]  /*28be0*/  IMAD.MOV.U32 R20, RZ, RZ, R21 ;  /* 0x000000ffff147224 */ /* 0x000fc400078e0015 */
[----:B------:R-:W-:Y:S01]  /*28bf0*/  IMAD.MOV.U32 R21, RZ, RZ, R125 ;  /* 0x000000ffff157224 */ /* 0x000fe200078e007d */
[----:B------:R-:W2:Y:S01]  /*28c00*/  LDL.LU R117, [R1+0xd1c] ;  /* 0x000d1c0001757983 */ /* 0x000ea20000300800 */
[----:B-1----:R-:W-:-:S04]  /*28c10*/  IMAD.WIDE R6, R2, 0x4, R240 ;  /* 0x0000000402067825 */ /* 0x002fc800078e02f0 */
[----:B------:R-:W-:Y:S01]  /*28c20*/  IMAD.MOV.U32 R125, RZ, RZ, R22 ;  /* 0x000000ffff7d7224 */ /* 0x000fe200078e0016 */
[----:B------:R1:W-:Y:S04]  /*28c30*/  STL.64 [R1+0xca8], R6 ;  /* 0x000ca80601007387 */ /* 0x0003e80000100a00 */
[----:B------:R-:W2:Y:S04]  /*28c40*/  LDL.LU R22, [R1+0xdac] ;  /* 0x000dac0001167983 */ /* 0x000ea80000300800 */
[----:B------:R1:W-:Y:S02]  /*28c50*/  LDGSTS.E [R0+0x20c80], desc[UR6][R6.64], !P2 ;  /* 0x20c8000006007fae */ /* 0x0003e4000d1a1006 */
[----:B-1----:R-:W-:-:S04]  /*28c60*/  LEA R6, P2, R35, R238, 0x2 ;  /* 0x000000ee23067211 */ /* 0x002fc800078410ff */
[----:B------:R-:W-:Y:S01]  /*28c70*/  LEA.HI.X.SX32 R7, R35, R5, 0x2, P2 ;  /* 0x0000000523077211 */ /* 0x000fe200010f16ff */
[----:B------:R-:W-:Y:S02]  /*28c80*/  IMAD.MOV.U32 R35, RZ, RZ, R34 ;  /* 0x000000ffff237224 */ /* 0x000fe400078e0022 */
[----:B------:R-:W-:Y:S02]  /*28c90*/  IMAD.MOV.U32 R34, RZ, RZ, R106 ;  /* 0x000000ffff227224 */ /* 0x000fe400078e006a */
[----:B------:R1:W-:Y:S01]  /*28ca0*/  STL.64 [R1+0x1f0], R6 ;  /* 0x0001f00601007387 */ /* 0x0003e20000100a00 */
[----:B------:R-:W-:Y:S01]  /*28cb0*/  MOV R106, R16 ;  /* 0x00000010006a7202 */ /* 0x000fe20000000f00 */
[----:B------:R-:W-:Y:S02]  /*28cc0*/  IMAD.MOV.U32 R16, RZ, RZ, R31 ;  /* 0x000000ffff107224 */ /* 0x000fe400078e001f */
[----:B------:R-:W-:Y:S02]  /*28cd0*/  IMAD.MOV.U32 R31, RZ, RZ, R17 ;  /* 0x000000ffff1f7224 */ /* 0x000fe400078e0011 */
[----:B------:R-:W-:Y:S01]  /*28ce0*/  IMAD.MOV.U32 R17, RZ, RZ, R18 ;  /* 0x000000ffff117224 */ /* 0x000fe200078e0012 */
[----:B-1----:R-:W-:Y:S01]  /*28cf0*/  LEA R6, P2, R35, R238, 0x2 ;  /* 0x000000ee23067211 */ /* 0x002fe200078410ff */
[----:B------:R-:W-:-:S03]  /*28d00*/  IMAD.MOV.U32 R18, RZ, RZ, R19 ;  /* 0x000000ffff127224 */ /* 0x000fc600078e0013 */
        /* <DEDUP_REMOVED lines=15> */
[----:B------:R-:W2:Y:S01]  /*28e00*/  LDL.LU R194, [R1+0xd24] ;  /* 0x000d240001c27983 */ /* 0x000ea20000300800 */
[----:B------:R-:W-:-:S02]  /*28e10*/  IMAD.MOV.U32 R21, RZ, RZ, R125 ;  /* 0x000000ffff157224 */ /* 0x000fc400078e007d */
[----:B------:R-:W-:Y:S01]  /*28e20*/  IMAD.MOV.U32 R125, RZ, RZ, R22 ;  /* 0x000000ffff7d7224 */ /* 0x000fe200078e0016 */
[----:B------:R1:W-:Y:S04]  /*28e30*/  STL.64 [R1+0x1e8], R6 ;  /* 0x0001e80601007387 */ /* 0x0003e80000100a00 */
[----:B------:R-:W2:Y:S01]  /*28e40*/  LDL.LU R22, [R1+0xd0c] ;  /* 0x000d0c0001167983 */ /* 0x000ea20000300800 */
[----:B------:R-:W-:Y:S02]  /*28e50*/  PLOP3.LUT P6, PT, PT, PT, UP3, 0x80, 0x8 ;  /* 0x000000000008781c */ /* 0x000fe40003fcf038 */
[----:B------:R-:W-:Y:S02]  /*28e60*/  SHF.L.U32 R2, R252, 0x4, RZ ;  /* 0x00000004fc027819 */ /* 0x000fe400000006ff */
[----:B-1----:R-:W-:-:S04]  /*28e70*/  LEA R6, P2, R35, R238, 0x2 ;  /* 0x000000ee23067211 */ /* 0x002fc800078410ff */
[-C--:B------:R-:W-:Y:S02]  /*28e80*/  LEA.HI.X.SX32 R7, R35, R5.reuse, 0x2, P2 ;  /* 0x0000000523077211 */ /* 0x080fe400010f16ff */
[C---:B------:R-:W-:Y:S02]  /*28e90*/  LEA R10, P2, R34.reuse, R238, 0x2 ;  /* 0x000000ee220a7211 */ /* 0x040fe400078410ff */
[----:B------:R-:W-:Y:S01]  /*28ea0*/  PLOP3.LUT P4, PT, PT, PT, UP3, 0x80, 0x8 ;  /* 0x000000000008781c */ /* 0x000fe20003f8f038 */
[----:B------:R1:W-:Y:S01]  /*28eb0*/  STL.64 [R1+0x1e0], R6 ;  /* 0x0001e00601007387 */ /* 0x0003e20000100a00 */
[----:B------:R-:W-:Y:S01]  /*28ec0*/  LEA.HI.X.SX32 R11, R34, R5, 0x2, P2 ;  /* 0x00000005220b7211 */ /* 0x000fe200010f16ff */
[----:B------:R-:W-:Y:S02]  /*28ed0*/  IMAD.MOV.U32 R34, RZ, RZ, R106 ;  /* 0x000000ffff227224 */ /* 0x000fe400078e006a */
[----:B------:R-:W-:Y:S02]  /*28ee0*/  IMAD.MOV.U32 R106, RZ, RZ, R16 ;  /* 0x000000ffff6a7224 */ /* 0x000fe400078e0010 */
[----:B------:R-:W-:-:S02]  /*28ef0*/  IMAD.MOV.U32 R16, RZ, RZ, R31 ;  /* 0x000000ffff107224 */ /* 0x000fc400078e001f */
[----:B------:R-:W-:Y:S02]  /*28f00*/  IMAD.MOV.U32 R31, RZ, RZ, R17 ;  /* 0x000000ffff1f7224 */ /* 0x000fe400078e0011 */
[----:B-1----:R-:W-:-:S04]  /*28f10*/  IMAD.WIDE R6, R2, 0x4, R242 ;  /* 0x0000000402067825 */ /* 0x002fc800078e02f2 */
[----:B------:R-:W-:Y:S01]  /*28f20*/  IMAD.MOV.U32 R17, RZ, RZ, R18 ;  /* 0x000000ffff117224 */ /* 0x000fe200078e0012 */
[----:B------:R1:W-:Y:S01]  /*28f30*/  STL.64 [R1+0xcb0], R6 ;  /* 0x000cb00601007387 */ /* 0x0003e20000100a00 */
[----:B------:R-:W-:Y:S01]  /*28f40*/  IMAD.MOV.U32 R18, RZ, RZ, R19 ;  /* 0x000000ffff127224 */ /* 0x000fe200078e0013 */
[----:B------:R-:W-:Y:S02]  /*28f50*/  MOV R19, R20 ;  /* 0x0000001400137202 */ /* 0x000fe40000000f00 */
[----:B------:R1:W-:Y:S01]  /*28f60*/  LDGSTS.E [R0+0x21000], desc[UR6][R6.64], !P6 ;  /* 0x2100000006007fae */ /* 0x0003e2000f1a1006 */
[----:B------:R-:W-:Y:S02]  /*28f70*/  IMAD.MOV.U32 R20, RZ, RZ, R21 ;  /* 0x000000ffff147224 */ /* 0x000fe400078e0015 */
[----:B------:R-:W-:Y:S01]  /*28f80*/  IMAD.MOV.U32 R35, RZ, RZ, R34 ;  /* 0x000000ffff237224 */ /* 0x000fe200078e0022 */
[----:B------:R-:W-:Y:S01]  /*28f90*/  STL.64 [R1+0x1d8], R10 ;  /* 0x0001d80a01007387 */ /* 0x000fe20000100a00 */
[----:B------:R-:W-:-:S02]  /*28fa0*/  IMAD.MOV.U32 R34, RZ, RZ, R106 ;  /* 0x000000ffff227224 */ /* 0x000fc400078e006a */
[----:B-1----:R-:W-:-:S05]  /*28fb0*/  IMAD.WIDE R6, R2, 0x4, R240 ;  /* 0x0000000402067825 */ /* 0x002fca00078e02f0 */
[----:B------:R1:W-:Y:S01]  /*28fc0*/  LDGSTS.E [R0+0x21080], desc[UR6][R6.64], !P4 ;  /* 0x2108000006007fae */ /* 0x0003e2000e1a1006 */
[----:B------:R-:W-:Y:S01]  /*28fd0*/  IMAD.MOV.U32 R106, RZ, RZ, R16 ;  /* 0x000000ffff6a7224 */ /* 0x000fe200078e0010 */
[----:B------:R-:W-:Y:S01]  /*28fe0*/  MOV R16, R31 ;  /* 0x0000001f00107202 */ /* 0x000fe20000000f00 */
[----:B------:R-:W-:Y:S02]  /*28ff0*/  IMAD.MOV.U32 R31, RZ, RZ, R17 ;  /* 0x000000ffff1f7224 */ /* 0x000fe400078e0011 */
[----:B------:R-:W-:Y:S02]  /*29000*/  IMAD.MOV.U32 R17, RZ, RZ, R18 ;  /* 0x000000ffff117224 */ /* 0x000fe400078e0012 */
[----:B------:R-:W-:Y:S02]  /*29010*/  IMAD.MOV.U32 R18, RZ, RZ, R19 ;  /* 0x000000ffff127224 */ /* 0x000fe400078e0013 */
[----:B------:R-:W-:Y:S02]  /*29020*/  IMAD.MOV.U32 R19, RZ, RZ, R20 ;  /* 0x000000ffff137224 */ /* 0x000fe400078e0014 */
[----:B--2---:R-:W-:-:S02]  /*29030*/  IMAD.MOV.U32 R21, RZ, RZ, R22 ;  /* 0x000000ffff157224 */ /* 0x004fc400078e0016 */
[----:B------:R-:W-:Y:S02]  /*29040*/  IMAD.MOV.U32 R22, RZ, RZ, R24 ;  /* 0x000000ffff167224 */ /* 0x000fe400078e0018 */
[----:B------:R-:W2:Y:S04]  /*29050*/  LDL.LU R24, [R1+0xd28] ;  /* 0x000d280001187983 */ /* 0x000ea80000300800 */
[----:B------:R1:W-:Y:S01]  /*29060*/  STL.64 [R1+0xcb8], R6 ;  /* 0x000cb80601007387 */ /* 0x0003e20000100a00 */
[----:B------:R-:W-:Y:S02]  /*29070*/  IMAD.MOV.U32 R20, RZ, RZ, R21 ;  /* 0x000000ffff147224 */ /* 0x000fe400078e0015 */
[----:B------:R-:W-:Y:S01]  /*29080*/  IMAD.MOV.U32 R21, RZ, RZ, R101 ;  /* 0x000000ffff157224 */ /* 0x000fe200078e0065 */
[----:B-1----:R-:W-:-:S04]  /*29090*/  LEA R6, P4, R35, R238, 0x2 ;  /* 0x000000ee23067211 */ /* 0x002fc800078810ff */
[----:B------:R-:W-:Y:S01]  /*290a0*/  LEA.HI.X.SX32 R7, R35, R5, 0x2, P4 ;  /* 0x0000000523077211 */ /* 0x000fe200020f16ff */
[----:B------:R-:W-:Y:S02]  /*290b0*/  IMAD.MOV.U32 R35, RZ, RZ, R34 ;  /* 0x000000ffff237224 */ /* 0x000fe400078e0022 */
[----:B------:R-:W-:Y:S02]  /*290c0*/  IMAD.MOV.U32 R34, RZ, RZ, R106 ;  /* 0x000000ffff227224 */ /* 0x000fe400078e006a */
[----:B------:R-:W-:Y:S01]  /*290d0*/  IMAD.MOV.U32 R106, RZ, RZ, R16 ;  /* 0x000000ffff6a7224 */ /* 0x000fe200078e0010 */
[----:B------:R-:W-:Y:S01]  /*290e0*/  MOV R101, R26 ;  /* 0x0000001a00657202 */ /* 0x000fe20000000f00 */
[----:B------:R-:W-:Y:S01]  /*290f0*/  IMAD.MOV.U32 R16, RZ, RZ, R31 ;  /* 0x000000ffff107224 */ /* 0x000fe200078e001f */
[----:B------:R-:W2:Y:S01]  /*29100*/  LDL.LU R26, [R1+0xe74] ;  /* 0x000e7400011a7983 */ /* 0x000ea20000300800 */
[----:B------:R-:W-:Y:S02]  /*29110*/  IMAD.MOV.U32 R31, RZ, RZ, R17 ;  /* 0x000000ffff1f7224 */ /* 0x000fe400078e0011 */
[----:B------:R-:W-:Y:S01]  /*29120*/  IMAD.MOV.U32 R17, RZ, RZ, R18 ;  /* 0x000000ffff117224 */ /* 0x000fe200078e0012 */
[----:B------:R-:W-:Y:S01]  /*29130*/  MOV R18, R19 ;  /* 0x0000001300127202 */ /* 0x000fe20000000f00 */
[----:B------:R-:W-:-:S02]  /*29140*/  IMAD.MOV.U32 R19, RZ, RZ, R20 ;  /* 0x000000ffff137224 */ /* 0x000fc400078e0014 */
[----:B------:R-:W-:Y:S01]  /*29150*/  IMAD.MOV.U32 R20, RZ, RZ, R21 ;  /* 0x000000ffff147224 */ /* 0x000fe200078e0015 */
[----:B------:R1:W-:Y:S01]  /*29160*/  STL.64 [R1+0x1d0], R6 ;  /* 0x0001d00601007387 */ /* 0x0003e20000100a00 */
[----:B------:R-:W-:Y:S02]  /*29170*/  IMAD.MOV.U32 R21, RZ, RZ, R101 ;  /* 0x000000ffff157224 */ /* 0x000fe400078e0065 */
[----:B------:R-:W-:Y:S02]  /*29180*/  IMAD.MOV.U32 R101, RZ, RZ, R85 ;  /* 0x000000ffff657224 */ /* 0x000fe400078e0055 */
[----:B------:R-:W2:Y:S01]  /*29190*/  LDL.LU R85, [R1+0xda4] ;  /* 0x000da40001557983 */ /* 0x000ea20000300800 */
[----:B------:R-:W-:Y:S02]  /*291a0*/  UISETP.GE.U32.AND UP2, UPT, UR20, 0x7fffffd6, UPT ;  /* 0x7fffffd61400788c */ /* 0x000fe4000bf46070 */
[----:B------:R-:W-:Y:S01]  /*291b0*/  UISETP.GE.U32.AND UP2, UPT, UR17, 0x7fffffc3, UPT ;  /* 0x7fffffc31100788c */ /* 0x000fe2000bf46070 */
[----:B-1----:R-:W-:Y:S01]  /*291c0*/  LEA R6, P4, R35, R238, 0x2 ;  /* 0x000000ee23067211 */ /* 0x002fe200078810ff */
[----:B------:R-:W-:-:S03]  /*291d0*/  UISETP.GE.U32.AND UP2, UPT, UR14, 0x7fffffcf, UPT ;  /* 0x7fffffcf0e00788c */ /* 0x000fc6000bf46070 */
[----:B------:R-:W-:Y:S01]  /*291e0*/  LEA.HI.X.SX32 R7, R35, R5, 0x2, P4 ;  /* 0x0000000523077211 */ /* 0x000fe200020f16ff */
[----:B------:R-:W-:Y:S01]  /*291f0*/  IMAD.MOV.U32 R35, RZ, RZ, R34 ;  /* 0x000000ffff237224 */ /* 0x000fe200078e0022 */
[----:B------:R-:W-:Y:S01]  /*29200*/  UISETP.GE.U32.AND UP2, UPT, UR11, 0x7fffffdb, UPT ;  /* 0x7fffffdb0b00788c */ /* 0x000fe2000bf46070 */
[----:B------:R-:W-:Y:S01]  /*29210*/  IMAD.MOV.U32 R34, RZ, RZ, R106 ;  /* 0x000000ffff227224 */ /* 0x000fe200078e006a */
[----:B------:R-:W-:Y:S01]  /*29220*/  UISETP.GE.U32.AND UP2, UPT, UR76, 0x7fffffcc, UPT ;  /* 0x7fffffcc4c00788c */ /* 0x000fe2000bf46070 */
[----:B------:R1:W-:Y:S01]  /*29230*/  STL.64 [R1+0x1c8], R6 ;  /* 0x0001c80601007387 */ /* 0x0003e20000100a00 */
[----:B------:R-:W-:Y:S01]  /*29240*/  MOV R106, R16 ;  /* 0x00000010006a7202 */ /* 0x000fe20000000f00 */
[----:B------:R-:W-:Y:S02]  /*29250*/  IMAD.MOV.U32 R16, RZ, RZ, R31 ;  /* 0x000000ffff107224 */ /* 0x000fe400078e001f */
[----:B------:R-:W-:Y:S01]  /*29260*/  IMAD.MOV.U32 R31, RZ, RZ, R17 ;  /* 0x000000ffff1f7224 */ /* 0x000fe200078e0011 */
[----:B------:R-:W-:Y:S01]  /*29270*/  PLOP3.LUT P3, PT, PT, PT, UP2, 0x80, 0x8 ;  /* 0x000000000008781c */ /* 0x000fe20003f6f028 */
[----:B------:R-:W-:-:S02]  /*29280*/  IMAD.MOV.U32 R17, RZ, RZ, R18 ;  /* 0x000000ffff117224 */ /* 0x000fc400078e0012 */
[----:B------:R-:W-:Y:S01]  /*29290*/  IMAD.MOV.U32 R18, RZ, RZ, R19 ;  /* 0x000000ffff127224 */ /* 0x000fe200078e0013 */
[CC--:B-1----:R-:W-:Y:S01]  /*292a0*/  LEA R6, P4, R35.reuse, R238.reuse, 0x2 ;  /* 0x000000ee23067211 */ /* 0x0c2fe200078810ff */
[----:B------:R-:W-:Y:S02]  /*292b0*/  IMAD.MOV.U32 R19, RZ, RZ, R20 ;  /* 0x000000ffff137224 */ /* 0x000fe400078e0014 */
[----:B------:R-:W-:Y:S01]  /*292c0*/  IMAD.MOV.U32 R20, RZ, RZ, R21 ;  /* 0x000000ffff147224 */ /* 0x000fe200078e0015 */
[----:B------:R-:W-:Y:S02]  /*292d0*/  LEA.HI.X.SX32 R7, R35, R5, 0x2, P4 ;  /* 0x0000000523077211 */ /* 0x000fe400020f16ff */
[----:B------:R-:W-:Y:S01]  /*292e0*/  LEA R10, P4, R34, R238, 0x2 ;  /* 0x000000ee220a7211 */ /* 0x000fe200078810ff */
[----:B------:R-:W-:Y:S01]  /*292f0*/  IMAD R2, R252, 0x14, RZ ;  /* 0x00000014fc027824 */ /* 0x000fe200078e02ff */
[----:B------:R-:W-:Y:S02]  /*29300*/  MOV R21, R101 ;  /* 0x0000006500157202 */ /* 0x000fe40000000f00 */
[----:B------:R-:W-:-:S02]  /*29310*/  PLOP3.LUT P5, PT, PT, PT, UP2, 0x80, 0x8 ;  /* 0x000000000008781c */ /* 0x000fc40003faf028 */
        /* <DEDUP_REMOVED lines=17> */
[----:B--2---:R-:W-:Y:S02]  /*29430*/  IMAD.MOV.U32 R101, RZ, RZ, R85 ;  /* 0x000000ffff657224 */ /* 0x004fe400078e0055 */
[----:B------:R-:W-:Y:S02]  /*29440*/  IMAD.MOV.U32 R85, RZ, RZ, R86 ;  /* 0x000000ffff557224 */ /* 0x000fe400078e0056 */
[----:B------:R-:W2:Y:S04]  /*29450*/  LDL.LU R86, [R1+0xeb0] ;  /* 0x000eb00001567983 */ /* 0x000ea80000300800 */
[----:B------:R1:W-:Y:S01]  /*29460*/  STL.64 [R1+0x1c0], R6 ;  /* 0x0001c00601007387 */ /* 0x0003e20000100a00 */
[----:B------:R-:W-:-:S02]  /*29470*/  IMAD.MOV.U32 R21, RZ, RZ, R101 ;  /* 0x000000ffff157224 */ /* 0x000fc400078e0065 */
[----:B----4-:R-:W-:Y:S02]  /*29480*/  IMAD.MOV.U32 R101, RZ, RZ, R25 ;  /* 0x000000ffff657224 */ /* 0x010fe400078e0019 */
[----:B-1----:R-:W-:-:S05]  /*29490*/  IMAD.WIDE R6, R2, 0x4, R242 ;  /* 0x0000000402067825 */ /* 0x002fca00078e02f2 */
[----:B------:R1:W-:Y:S04]  /*294a0*/  STL.64 [R1+0xcc0], R6 ;  /* 0x000cc00601007387 */ /* 0x0003e80000100a00 */
[----:B------:R1:W-:Y:S01]  /*294b0*/  LDGSTS.E [R0+0x21400], desc[UR6][R6.64], !P3 ;  /* 0x2140000006007fae */ /* 0x0003e2000d9a1006 */
[----:B------:R-:W-:-:S03]  /*294c0*/  IMAD.MOV.U32 R25, RZ, RZ, R27 ;  /* 0x000000ffff197224 */ /* 0x000fc600078e001b */
[----:B------:R-:W-:Y:S04]  /*294d0*/  STL.64 [R1+0x1b8], R10 ;  /* 0x0001b80a01007387 */ /* 0x000fe80000100a00 */
[----:B------:R-:W4:Y:S01]  /*294e0*/  LDL.LU R27, [R1+0xd38] ;  /* 0x000d3800011b7983 */ /* 0x000f220000300800 */
[----:B-1----:R-:W-:-:S05]  /*294f0*/  IMAD.WIDE R6, R2, 0x4, R240 ;  /* 0x0000000402067825 */ /* 0x002fca00078e02f0 */
[----:B------:R1:W-:Y:S04]  /*29500*/  STL.64 [R1+0xcc8], R6 ;  /* 0x000cc80601007387 */ /* 0x0003e80000100a00 */
[----:B------:R1:W-:Y:S01]  /*29510*/  LDGSTS.E [R0+0x21480], desc[UR6][R6.64], !P5 ;  /* 0x2148000006007fae */ /* 0x0003e2000e9a1006 */
        /* <DEDUP_REMOVED lines=8> */
[----:B------:R-:W-:Y:S02]  /*295a0*/  IMAD.MOV.U32 R31, RZ, RZ, R17 ;  /* 0x000000ffff1f7224 */ /* 0x000fe400078e0011 */
[----:B------:R-:W-:Y:S02]  /*295b0*/  IMAD.MOV.U32 R109, RZ, RZ, R198 ;  /* 0x000000ffff6d7224 */ /* 0x000fe400078e00c6 */
[----:B------:R-:W-:Y:S01]  /*295c0*/  IMAD.MOV.U32 R17, RZ, RZ, R18 ;  /* 0x000000ffff117224 */ /* 0x000fe200078e0012 */
[----:B------:R-:W2:Y:S01]  /*295d0*/  LDL.LU R198, [R1+0xd44] ;  /* 0x000d440001c67983 */ /* 0x000ea20000300800 */
[----:B------:R-:W-:-:S02]  /*295e0*/  IMAD.MOV.U32 R18, RZ, RZ, R19 ;  /* 0x000000ffff127224 */ /* 0x000fc400078e0013 */
[----:B------:R-:W-:Y:S02]  /*295f0*/  IMAD.MOV.U32 R19, RZ, RZ, R20 ;  /* 0x000000ffff137224 */ /* 0x000fe400078e0014 */
[----:B------:R-:W-:Y:S01]  /*29600*/  IMAD.MOV.U32 R20, RZ, RZ, R21 ;  /* 0x000000ffff147224 */ /* 0x000fe200078e0015 */
[----:B------:R1:W-:Y:S01]  /*29610*/  STL.64 [R1+0x1b0], R6 ;  /* 0x0001b00601007387 */ /* 0x0003e20000100a00 */
[----:B------:R-:W-:Y:S01]  /*29620*/  IMAD.MOV.U32 R21, RZ, RZ, R109 ;  /* 0x000000ffff157224 */ /* 0x000fe200078e006d */
[----:B------:R-:W-:Y:S02]  /*29630*/  MOV R109, R117 ;  /* 0x00000075006d7202 */ /* 0x000fe40000000f00 */
[----:B------:R-:W2:Y:S01]  /*29640*/  LDL.LU R117, [R1+0xcf8] ;  /* 0x000cf80001757983 */ /* 0x000ea20000300800 */
[----:B-1----:R-:W-:-:S04]  /*29650*/  LEA R6, P5, R35, R238, 0x2 ;  /* 0x000000ee23067211 */ /* 0x002fc800078a10ff */
[----:B------:R-:W-:Y:S01]  /*29660*/  LEA.HI.X.SX32 R7, R35, R5, 0x2, P5 ;  /* 0x0000000523077211 */ /* 0x000fe200028f16ff */
[----:B------:R-:W-:Y:S02]  /*29670*/  IMAD.MOV.U32 R35, RZ, RZ, R34 ;  /* 0x000000ffff237224 */ /* 0x000fe400078e0022 */
[----:B------:R-:W-:Y:S02]  /*29680*/  IMAD.MOV.U32 R34, RZ, RZ, R106 ;  /* 0x000000ffff227224 */ /* 0x000fe400078e006a */
[----:B------:R1:W-:Y:S01]  /*29690*/  STL.64 [R1+0x1a8], R6 ;  /* 0x0001a80601007387 */ /* 0x0003e20000100a00 */
[----:B------:R-:W-:Y:S02]  /*296a0*/  IMAD.MOV.U32 R106, RZ, RZ, R16 ;  /* 0x000000ffff6a7224 */ /* 0x000fe400078e0010 */
[----:B------:R-:W-:Y:S02]  /*296b0*/  IMAD.MOV.U32 R16, RZ, RZ, R31 ;  /* 0x000000ffff107224 */ /* 0x000fe400078e001f */
[----:B------:R-:W-:Y:S01]  /*296c0*/  IMAD.MOV.U32 R31, RZ, RZ, R17 ;  /* 0x000000ffff1f7224 */ /* 0x000fe200078e0011 */
[----:B-1----:R-:W-:-:S04]  /*296d0*/  LEA R6, P5, R35, R238, 0x2 ;  /* 0x000000ee23067211 */ /* 0x002fc800078a10ff */
[----:B------:R-:W-:Y:S02]  /*296e0*/  LEA.HI.X.SX32 R7, R35, R5, 0x2, P5 ;  /* 0x0000000523077211 */ /* 0x000fe400028f16ff */
[C---:B------:R-:W-:Y:S01]  /*296f0*/  LEA R10, P5, R34.reuse, R238, 0x2 ;  /* 0x000000ee220a7211 */ /* 0x040fe200078a10ff */
[----:B------:R-:W-:Y:S01]  /*29700*/  IMAD.MOV.U32 R17, RZ, RZ, R18 ;  /* 0x000000ffff117224 */ /* 0x000fe200078e0012 */
[----:B------:R-:W-:Y:S01]  /*29710*/  MOV R18, R19 ;  /* 0x0000001300127202 */ /* 0x000fe20000000f00 */
[----:B------:R-:W-:Y:S01]  /*29720*/  IMAD.MOV.U32 R19, RZ, RZ, R20 ;  /* 0x000000ffff137224 */ /* 0x000fe200078e0014 */
[----:B------:R-:W-:Y:S01]  /*29730*/  LEA.HI.X.SX32 R11, R34, R5, 0x2, P5 ;  /* 0x00000005220b7211 */ /* 0x000fe200028f16ff */
[----:B------:R-:W-:Y:S02]  /*29740*/  IMAD.MOV.U32 R34, RZ, RZ, R106 ;  /* 0x000000ffff227224 */ /* 0x000fe400078e006a */
[----:B------:R-:W-:Y:S02]  /*29750*/  IMAD.MOV.U32 R20, RZ, RZ, R21 ;  /* 0x000000ffff147224 */ /* 0x000fe400078e0015 */
[----:B------:R-:W-:Y:S01]  /*29760*/  IMAD.MOV.U32 R106, RZ, RZ, R16 ;  /* 0x000000ffff6a7224 */ /* 0x000fe200078e0010 */
[----:B------:R-:W-:Y:S01]  /*29770*/  MOV R16, R31 ;  /* 0x0000001f00107202 */ /* 0x000fe20000000f00 */
[----:B------:R-:W-:-:S02]  /*29780*/  IMAD.MOV.U32 R21, RZ, RZ, R109 ;  /* 0x000000ffff157224 */ /* 0x000fc400078e006d */
[----:B------:R-:W-:Y:S02]  /*29790*/  IMAD R2, R252, 0x18, RZ ;  /* 0x00000018fc027824 */ /* 0x000fe400078e02ff */
[----:B------:R-:W-:Y:S02]  /*297a0*/  IMAD.MOV.U32 R31, RZ, RZ, R17 ;  /* 0x000000ffff1f7224 */ /* 0x000fe400078e0011 */
[----:B------:R-:W-:Y:S02]  /*297b0*/  IMAD.MOV.U32 R17, RZ, RZ, R18 ;  /* 0x000000ffff117224 */ /* 0x000fe400078e0012 */
[----:B------:R-:W-:Y:S02]  /*297c0*/  IMAD.MOV.U32 R18, RZ, RZ, R19 ;  /* 0x000000ffff127224 */ /* 0x000fe400078e0013 */
[----:B------:R-:W-:Y:S02]  /*297d0*/  IMAD.MOV.U32 R19, RZ, RZ, R20 ;  /* 0x000000ffff137224 */ /* 0x000fe400078e0014 */
        /* <DEDUP_REMOVED lines=9> */
[----:B------:R-:W2:Y:S04]  /*29870*/  LDL.LU R117, [R1+0xd74] ;  /* 0x000d740001757983 */ /* 0x000ea80000300800 */
[----:B------:R1:W-:Y:S01]  /*29880*/  STL.64 [R1+0x1a0], R6 ;  /* 0x0001a00601007387 */ /* 0x0003e20000100a00 */
[----:B------:R-:W-:Y:S01]  /*29890*/  IMAD.MOV.U32 R21, RZ, RZ, R109 ;  /* 0x000000ffff157224 */ /* 0x000fe200078e006d */
[----:B------:R-:W-:Y:S01]  /*298a0*/  MOV R109, R125 ;  /* 0x0000007d006d7202 */ /* 0x000fe20000000f00 */
[----:B------:R-:W-:Y:S02]  /*298b0*/  IMAD.MOV.U32 R125, RZ, RZ, R194 ;  /* 0x000000ffff7d7224 */ /* 0x000fe400078e00c2 */
[----:B------:R-:W-:-:S02]  /*298c0*/  IMAD.MOV.U32 R20, RZ, RZ, R21 ;  /* 0x000000ffff147224 */ /* 0x000fc400078e0015 */
[----:B-1----:R-:W-:-:S05]  /*298d0*/  IMAD.WIDE R6, R2, 0x4, R242 ;  /* 0x0000000402067825 */ /* 0x002fca00078e02f2 */
[----:B------:R1:W-:Y:S04]  /*298e0*/  STL.64 [R1+0xcd0], R6 ;  /* 0x000cd00601007387 */ /* 0x0003e80000100a00 */
[----:B------:R-:W-:Y:S04]  /*298f0*/  STL.64 [R1+0x198], R10 ;  /* 0x0001980a01007387 */ /* 0x000fe80000100a00 */
[----:B------:R-:W2:Y:S04]  /*29900*/  LDL.LU R194, [R1+0xea8] ;  /* 0x000ea80001c27983 */ /* 0x000ea80000300800 */
[----:B------:R-:W2:Y:S01]  /*29910*/  LDL.LU R21, [R1+0xd9c] ;  /* 0x000d9c0001157983 */ /* 0x000ea20000300800 */
[----:B------:R-:W-:Y:S01]  /*29920*/  PLOP3.LUT P1, PT, PT, PT, UP1, 0x80, 0x8 ;  /* 0x000000000008781c */ /* 0x000fe20003f2f018 */
[----:B------:R-:W-:-:S02]  /*29930*/  IMAD.MOV.U32 R36, RZ, RZ, R35 ;  /* 0x000000ffff247224 */ /* 0x000fc400078e0023 */
[----:B------:R-:W-:Y:S02]  /*29940*/  IMAD.MOV.U32 R35, RZ, RZ, R106 ;  /* 0x000000ffff237224 */ /* 0x000fe400078e006a */
[----:B------:R-:W-:Y:S02]  /*29950*/  IMAD.MOV.U32 R106, RZ, RZ, R16 ;  /* 0x000000ffff6a7224 */ /* 0x000fe400078e0010 */
[----:B------:R-:W-:Y:S01]  /*29960*/  IMAD.MOV.U32 R16, RZ, RZ, R31 ;  /* 0x000000ffff107224 */ /* 0x000fe200078e001f */
[----:B------:R-:W-:Y:S01]  /*29970*/  MOV R31, R17 ;  /* 0x00000011001f7202 */ /* 0x000fe20000000f00 */
[----:B------:R-:W-:-:S04]  /*29980*/  IMAD.MOV.U32 R17, RZ, RZ, R18 ;  /* 0x000000ffff117224 */ /* 0x000fc800078e0012 */
[----:B------:R1:W-:Y:S01]  /*29990*/  LDGSTS.E [R0+0x21800], desc[UR6][R6.64], !P1 ;  /* 0x2180000006007fae */ /* 0x0003e2000c9a1006 */
[----:B------:R-:W-:Y:S02]  /*299a0*/  IMAD.MOV.U32 R18, RZ, RZ, R19 ;  /* 0x000000ffff127224 */ /* 0x000fe400078e0013 */
[----:B------:R-:W-:Y:S02]  /*299b0*/  IMAD.MOV.U32 R19, RZ, RZ, R20 ;  /* 0x000000ffff137224 */ /* 0x000fe400078e0014 */
[----:B-1----:R-:W-:-:S05]  /*299c0*/  IMAD.WIDE R6, R2, 0x4, R240 ;  /* 0x0000000402067825 */ /* 0x002fca00078e02f0 */
[----:B------:R1:W-:Y:S01]  /*299d0*/  STL.64 [R1+0xcd8], R6 ;  /* 0x000cd80601007387 */ /* 0x0003e20000100a00 */
[----:B--2---:R-:W-:Y:S02]  /*299e0*/  IMAD.MOV.U32 R20, RZ, RZ, R21 ;  /* 0x000000ffff147224 */ /* 0x004fe400078e0015 */
[----:B------:R-:W-:Y:S02]  /*299f0*/  IMAD.MOV.U32 R21, RZ, RZ, R22 ;  /* 0x000000ffff157224 */ /* 0x000fe400078e0016 */
[----:B------:R-:W2:Y:S01]  /*29a00*/  LDL.LU R22, [R1+0xd00] ;  /* 0x000d000001167983 */ /* 0x000ea20000300800 */
[----:B------:R-:W-:-:S13]  /*29a10*/  PLOP3.LUT P0, PT, PT, PT, UP1, 0x80, 0x8 ;  /* 0x000000000008781c */ /* 0x000fda0003f0f018 */
[----:B------:R1:W-:Y:S02]  /*29a20*/  LDGSTS.E [R0+0x21880], desc[UR6][R6.64], !P0 ;  /* 0x2188000006007fae */ /* 0x0003e4000c1a1006 */
        /* <DEDUP_REMOVED lines=10> */
[C---:B-1----:R-:W-:Y:S01]  /*29ad0*/  LEA R6, P0, R36.reuse, R238, 0x2 ;  /* 0x000000ee24067211 */ /* 0x042fe200078010ff */
[----:B------:R-:W-:Y:S01]  /*29ae0*/  IMAD.MOV.U32 R19, RZ, RZ, R20 ;  /* 0x000000ffff137224 */ /* 0x000fe200078e0014 */
[----:B------:R-:W-:Y:S02]  /*29af0*/  MOV R20, R21 ;  /* 0x0000001500147202 */ /* 0x000fe40000000f00 */
[----:B------:R-:W-:Y:S01]  /*29b00*/  LEA.HI.X.SX32 R7, R36, R5, 0x2, P0 ;  /* 0x0000000524077211 */ /* 0x000fe200000f16ff */
        /* <DEDUP_REMOVED lines=8> */
[----:B------:R-:W-:Y:S02]  /*29b90*/  IMAD R2, R252, 0x1c, RZ ;  /* 0x0000001cfc027824 */ /* 0x000fe400078e02ff */
[----:B--2---:R-:W-:-:S02]  /*29ba0*/  IMAD.MOV.U32 R21, RZ, RZ, R22 ;  /* 0x000000ffff157224 */ /* 0x004fc400078e0016 */
[----:B------:R-:W-:Y:S02]  /*29bb0*/  IMAD.MOV.U32 R22, RZ, RZ, R28 ;  /* 0x000000ffff167224 */ /* 0x000fe400078e001c */
[----:B------:R-:W2:Y:S04]  /*29bc0*/  LDL.LU R28, [R1+0xd84] ;  /* 0x000d8400011c7983 */ /* 0x000ea80000300800 */
[----:B------:R1:W-:Y:S01]  /*29bd0*/  STL.64 [R1+0x188], R6 ;  /* 0x0001880601007387 */ /* 0x0003e20000100a00 */
[----:B------:R-:W-:Y:S02]  /*29be0*/  IMAD.MOV.U32 R20, RZ, RZ, R21 ;  /* 0x000000ffff147224 */ /* 0x000fe400078e0015 */
[----:B------:R-:W-:Y:S02]  /*29bf0*/  IMAD.MOV.U32 R21, RZ, RZ, R22 ;  /* 0x000000ffff157224 */ /* 0x000fe400078e0016 */
[----:B------:R-:W2:Y:S01]  /*29c00*/  LDL.LU R22, [R1+0xe04] ;  /* 0x000e040001167983 */ /* 0x000ea20000300800 */
[----:B-1----:R-:W-:-:S04]  /*29c10*/  LEA R6, P0, R36, R238, 0x2 ;  /* 0x000000ee24067211 */ /* 0x002fc800078010ff */
[----:B------:R-:W-:Y:S02]  /*29c20*/  LEA.HI.X.SX32 R7, R36, R5, 0x2, P0 ;  /* 0x0000000524077211 */ /* 0x000fe400000f16ff */
[----:B------:R-:W-:-:S03]  /*29c30*/  LEA R10, P0, R35, R238, 0x2 ;  /* 0x000000ee230a7211 */ /* 0x000fc600078010ff */
[----:B------:R1:W-:Y:S01]  /*29c40*/  STL.64 [R1+0x180], R6 ;  /* 0x0001800601007387 */ /* 0x0003e20000100a00 */
[----:B------:R-:W-:Y:S01]  /*29c50*/  LEA.HI.X.SX32 R11, R35, R5, 0x2, P0 ;  /* 0x00000005230b7211 */ /* 0x000fe200000f16ff */
[----:B------:R-:W-:Y:S01]  /*29c60*/  IMAD.MOV.U32 R35, RZ, RZ, R106 ;  /* 0x000000ffff237224 */ /* 0x000fe200078e006a */
[----:B------:R-:W-:Y:S01]  /*29c70*/  MOV R106, R16 ;  /* 0x00000010006a7202 */ /* 0x000fe20000000f00 */
[----:B------:R-:W-:Y:S02]  /*29c80*/  IMAD.MOV.U32 R16, RZ, RZ, R31 ;  /* 0x000000ffff107224 */ /* 0x000fe400078e001f */
[----:B------:R-:W-:Y:S02]  /*29c90*/  IMAD.MOV.U32 R31, RZ, RZ, R17 ;  /* 0x000000ffff1f7224 */ /* 0x000fe400078e0011 */
[----:B------:R-:W-:Y:S02]  /*29ca0*/  IMAD.MOV.U32 R17, RZ, RZ, R18 ;  /* 0x000000ffff117224 */ /* 0x000fe400078e0012 */
[----:B-1----:R-:W-:-:S04]  /*29cb0*/  IMAD.WIDE R6, R2, 0x4, R242 ;  /* 0x0000000402067825 */ /* 0x002fc800078e02f2 */
[----:B------:R-:W-:Y:S01]  /*29cc0*/  IMAD.MOV.U32 R18, RZ, RZ, R19 ;  /* 0x000000ffff127224 */ /* 0x000fe200078e0013 */
[----:B------:R1:W-:Y:S01]  /*29cd0*/  STL.64 [R1+0xce0], R6 ;  /* 0x000ce00601007387 */ /* 0x0003e20000100a00 */
[----:B------:R-:W-:Y:S02]  /*29ce0*/  IMAD.MOV.U32 R19, RZ, RZ, R20 ;  /* 0x000000ffff137224 */ /* 0x000fe400078e0014 */
[----:B------:R-:W-:Y:S01]  /*29cf0*/  IMAD.MOV.U32 R20, RZ, RZ, R21 ;  /* 0x000000ffff147224 */ /* 0x000fe200078e0015 */
[----:B------:R-:W-:Y:S04]  /*29d00*/  STL.64 [R1+0x178], R10 ;  /* 0x0001780a01007387 */ /* 0x000fe80000100a00 */
[----:B------:R-:W2:Y:S01]  /*29d10*/  LDL.LU R21, [R1+0xd98] ;  /* 0x000d980001157983 */ /* 0x000ea20000300800 */
[----:B------:R-:W-:-:S02]  /*29d20*/  PLOP3.LUT P2, PT, PT, PT, UP0, 0x80, 0x8 ;  /* 0x000000000008781c */ /* 0x000fc40003f4f008 */
[----:B------:R-:W-:Y:S01]  /*29d30*/  MOV R36, R35 ;  /* 0x0000002300247202 */ /* 0x000fe20000000f00 */
[----:B------:R-:W-:Y:S02]  /*29d40*/  IMAD.MOV.U32 R35, RZ, RZ, R106 ;  /* 0x000000ffff237224 */ /* 0x000fe400078e006a */
[----:B------:R-:W-:Y:S02]  /*29d50*/  IMAD.MOV.U32 R106, RZ, RZ, R16 ;  /* 0x000000ffff6a7224 */ /* 0x000fe400078e0010 */
[----:B------:R-:W-:Y:S02]  /*29d60*/  IMAD.MOV.U32 R16, RZ, RZ, R31 ;  /* 0x000000ffff107224 */ /* 0x000fe400078e001f */
[----:B------:R-:W-:Y:S02]  /*29d70*/  IMAD.MOV.U32 R31, RZ, RZ, R17 ;  /* 0x000000ffff1f7224 */ /* 0x000fe400078e0011 */
[----:B------:R-:W-:Y:S02]  /*29d80*/  IMAD.MOV.U32 R17, RZ, RZ, R18 ;  /* 0x000000ffff117224 */ /* 0x000fe400078e0012 */
[----:B------:R1:W-:Y:S01]  /*29d90*/  LDGSTS.E [R0+0x21c00], desc[UR6][R6.64], !P2 ;  /* 0x21c0000006007fae */ /* 0x0003e2000d1a1006 */
[----:B------:R-:W-:Y:S01]  /*29da0*/  IMAD.MOV.U32 R18, RZ, RZ, R19 ;  /* 0x000000ffff127224 */ /* 0x000fe200078e0013 */
[----:B------:R-:W-:Y:S01]  /*29db0*/  MOV R19, R20 ;  /* 0x0000001400137202 */ /* 0x000fe20000000f00 */
        /* <DEDUP_REMOVED lines=17> */
[----:B------:R-:W-:Y:S01]  /*29ed0*/  IMAD.MOV.U32 R20, RZ, RZ, R21 ;  /* 0x000000ffff147224 */ /* 0x000fe200078e0015 */
[----:B------:R1:W-:Y:S01]  /*29ee0*/  STL.64 [R1+0x170], R6 ;  /* 0x0001700601007387 */ /* 0x0003e20000100a00 */
[----:B--2---:R-:W-:Y:S02]  /*29ef0*/  IMAD.MOV.U32 R21, RZ, RZ, R101 ;  /* 0x000000ffff157224 */ /* 0x004fe400078e0065 */
        /* <DEDUP_REMOVED lines=17> */
[----:B--2---:R-:W-:Y:S02]  /*2a010*/  IMAD.MOV.U32 R101, RZ, RZ, R133 ;  /* 0x000000ffff657224 */ /* 0x004fe400078e0085 */
[----:B------:R-:W-:-:S02]  /*2a020*/  IMAD.MOV.U32 R133, RZ, RZ, R198 ;  /* 0x000000ffff857224 */ /* 0x000fc400078e00c6 */
[----:B------:R-:W2:Y:S04]  /*2a030*/  LDL.LU R198, [R1+0xea0] ;  /* 0x000ea00001c67983 */ /* 0x000ea80000300800 */
[----:B------:R1:W-:Y:S02]  /*2a040*/  STL.64 [R1+0x160], R6 ;  /* 0x0001600601007387 */ /* 0x0003e40000100a00 */
[----:B-1----:R-:W-:-:S04]  /*2a050*/  LEA R6, P6, R35, R238, 0x2 ;  /* 0x000000ee23067211 */ /* 0x002fc800078c10ff */
[----:B------:R-:W-:-:S05]  /*2a060*/  LEA.HI.X.SX32 R7, R35, R5, 0x2, P6 ;  /* 0x0000000523077211 */ /* 0x000fca00030f16ff */
[----:B------:R1:W-:Y:S02]  /*2a070*/  STL.64 [R1+0x158], R6 ;  /* 0x0001580601007387 */ /* 0x0003e40000100a00 */
        /* <DEDUP_REMOVED lines=17> */
[----:B------:R-:W-:Y:S01]  /*2a190*/  UISETP.GE.U32.AND UP5, UPT, UR10, 0x7fffffdf, UPT ;  /* 0x7fffffdf0a00788c */ /* 0x000fe2000bfa6070 */
[----:B------:R-:W-:Y:S01]  /*2a1a0*/  LOP3.LUT R2, R9, 0x20, RZ, 0x3c, !PT ;  /* 0x0000002009027812 */ /* 0x000fe200078e3cff */
[----:B------:R-:W-:Y:S01]  /*2a1b0*/  IMAD R4, R252, 0x5, RZ ;  /* 0x00000005fc047824 */ /* 0x000fe200078e02ff */
[----:B------:R-:W-:Y:S01]  /*2a1c0*/  MOV R35, R34 ;  /* 0x0000002200237202 */ /* 0x000fe20000000f00 */
[----:B------:R-:W-:-:S02]  /*2a1d0*/  UISETP.GE.U32.AND UP0, UPT, UR13, 0x7fffffd3, UPT ;  /* 0x7fffffd30d00788c */ /* 0x000fc4000bf06070 */
[----:B------:R-:W-:Y:S01]  /*2a1e0*/  PLOP3.LUT P4, PT, PT, PT, UP5, 0x80, 0x8 ;  /* 0x000000000008781c */ /* 0x000fe20003f8f058 */
[----:B------:R-:W-:Y:S01]  /*2a1f0*/  VIADD R2, R2, UR4 ;  /* 0x0000000402027c36 */ /* 0x000fe20008000000 */
[----:B------:R-:W-:Y:S01]  /*2a200*/  PLOP3.LUT P3, PT, PT, PT, UP5, 0x80, 0x8 ;  /* 0x000000000008781c */ /* 0x000fe20003f6f058 */
[----:B------:R-:W-:Y:S01]  /*2a210*/  IMAD.MOV.U32 R34, RZ, RZ, R106 ;  /* 0x000000ffff227224 */ /* 0x000fe200078e006a */
[----:B------:R-:W1:Y:S01]  /*2a220*/  LDCU UR10, c[0x0][0x3b0] ;  /* 0x00007600ff0a77ac */ /* 0x000e620008000800 */
[----:B------:R-:W-:Y:S02]  /*2a230*/  IMAD.MOV.U32 R106, RZ, RZ, R16 ;  /* 0x000000ffff6a7224 */ /* 0x000fe400078e0010 */
[----:B------:R-:W-:Y:S01]  /*2a240*/  IMAD.MOV.U32 R16, RZ, RZ, R31 ;  /* 0x000000ffff107224 */ /* 0x000fe200078e001f */
[----:B------:R-:W2:Y:S01]  /*2a250*/  LDCU UR13, c[0x0][0x3b0] ;  /* 0x00007600ff0d77ac */ /* 0x000ea20008000800 */
[----:B------:R-:W-:Y:S02]  /*2a260*/  IMAD.MOV.U32 R31, RZ, RZ, R17 ;  /* 0x000000ffff1f7224 */ /* 0x000fe400078e0011 */
[----:B------:R-:W-:-:S02]  /*2a270*/  IMAD.MOV.U32 R17, RZ, RZ, R18 ;  /* 0x000000ffff117224 */ /* 0x000fc400078e0012 */
[----:B------:R1:W-:Y:S01]  /*2a280*/  LDGSTS.E [R2+0x20100], desc[UR6][R6.64], !P4 ;  /* 0x2010000006027fae */ /* 0x0003e2000e1a1006 */
[----:B------:R-:W-:Y:S01]  /*2a290*/  IMAD.MOV.U32 R18, RZ, RZ, R19 ;  /* 0x000000ffff127224 */ /* 0x000fe200078e0013 */
[----:B------:R-:W-:Y:S01]  /*2a2a0*/  MOV R19, R20 ;  /* 0x0000001400137202 */ /* 0x000fe20000000f00 */
[----:B-1----:R-:W-:-:S05]  /*2a2b0*/  IMAD.WIDE R6, R252, 0x4, R240 ;  /* 0x00000004fc067825 */ /* 0x002fca00078e02f0 */
[----:B------:R1:W-:Y:S04]  /*2a2c0*/  STL.64 [R1+0xcf8], R6 ;  /* 0x000cf80601007387 */ /* 0x0003e80000100a00 */
[----:B------:R1:W-:Y:S01]  /*2a2d0*/  LDGSTS.E [R2+0x20180], desc[UR6][R6.64], !P3 ;  /* 0x2018000006027fae */ /* 0x0003e2000d9a1006 */
[----:B--2---:R-:W-:Y:S02]  /*2a2e0*/  IMAD.MOV.U32 R20, RZ, RZ, R21 ;  /* 0x000000ffff147224 */ /* 0x004fe400078e0015 */
[----:B------:R-:W-:Y:S02]  /*2a2f0*/  IMAD.MOV.U32 R21, RZ, RZ, R125 ;  /* 0x000000ffff157224 */ /* 0x000fe400078e007d */
        /* <DEDUP_REMOVED lines=29> */
[----:B------:R-:W-:Y:S01]  /*2a4d0*/  IMAD.MOV.U32 R20, RZ, RZ, R21 ;  /* 0x000000ffff147224 */ /* 0x000fe200078e0015 */
[----:B------:R-:W-:Y:S01]  /*2a4e0*/  LEA R10, P3, R34, R238, 0x2 ;  /* 0x000000ee220a7211 */ /* 0x000fe200078610ff */
[----:B------:R-:W-:-:S03]  /*2a4f0*/  IMAD.MOV.U32 R21, RZ, RZ, R125 ;  /* 0x000000ffff157224 */ /* 0x000fc600078e007d */
        /* <DEDUP_REMOVED lines=9> */
[----:B--2---:R-:W-:Y:S02]  /*2a590*/  IMAD.MOV.U32 R125, RZ, RZ, R24 ;  /* 0x000000ffff7d7224 */ /* 0x004fe400078e0018 */
[----:B------:R-:W2:Y:S04]  /*2a5a0*/  LDL.LU R24, [R1+0xd50] ;  /* 0x000d500001187983 */ /* 0x000ea80000300800 */
[----:B------:R1:W-:Y:S02]  /*2a5b0*/  STL.64 [R1+0x130], R6 ;  /* 0x0001300601007387 */ /* 0x0003e40000100a00 */
[----:B-1----:R-:W-:-:S05]  /*2a5c0*/  IMAD.WIDE R6, R4, 0x4, R242 ;  /* 0x0000000404067825 */ /* 0x002fca00078e02f2 */
[----:B------:R1:W-:Y:S04]  /*2a5d0*/  STL.64 [R1+0xd00], R6 ;  /* 0x000d000601007387 */ /* 0x0003e80000100a00 */
[----:B------:R-:W-:Y:S04]  /*2a5e0*/  STL.64 [R1+0x128], R10 ;  /* 0x0001280a01007387 */ /* 0x000fe80000100a00 */
[----:B------:R-:W2:Y:S01]  /*2a5f0*/  LDL.LU R21, [R1+0xd90] ;  /* 0x000d900001157983 */ /* 0x000ea20000300800 */
[----:B------:R-:W-:Y:S01]  /*2a600*/  UISETP.GE.U32.AND UP5, UPT, UR11, 0x7fffffdb, UPT ;  /* 0x7fffffdb0b00788c */ /* 0x000fe2000bfa6070 */
[----:B------:R-:W-:Y:S01]  /*2a610*/  IMAD.MOV.U32 R35, RZ, RZ, R34 ;  /* 0x000000ffff237224 */ /* 0x000fe200078e0022 */
[----:B------:R-:W-:Y:S01]  /*2a620*/  PLOP3.LUT P4, PT, PT, PT, UP0, 0x80, 0x8 ;  /* 0x000000000008781c */ /* 0x000fe20003f8f008 */
[----:B------:R-:W-:Y:S01]  /*2a630*/  IMAD.SHL.U32 R8, R252, 0x2, RZ ;  /* 0x00000002fc087824 */ /* 0x000fe200078e00ff */
[----:B------:R-:W-:Y:S01]  /*2a640*/  PLOP3.LUT P6, PT, PT, PT, UP0, 0x80, 0x8 ;  /* 0x000000000008781c */ /* 0x000fe20003fcf008 */
[----:B------:R-:W-:Y:S01]  /*2a650*/  IMAD R49, R49, UR77, RZ ;  /* 0x0000004d31317c24 */ /* 0x000fe2000f8e02ff */
[----:B------:R-:W-:Y:S01]  /*2a660*/  PLOP3.LUT P1, PT, PT, PT, UP5, 0x80, 0x8 ;  /* 0x000000000008781c */ /* 0x000fe20003f2f058 */
[----:B------:R-:W-:Y:S01]  /*2a670*/  IMAD.MOV.U32 R34, RZ, RZ, R106 ;  /* 0x000000ffff227224 */ /* 0x000fe200078e006a */
[----:B------:R-:W-:Y:S01]  /*2a680*/  MOV R106, R16 ;  /* 0x00000010006a7202 */ /* 0x000fe20000000f00 */
[----:B------:R-:W-:Y:S01]  /*2a690*/  IMAD.MOV.U32 R16, RZ, RZ, R31 ;  /* 0x000000ffff107224 */ /* 0x000fe200078e001f */
[----:B------:R-:W-:Y:S01]  /*2a6a0*/  PLOP3.LUT P5, PT, PT, PT, UP5, 0x80, 0x8 ;  /* 0x000000000008781c */ /* 0x000fe20003faf058 */
[----:B------:R-:W-:Y:S01]  /*2a6b0*/  IMAD.MOV.U32 R31, RZ, RZ, R17 ;  /* 0x000000ffff1f7224 */ /* 0x000fe200078e0011 */
[----:B------:R-:W-:Y:S01]  /*2a6c0*/  UISETP.GE.U32.AND UP0, UPT, UR14, 0x7fffffcf, UPT ;  /* 0x7fffffcf0e00788c */ /* 0x000fe2000bf06070 */
[----:B------:R-:W-:Y:S01]  /*2a6d0*/  IMAD.MOV.U32 R17, RZ, RZ, R18 ;  /* 0x000000ffff117224 */ /* 0x000fe200078e0012 */
[----:B------:R-:W2:Y:S01]  /*2a6e0*/  LDCU UR77, c[0x0][0x3b0] ;  /* 0x00007600ff4d77ac */ /* 0x000ea20008000800 */
[----:B------:R-:W-:-:S02]  /*2a6f0*/  IMAD.MOV.U32 R18, RZ, RZ, R19 ;  /* 0x000000ffff127224 */ /* 0x000fc400078e0013 */
[----:B------:R-:W-:Y:S01]  /*2a700*/  IMAD R220, R220, UR55, RZ ;  /* 0x00000037dcdc7c24 */ /* 0x000fe2000f8e02ff */
[----:B------:R-:W2:Y:S01]  /*2a710*/  LDCU UR11, c[0x0][0x3b0] ;  /* 0x00007600ff0b77ac */ /* 0x000ea20008000800 */
[----:B------:R1:W-:Y:S01]  /*2a720*/  LDGSTS.E [R2+0x20500], desc[UR6][R6.64], !P1 ;  /* 0x2050000006027fae */ /* 0x0003e2000c9a1006 */
[----:B------:R-:W-:Y:S01]  /*2a730*/  IMAD.MOV.U32 R19, RZ, RZ, R20 ;  /* 0x000000ffff137224 */ /* 0x000fe200078e0014 */
[----:B------:R-:W-:Y:S01]  /*2a740*/  UISETP.GE.U32.AND UP5, UPT, UR12, 0x7fffffd7, UPT ;  /* 0x7fffffd70c00788c */ /* 0x000fe2000bfa6070 */
[----:B------:R-:W-:Y:S01]  /*2a750*/  IMAD R222, R222, UR40, RZ ;  /* 0x00000028dede7c24 */ /* 0x000fe2000f8e02ff */
[----:B------:R-:W2:Y:S01]  /*2a760*/  LDCU UR14, c[0x0][0x3b0] ;  /* 0x00007600ff0e77ac */ /* 0x000ea20008000800 */
[----:B-1----:R-:W-:Y:S01]  /*2a770*/  IMAD.WIDE R6, R4, 0x4, R240 ;  /* 0x0000000404067825 */ /* 0x002fe200078e02f0 */
[----:B------:R-:W-:Y:S01]  /*2a780*/  PLOP3.LUT P3, PT, PT, PT, UP0, 0x80, 0x8 ;  /* 0x000000000008781c */ /* 0x000fe20003f6f008 */
[----:B------:R-:W1:Y:S03]  /*2a790*/  LDCU UR12, c[0x0][0x3b0] ;  /* 0x00007600ff0c77ac */ /* 0x000e660008000800 */
[----:B------:R1:W-:Y:S04]  /*2a7a0*/  STL.64 [R1+0xd08], R6 ;  /* 0x000d080601007387 */ /* 0x0003e80000100a00 */
[----:B------:R1:W-:Y:S01]  /*2a7b0*/  LDGSTS.E [R2+0x20580], desc[UR6][R6.64], !P5 ;  /* 0x2058000006027fae */ /* 0x0003e2000e9a1006 */
[----:B--2---:R-:W-:Y:S01]  /*2a7c0*/  IMAD.MOV.U32 R20, RZ, RZ, R21 ;  /* 0x000000ffff147224 */ /* 0x004fe200078e0015 */
[----:B------:R-:W-:-:S02]  /*2a7d0*/  MOV R21, R25 ;  /* 0x0000001900157202 */ /* 0x000fc40000000f00 */
        /* <DEDUP_REMOVED lines=16> */
[----:B------:R-:W-:Y:S01]  /*2a8e0*/  IMAD.MOV.U32 R34, RZ, RZ, R106 ;  /* 0x000000ffff227224 */ /* 0x000fe200078e006a */
[----:B------:R-:W-:Y:S01]  /*2a8f0*/  MOV R106, R16 ;  /* 0x00000010006a7202 */ /* 0x000fe20000000f00 */
[----:B------:R-:W-:Y:S01]  /*2a900*/  IMAD.MOV.U32 R16, RZ, RZ, R31 ;  /* 0x000000ffff107224 */ /* 0x000fe200078e001f */
[----:B------:R-:W-:Y:S01]  /*2a910*/  PLOP3.LUT P2, PT, PT, PT, UP5, 0x80, 0x8 ;  /* 0x000000000008781c */ /* 0x000fe20003f4f058 */
[----:B------:R-:W-:-:S02]  /*2a920*/  IMAD.MOV.U32 R31, RZ, RZ, R17 ;  /* 0x000000ffff1f7224 */ /* 0x000fc400078e0011 */
[----:B------:R-:W-:Y:S02]  /*2a930*/  IMAD.MOV.U32 R17, RZ, RZ, R18 ;  /* 0x000000ffff117224 */ /* 0x000fe400078e0012 */
[----:B------:R-:W-:Y:S02]  /*2a940*/  IMAD.MOV.U32 R18, RZ, RZ, R19 ;  /* 0x000000ffff127224 */ /* 0x000fe400078e0013 */
[----:B------:R-:W-:Y:S02]  /*2a950*/  IMAD.MOV.U32 R19, RZ, RZ, R20 ;  /* 0x000000ffff137224 */ /* 0x000fe400078e0014 */
[----:B------:R-:W-:Y:S01]  /*2a960*/  IMAD R4, R252, 0x9, RZ ;  /* 0x00000009fc047824 */ /* 0x000fe200078e02ff */
[----:B------:R-:W-:Y:S01]  /*2a970*/  PLOP3.LUT P0, PT, PT, PT, UP5, 0x80, 0x8 ;  /* 0x000000000008781c */ /* 0x000fe20003f0f058 */
[----:B--2---:R-:W-:Y:S02]  /*2a980*/  IMAD.MOV.U32 R21, RZ, RZ, R25 ;  /* 0x000000ffff157224 */ /* 0x004fe400078e0019 */
[----:B----4-:R-:W-:-:S02]  /*2a990*/  IMAD.MOV.U32 R25, RZ, RZ, R27 ;  /* 0x000000ffff197224 */ /* 0x010fc400078e001b */
[----:B------:R-:W2:Y:S04]  /*2a9a0*/  LDL.LU R27, [R1+0xe64] ;  /* 0x000e6400011b7983 */ /* 0x000ea80000300800 */
[----:B------:R1:W-:Y:S01]  /*2a9b0*/  STL.64 [R1+0x118], R6 ;  /* 0x0001180601007387 */ /* 0x0003e20000100a00 */
[----:B------:R-:W-:Y:S01]  /*2a9c0*/  IMAD.MOV.U32 R20, RZ, RZ, R21 ;  /* 0x000000ffff147224 */ /* 0x000fe200078e0015 */
[----:B------:R-:W-:Y:S01]  /*2a9d0*/  MOV R21, R25 ;  /* 0x0000001900157202 */ /* 0x000fe20000000f00 */
[----:B------:R-:W-:Y:S02]  /*2a9e0*/  IMAD.MOV.U32 R25, RZ, RZ, R196 ;  /* 0x000000ffff197224 */ /* 0x000fe400078e00c4 */
[----:B------:R-:W4:Y:S01]  /*2a9f0*/  LDL.LU R196, [R1+0xeac] ;  /* 0x000eac0001c47983 */ /* 0x000f220000300800 */
[----:B-1----:R-:W-:-:S04]  /*2aa00*/  LEA R6, P5, R35, R238, 0x2 ;  /* 0x000000ee23067211 */ /* 0x002fc800078a10ff */
[----:B------:R-:W-:Y:S02]  /*2aa10*/  LEA.HI.X.SX32 R7, R35, R5, 0x2, P5 ;  /* 0x0000000523077211 */ /* 0x000fe400028f16ff */
[----:B------:R-:W-:-:S03]  /*2aa20*/  LEA R10, P5, R34, R238, 0x2 ;  /* 0x000000ee220a7211 */ /* 0x000fc600078a10ff */
[----:B------:R1:W-:Y:S01]  /*2aa30*/  STL.64 [R1+0x110], R6 ;  /* 0x0001100601007387 */ /* 0x0003e20000100a00 */
[----:B------:R-:W-:Y:S01]  /*2aa40*/  LEA.HI.X.SX32 R11, R34, R5, 0x2, P5 ;  /* 0x00000005220b7211 */ /* 0x000fe200028f16ff */
[----:B------:R-:W-:Y:S02]  /*2aa50*/  IMAD.MOV.U32 R34, RZ, RZ, R106 ;  /* 0x000000ffff227224 */ /* 0x000fe400078e006a */
[----:B------:R-:W-:Y:S02]  /*2aa60*/  IMAD.MOV.U32 R106, RZ, RZ, R16 ;  /* 0x000000ffff6a7224 */ /* 0x000fe400078e0010 */
[----:B------:R-:W-:Y:S02]  /*2aa70*/  IMAD.MOV.U32 R16, RZ, RZ, R31 ;  /* 0x000000ffff107224 */ /* 0x000fe400078e001f */
[----:B------:R-:W-:Y:S02]  /*2aa80*/  IMAD.MOV.U32 R31, RZ, RZ, R17 ;  /* 0x000000ffff1f7224 */ /* 0x000fe400078e0011 */
[----:B-1----:R-:W-:-:S04]  /*2aa90*/  IMAD.WIDE R6, R4, 0x4, R242 ;  /* 0x0000000404067825 */ /* 0x002fc800078e02f2 */
[----:B------:R-:W-:Y:S01]  /*2aaa0*/  IMAD.MOV.U32 R17, RZ, RZ, R18 ;  /* 0x000000ffff117224 */ /* 0x000fe200078e0012 */
[----:B------:R-:W-:Y:S01]  /*2aab0*/  MOV R18, R19 ;  /* 0x0000001300127202 */ /* 0x000fe20000000f00 */
        /* <DEDUP_REMOVED lines=9> */
[----:B------:R-:W-:Y:S02]  /*2ab50*/  IMAD.MOV.U32 R106, RZ, RZ, R16 ;  /* 0x000000ffff6a7224 */ /* 0x000fe400078e0010 */
[----:B------:R-:W-:Y:S02]  /*2ab60*/  IMAD.MOV.U32 R109, RZ, RZ, R133 ;  /* 0x000000ffff6d7224 */ /* 0x000fe400078e0085 */
[----:B-1----:R-:W-:Y:S01]  /*2ab70*/  IMAD.WIDE R6, R4, 0x4, R240 ;  /* 0x0000000404067825 */ /* 0x002fe200078e02f0 */
[----:B------:R-:W2:Y:S03]  /*2ab80*/  LDL.LU R133, [R1+0xd80] ;  /* 0x000d800001857983 */ /* 0x000ea60000300800 */
[----:B------:R-:W-:Y:S01]  /*2ab90*/  IMAD.MOV.U32 R16, RZ, RZ, R31 ;  /* 0x000000ffff107224 */ /* 0x000fe200078e001f */
[----:B------:R1:W-:Y:S01]  /*2aba0*/  STL.64 [R1+0xd18], R6 ;  /* 0x000d180601007387 */ /* 0x0003e20000100a00 */
[----:B------:R-:W-:-:S02]  /*2abb0*/  IMAD.MOV.U32 R31, RZ, RZ, R17 ;  /* 0x000000ffff1f7224 */ /* 0x000fc400078e0011 */
[----:B------:R-:W-:Y:S01]  /*2abc0*/  IMAD.MOV.U32 R17, RZ, RZ, R18 ;  /* 0x000000ffff117224 */ /* 0x000fe200078e0012 */
[----:B------:R1:W-:Y:S01]  /*2abd0*/  LDGSTS.E [R2+0x20980], desc[UR6][R6.64], !P0 ;  /* 0x2098000006027fae */ /* 0x0003e2000c1a1006 */
        /* <DEDUP_REMOVED lines=8> */
[----:B------:R-:W-:Y:S01]  /*2ac60*/  IMAD.MOV.U32 R35, RZ, RZ, R34 ;  /* 0x000000ffff237224 */ /* 0x000fe200078e0022 */
[----:B------:R-:W-:Y:S01]  /*2ac70*/  MOV R34, R106 ;  /* 0x0000006a00227202 */ /* 0x000fe20000000f00 */
[----:B------:R-:W-:Y:S02]  /*2ac80*/  IMAD.MOV.U32 R117, RZ, RZ, R29 ;  /* 0x000000ffff757224 */ /* 0x000fe400078e001d */
[----:B---3--:R-:W-:Y:S02]  /*2ac90*/  IMAD.MOV.U32 R29, RZ, RZ, R30 ;  /* 0x000000ffff1d7224 */ /* 0x008fe400078e001e */
[----:B------:R-:W-:Y:S01]  /*2aca0*/  IMAD.MOV.U32 R106, RZ, RZ, R16 ;  /* 0x000000ffff6a7224 */ /* 0x000fe200078e0010 */
[----:B------:R-:W3:Y:S01]  /*2acb0*/  LDL.LU R30, [R1+0xe90] ;  /* 0x000e9000011e7983 */ /* 0x000ee20000300800 */
[----:B------:R-:W-:Y:S02]  /*2acc0*/  IMAD.MOV.U32 R16, RZ, RZ, R31 ;  /* 0x000000ffff107224 */ /* 0x000fe400078e001f */
[----:B------:R-:W-:Y:S01]  /*2acd0*/  IMAD.MOV.U32 R31, RZ, RZ, R17 ;  /* 0x000000ffff1f7224 */ /* 0x000fe200078e0011 */
[----:B------:R1:W-:Y:S01]  /*2ace0*/  STL.64 [R1+0x100], R6 ;  /* 0x0001000601007387 */ /* 0x0003e20000100a00 */
[----:B------:R-:W-:-:S02]  /*2acf0*/  IMAD.MOV.U32 R17, RZ, RZ, R18 ;  /* 0x000000ffff117224 */ /* 0x000fc400078e0012 */
[----:B------:R-:W-:Y:S02]  /*2ad00*/  IMAD.MOV.U32 R18, RZ, RZ, R19 ;  /* 0x000000ffff127224 */ /* 0x000fe400078e0013 */
[----:B------:R-:W-:Y:S01]  /*2ad10*/  IMAD.MOV.U32 R19, RZ, RZ, R20 ;  /* 0x000000ffff137224 */ /* 0x000fe200078e0014 */
[----:B------:R-:W-:Y:S01]  /*2ad20*/  MOV R20, R21 ;  /* 0x0000001500147202 */ /* 0x000fe20000000f00 */
[----:B------:R-:W-:Y:S01]  /*2ad30*/  IMAD.MOV.U32 R21, RZ, RZ, R101 ;  /* 0x000000ffff157224 */ /* 0x000fe200078e0065 */
[----:B-1----:R-:W-:Y:S01]  /*2ad40*/  LEA R6, P0, R35, R238, 0x2 ;  /* 0x000000ee23067211 */ /* 0x002fe200078010ff */
[----:B------:R-:W-:-:S03]  /*2ad50*/  IMAD.MOV.U32 R101, RZ, RZ, R109 ;  /* 0x000000ffff657224 */ /* 0x000fc600078e006d */
[----:B------:R-:W-:Y:S01]  /*2ad60*/  LEA.HI.X.SX32 R7, R35, R5, 0x2, P0 ;  /* 0x0000000523077211 */ /* 0x000fe200000f16ff */
[----:B------:R-:W-:Y:S02]  /*2ad70*/  IMAD.MOV.U32 R35, RZ, RZ, R34 ;  /* 0x000000ffff237224 */ /* 0x000fe400078e0022 */
[----:B------:R-:W-:Y:S02]  /*2ad80*/  IMAD.MOV.U32 R109, RZ, RZ, R117 ;  /* 0x000000ffff6d7224 */ /* 0x000fe400078e0075 */
[----:B------:R-:W-:Y:S02]  /*2ad90*/  IMAD.MOV.U32 R117, RZ, RZ, R29 ;  /* 0x000000ffff757224 */ /* 0x000fe400078e001d */
[----:B------:R-:W2:Y:S01]  /*2ada0*/  LDL.LU R29, [R1+0xe98] ;  /* 0x000e9800011d7983 */ /* 0x000ea20000300800 */
[----:B------:R-:W-:-:S03]  /*2adb0*/  IMAD.MOV.U32 R34, RZ, RZ, R106 ;  /* 0x000000ffff227224 */ /* 0x000fc600078e006a */
[----:B------:R1:W-:Y:S01]  /*2adc0*/  STL.64 [R1+0xf8], R6 ;  /* 0x0000f80601007387 */ /* 0x0003e20000100a00 */
[----:B------:R-:W-:Y:S01]  /*2add0*/  MOV R106, R16 ;  /* 0x00000010006a7202 */ /* 0x000fe20000000f00 */
[----:B------:R-:W-:Y:S02]  /*2ade0*/  IMAD.MOV.U32 R16, RZ, RZ, R31 ;  /* 0x000000ffff107224 */ /* 0x000fe400078e001f */
        /* <DEDUP_REMOVED lines=8> */
[----:B------:R-:W-:Y:S02]  /*2ae70*/  IMAD.MOV.U32 R34, RZ, RZ, R106 ;  /* 0x000000ffff227224 */ /* 0x000fe400078e006a */
[----:B------:R-:W-:Y:S01]  /*2ae80*/  IMAD.MOV.U32 R20, RZ, RZ, R21 ;  /* 0x000000ffff147224 */ /* 0x000fe200078e0015 */
[----:B------:R-:W-:Y:S01]  /*2ae90*/  MOV R21, R109 ;  /* 0x0000006d00157202 */ /* 0x000fe20000000f00 */
[----:B------:R-:W-:-:S02]  /*2aea0*/  IMAD.MOV.U32 R106, RZ, RZ, R16 ;  /* 0x000000ffff6a7224 */ /* 0x000fc400078e0010 */
[----:B------:R-:W-:Y:S02]  /*2aeb0*/  IMAD.MOV.U32 R16, RZ, RZ, R31 ;  /* 0x000000ffff107224 */ /* 0x000fe400078e001f */
[----:B------:R-:W-:Y:S02]  /*2aec0*/  IMAD.MOV.U32 R109, RZ, RZ, R117 ;  /* 0x000000ffff6d7224 */ /* 0x000fe400078e0075 */
[----:B------:R-:W-:Y:S02]  /*2aed0*/  IMAD R4, R252, 0xd, RZ ;  /* 0x0000000dfc047824 */ /* 0x000fe400078e02ff */
[----:B------:R-:W-:Y:S01]  /*2aee0*/  IMAD.MOV.U32 R31, RZ, RZ, R17 ;  /* 0x000000ffff1f7224 */ /* 0x000fe200078e0011 */
[----:B------:R-:W-:Y:S01]  /*2aef0*/  MOV R17, R18 ;  /* 0x0000001200117202 */ /* 0x000fe20000000f00 */
[----:B------:R-:W-:Y:S02]  /*2af00*/  IMAD.MOV.U32 R117, RZ, RZ, R23 ;  /* 0x000000ffff757224 */ /* 0x000fe400078e0017 */
        /* <DEDUP_REMOVED lines=8> */
[----:B------:R-:W-:-:S02]  /*2af90*/  IMAD.MOV.U32 R21, RZ, RZ, R109 ;  /* 0x000000ffff157224 */ /* 0x000fc400078e006d */
[----:B------:R-:W-:Y:S02]  /*2afa0*/  IMAD.MOV.U32 R16, RZ, RZ, R31 ;  /* 0x000000ffff107224 */ /* 0x000fe400078e001f */
[----:B-1----:R-:W-:-:S04]  /*2afb0*/  IMAD.WIDE R6, R4, 0x4, R242 ;  /* 0x0000000404067825 */ /* 0x002fc800078e02f2 */
[----:B------:R-:W-:Y:S01]  /*2afc0*/  IMAD.MOV.U32 R109, RZ, RZ, R117 ;  /* 0x000000ffff6d7224 */ /* 0x000fe200078e0075 */
[----:B------:R1:W-:Y:S01]  /*2afd0*/  LDGSTS.E [R2+0x20d00], desc[UR6][R6.64], !P4 ;  /* 0x20d0000006027fae */ /* 0x0003e2000e1a1006 */
[----:B------:R-:W-:Y:S01]  /*2afe0*/  IMAD.MOV.U32 R31, RZ, RZ, R17 ;  /* 0x000000ffff1f7224 */ /* 0x000fe200078e0011 */
[----:B------:R-:W-:Y:S01]  /*2aff0*/  MOV R17, R18 ;  /* 0x0000001200117202 */ /* 0x000fe20000000f00 */
[----:B------:R-:W-:Y:S01]  /*2b000*/  IMAD.MOV.U32 R117, RZ, RZ, R125 ;  /* 0x000000ffff757224 */ /* 0x000fe200078e007d */
[----:B------:R-:W-:Y:S01]  /*2b010*/  MOV R125, R24 ;  /* 0x00000018007d7202 */ /* 0x000fe20000000f00 */
[----:B------:R-:W-:Y:S01]  /*2b020*/  IMAD.MOV.U32 R18, RZ, RZ, R19 ;  /* 0x000000ffff127224 */ /* 0x000fe200078e0013 */
[----:B------:R1:W-:Y:S01]  /*2b030*/  STL.64 [R1+0xd20], R6 ;  /* 0x000d200601007387 */ /* 0x0003e20000100a00 */
[----:B------:R-:W-:Y:S02]  /*2b040*/  IMAD.MOV.U32 R24, RZ, RZ, R84 ;  /* 0x000000ffff187224 */ /* 0x000fe400078e0054 */
[----:B------:R-:W-:-:S02]  /*2b050*/  IMAD.MOV.U32 R19, RZ, RZ, R20 ;  /* 0x000000ffff137224 */ /* 0x000fc400078e0014 */
[----:B------:R-:W-:Y:S02]  /*2b060*/  IMAD.MOV.U32 R20, RZ, RZ, R21 ;  /* 0x000000ffff147224 */ /* 0x000fe400078e0015 */
[----:B------:R-:W-:Y:S01]  /*2b070*/  IMAD.MOV.U32 R21, RZ, RZ, R109 ;  /* 0x000000ffff157224 */ /* 0x000fe200078e006d */
[----:B------:R-:W-:Y:S01]  /*2b080*/  STL.64 [R1+0xe8], R10 ;  /* 0x0000e80a01007387 */ /* 0x000fe20000100a00 */
[----:B------:R-:W-:Y:S02]  /*2b090*/  IMAD.MOV.U32 R109, RZ, RZ, R117 ;  /* 0x000000ffff6d7224 */ /* 0x000fe400078e0075 */
[----:B-1----:R-:W-:Y:S01]  /*2b0a0*/  IMAD.WIDE R6, R4, 0x4, R240 ;  /* 0x0000000404067825 */ /* 0x002fe200078e02f0 */
[----:B------:R-:W2:Y:S03]  /*2b0b0*/  LDL.LU R84, [R1+0xea4] ;  /* 0x000ea40001547983 */ /* 0x000ea60000300800 */
[----:B------:R-:W-:Y:S01]  /*2b0c0*/  IMAD.MOV.U32 R117, RZ, RZ, R125 ;  /* 0x000000ffff757224 */ /* 0x000fe200078e007d */
[----:B------:R-:W-:Y:S01]  /*2b0d0*/  MOV R125, R24 ;  /* 0x00000018007d7202 */ /* 0x000fe20000000f00 */
[----:B------:R1:W-:Y:S01]  /*2b0e0*/  STL.64 [R1+0xd28], R6 ;  /* 0x000d280601007387 */ /* 0x0003e20000100a00 */
[----:B------:R-:W-:-:S03]  /*2b0f0*/  IMAD.MOV.U32 R24, RZ, RZ, R28 ;  /* 0x000000ffff187224 */ /* 0x000fc600078e001c */
[----:B------:R-:W2:Y:S04]  /*2b100*/  LDL.LU R28, [R1+0xd88] ;  /* 0x000d8800011c7983 */ /* 0x000ea80000300800 */
[----:B------:R1:W-:Y:S02]  /*2b110*/  LDGSTS.E [R2+0x20d80], desc[UR6][R6.64], !P6 ;  /* 0x20d8000006027fae */ /* 0x0003e4000f1a1006 */
[----:B-1----:R-:W-:-:S04]  /*2b120*/  LEA R6, P6, R35, R238, 0x2 ;  /* 0x000000ee23067211 */ /* 0x002fc800078c10ff */
[----:B------:R-:W-:Y:S01]  /*2b130*/  LEA.HI.X.SX32 R7, R35, R5, 0x2, P6 ;  /* 0x0000000523077211 */ /* 0x000fe200030f16ff */
[----:B------:R-:W-:Y:S02]  /*2b140*/  IMAD.MOV.U32 R35, RZ, RZ, R34 ;  /* 0x000000ffff237224 */ /* 0x000fe400078e0022 */
[----:B------:R-:W-:Y:S02]  /*2b150*/  IMAD.MOV.U32 R34, RZ, RZ, R106 ;  /* 0x000000ffff227224 */ /* 0x000fe400078e006a */
[----:B------:R-:W-:Y:S01]  /*2b160*/  IMAD.MOV.U32 R106, RZ, RZ, R16 ;  /* 0x000000ffff6a7224 */ /* 0x000fe200078e0010 */
[----:B------:R1:W-:Y:S01]  /*2b170*/  STL.64 [R1+0xe0], R6 ;  /* 0x0000e00601007387 */ /* 0x0003e20000100a00 */
[----:B------:R-:W-:Y:S02]  /*2b180*/  IMAD.MOV.U32 R16, RZ, RZ, R31 ;  /* 0x000000ffff107224 */ /* 0x000fe400078e001f */
[----:B------:R-:W-:Y:S01]  /*2b190*/  IMAD.MOV.U32 R31, RZ, RZ, R17 ;  /* 0x000000ffff1f7224 */ /* 0x000fe200078e0011 */
[----:B------:R-:W-:Y:S01]  /*2b1a0*/  MOV R17, R18 ;  /* 0x0000001200117202 */ /* 0x000fe20000000f00 */
[----:B------:R-:W-:-:S02]  /*2b1b0*/  IMAD.MOV.U32 R18, RZ, RZ, R19 ;  /* 0x000000ffff127224 */ /* 0x000fc400078e0013 */
[----:B------:R-:W-:Y:S02]  /*2b1c0*/  IMAD.MOV.U32 R19, RZ, RZ, R21 ;  /* 0x000000ffff137224 */ /* 0x000fe400078e0015 */
[----:B------:R-:W-:Y:S01]  /*2b1d0*/  IMAD.MOV.U32 R21, RZ, RZ, R109 ;  /* 0x000000ffff157224 */ /* 0x000fe200078e006d */
[C---:B-1----:R-:W-:Y:S01]  /*2b1e0*/  LEA R6, P6, R35.reuse, R238, 0x2 ;  /* 0x000000ee23067211 */ /* 0x042fe200078c10ff */
[----:B------:R-:W-:Y:S02]  /*2b1f0*/  IMAD.MOV.U32 R109, RZ, RZ, R117 ;  /* 0x000000ffff6d7224 */ /* 0x000fe400078e0075 */
[----:B------:R-:W-:Y:S01]  /*2b200*/  IMAD.MOV.U32 R117, RZ, RZ, R125 ;  /* 0x000000ffff757224 */ /* 0x000fe200078e007d */
[----:B------:R-:W-:Y:S01]  /*2b210*/  LEA.HI.X.SX32 R7, R35, R5, 0x2, P6 ;  /* 0x0000000523077211 */ /* 0x000fe200030f16ff */
        /* <DEDUP_REMOVED lines=9> */
[----:B------:R-:W-:Y:S01]  /*2b2b0*/  IMAD R4, R252, 0x11, RZ ;  /* 0x00000011fc047824 */ /* 0x000fe200078e02ff */
[----:B------:R-:W-:Y:S01]  /*2b2c0*/  PLOP3.LUT P1, PT, PT, PT, UP0, 0x80, 0x8 ;  /* 0x000000000008781c */ /* 0x000fe20003f2f008 */
[----:B------:R-:W-:-:S06]  /*2b2d0*/  UISETP.GE.U32.AND UP0, UPT, UR15, 0x7fffffcb, UPT ;  /* 0x7fffffcb0f00788c */ /* 0x000fcc000bf06070 */
[----:B------:R-:W-:Y:S02]  /*2b2e0*/  PLOP3.LUT P2, PT, PT, PT, UP0, 0x80, 0x8 ;  /* 0x000000000008781c */ /* 0x000fe40003f4f008 */
[----:B--2---:R-:W-:Y:S02]  /*2b2f0*/  MOV R24, R28 ;  /* 0x0000001c00187202 */ /* 0x004fe40000000f00 */
[----:B------:R-:W2:Y:S04]  /*2b300*/  LDL.LU R28, [R1+0xe68] ;  /* 0x000e6800011c7983 */ /* 0x000ea80000300800 */
[----:B------:R1:W-:Y:S01]  /*2b310*/  STL.64 [R1+0xd8], R6 ;  /* 0x0000d80601007387 */ /* 0x0003e20000100a00 */
[----:B------:R-:W-:Y:S02]  /*2b320*/  IMAD.MOV.U32 R117, RZ, RZ, R24 ;  /* 0x000000ffff757224 */ /* 0x000fe400078e0018 */
[----:B------:R-:W-:-:S02]  /*2b330*/  IMAD.MOV.U32 R24, RZ, RZ, R85 ;  /* 0x000000ffff187224 */ /* 0x000fc400078e0055 */
[----:B------:R-:W2:Y:S01]  /*2b340*/  LDL.LU R85, [R1+0xe9c] ;  /* 0x000e9c0001557983 */ /* 0x000ea20000300800 */
        /* <DEDUP_REMOVED lines=8> */
[----:B-1----:R-:W-:Y:S01]  /*2b3d0*/  IMAD.WIDE R6, R4, 0x4, R242 ;  /* 0x0000000404067825 */ /* 0x002fe200078e02f2 */
[----:B------:R-:W-:-:S04]  /*2b3e0*/  MOV R17, R21 ;  /* 0x0000001500117202 */ /* 0x000fc80000000f00 */
[----:B------:R1:W-:Y:S04]  /*2b3f0*/  STL.64 [R1+0xd30], R6 ;  /* 0x000d300601007387 */ /* 0x0003e80000100a00 */
[----:B------:R-:W-:Y:S04]  /*2b400*/  STL.64 [R1+0xb8], R10 ;  /* 0x0000b80a01007387 */ /* 0x000fe80000100a00 */
[----:B------:R-:W2:Y:S04]  /*2b410*/  LDL.LU R21, [R1+0xd68] ;  /* 0x000d680001157983 */ /* 0x000ea80000300800 */
[----:B------:R1:W-:Y:S02]  /*2b420*/  LDGSTS.E [R2+0x21100], desc[UR6][R6.64], !P3 ;  /* 0x2110000006027fae */ /* 0x0003e4000d9a1006 */
[----:B-1----:R-:W-:-:S05]  /*2b430*/  IMAD.WIDE R6, R4, 0x4, R240 ;  /* 0x0000000404067825 */ /* 0x002fca00078e02f0 */
[----:B------:R1:W-:Y:S04]  /*2b440*/  STL.64 [R1+0xd38], R6 ;  /* 0x000d380601007387 */ /* 0x0003e80000100a00 */
[----:B------:R1:W-:Y:S02]  /*2b450*/  LDGSTS.E [R2+0x21180], desc[UR6][R6.64], !P1 ;  /* 0x2118000006027fae */ /* 0x0003e4000c9a1006 */
[----:B-1----:R-:W-:-:S04]  /*2b460*/  LEA R6, P1, R34, R238, 0x2 ;  /* 0x000000ee22067211 */ /* 0x002fc800078210ff */
[----:B------:R-:W-:-:S05]  /*2b470*/  LEA.HI.X.SX32 R7, R34, R5, 0x2, P1 ;  /* 0x0000000522077211 */ /* 0x000fca00008f16ff */
[----:B------:R1:W-:Y:S02]  /*2b480*/  STL.64 [R1+0xb0], R6 ;  /* 0x0000b00601007387 */ /* 0x0003e40000100a00 */
[----:B-1----:R-:W-:-:S04]  /*2b490*/  LEA R6, P1, R106, R238, 0x2 ;  /* 0x000000ee6a067211 */ /* 0x002fc800078210ff */
[----:B------:R-:W-:-:S05]  /*2b4a0*/  LEA.HI.X.SX32 R7, R106, R5, 0x2, P1 ;  /* 0x000000056a077211 */ /* 0x000fca00008f16ff */
[----:B------:R1:W-:Y:S01]  /*2b4b0*/  STL.64 [R1+0xa8], R6 ;  /* 0x0000a80601007387 */ /* 0x0003e20000100a00 */
[----:B------:R-:W-:Y:S01]  /*2b4c0*/  IMAD R4, R252, 0x15, RZ ;  /* 0x00000015fc047824 */ /* 0x000fe200078e02ff */
[----:B------:R-:W-:Y:S02]  /*2b4d0*/  PLOP3.LUT P5, PT, PT, PT, UP0, 0x80, 0x8 ;  /* 0x000000000008781c */ /* 0x000fe40003faf008 */
[----:B-1----:R-:W-:-:S04]  /*2b4e0*/  LEA R6, P1, R16, R238, 0x2 ;  /* 0x000000ee10067211 */ /* 0x002fc800078210ff */
[----:B------:R-:W-:Y:S02]  /*2b4f0*/  LEA.HI.X.SX32 R7, R16, R5, 0x2, P1 ;  /* 0x0000000510077211 */ /* 0x000fe400008f16ff */
[----:B------:R-:W-:-:S03]  /*2b500*/  LEA R10, P1, R32, R238, 0x2 ;  /* 0x000000ee200a7211 */ /* 0x000fc600078210ff */
[----:B------:R1:W-:Y:S01]  /*2b510*/  STL.64 [R1+0xa0], R6 ;  /* 0x0000a00601007387 */ /* 0x0003e20000100a00 */
[----:B------:R-:W-:Y:S01]  /*2b520*/  LEA.HI.X.SX32 R11, R32, R5, 0x2, P1 ;  /* 0x00000005200b7211 */ /* 0x000fe200008f16ff */
[----:B-1----:R-:W-:-:S05]  /*2b530*/  IMAD.WIDE R6, R4, 0x4, R242 ;  /* 0x0000000404067825 */ /* 0x002fca00078e02f2 */
[----:B------:R1:W-:Y:S04]  /*2b540*/  STL.64 [R1+0xd40], R6 ;  /* 0x000d400601007387 */ /* 0x0003e80000100a00 */
[----:B------:R1:W-:Y:S04]  /*2b550*/  LDGSTS.E [R2+0x21500], desc[UR6][R6.64], !P2 ;  /* 0x2150000006027fae */ /* 0x0003e8000d1a1006 */
[----:B------:R-:W-:Y:S01]  /*2b560*/  STL.64 [R1+0x98], R10 ;  /* 0x0000980a01007387 */ /* 0x000fe20000100a00 */
[----:B-1----:R-:W-:-:S05]  /*2b570*/  IMAD.WIDE R6, R4, 0x4, R240 ;  /* 0x0000000404067825 */ /* 0x002fca00078e02f0 */
[----:B------:R1:W-:Y:S04]  /*2b580*/  STL.64 [R1+0xd48], R6 ;  /* 0x000d480601007387 */ /* 0x0003e80000100a00 */
[----:B------:R1:W-:Y:S02]  /*2b590*/  LDGSTS.E [R2+0x21580], desc[UR6][R6.64], !P5 ;  /* 0x2158000006027fae */ /* 0x0003e4000e9a1006 */
[----:B-1----:R-:W-:-:S04]  /*2b5a0*/  LEA R6, P5, R31, R238, 0x2 ;  /* 0x000000ee1f067211 */ /* 0x002fc800078a10ff */
[----:B------:R-:W-:-:S05]  /*2b5b0*/  LEA.HI.X.SX32 R7, R31, R5, 0x2, P5 ;  /* 0x000000051f077211 */ /* 0x000fca00028f16ff */
[----:B------:R1:W-:Y:S01]  /*2b5c0*/  STL.64 [R1+0x90], R6 ;  /* 0x0000900601007387 */ /* 0x0003e20000100a00 */
[----:B------:R-:W-:Y:S01]  /*2b5d0*/  UISETP.GE.U32.AND UP0, UPT, UR16, 0x7fffffc7, UPT ;  /* 0x7fffffc71000788c */ /* 0x000fe2000bf06070 */
[----:B-1----:R-:W-:-:S04]  /*2b5e0*/  LEA R6, P5, R17, R238, 0x2 ;  /* 0x000000ee11067211 */ /* 0x002fc800078a10ff */
[----:B------:R-:W-:Y:S02]  /*2b5f0*/  LEA.HI.X.SX32 R7, R17, R5, 0x2, P5 ;  /* 0x0000000511077211 */ /* 0x000fe400028f16ff */
[----:B------:R-:W-:-:S03]  /*2b600*/  PLOP3.LUT P4, PT, PT, PT, UP0, 0x80, 0x8 ;  /* 0x000000000008781c */ /* 0x000fc60003f8f008 */
        /* <DEDUP_REMOVED lines=26> */
[----:B------:R-:W-:-:S05]  /*2b7b0*/  LEA.HI.X.SX32 R7, R103, R5, 0x2, P0 ;  /* 0x0000000567077211 */ /* 0x000fca00000f16ff */
[----:B------:R1:W-:Y:S01]  /*2b7c0*/  STL.64 [R1+0x60], R6 ;  /* 0x0000600601007387 */ /* 0x0003e20000100a00 */
[----:B--2---:R-:W-:-:S04]  /*2b7d0*/  LEA R10, P0, R21, R238, 0x2 ;  /* 0x000000ee150a7211 */ /* 0x004fc800078010ff */
[----:B------:R-:W-:Y:S01]  /*2b7e0*/  LEA.HI.X.SX32 R11, R21, R5, 0x2, P0 ;  /* 0x00000005150b7211 */ /* 0x000fe200000f16ff */
[----:B-1----:R-:W-:-:S05]  /*2b7f0*/  IMAD.WIDE R6, R4, 0x4, R242 ;  /* 0x0000000404067825 */ /* 0x002fca00078e02f2 */
[----:B------:R1:W-:Y:S04]  /*2b800*/  STL.64 [R1+0xd60], R6 ;  /* 0x000d600601007387 */ /* 0x0003e80000100a00 */
[----:B------:R1:W-:Y:S04]  /*2b810*/  LDGSTS.E [R2+0x21d00], desc[UR6][R6.64], !P3 ;  /* 0x21d0000006027fae */ /* 0x0003e8000d9a1006 */
[----:B------:R-:W-:Y:S01]  /*2b820*/  STL.64 [R1+0x58], R10 ;  /* 0x0000580a01007387 */ /* 0x000fe20000100a00 */
[----:B-1----:R-:W-:-:S05]  /*2b830*/  IMAD.WIDE R6, R4, 0x4, R240 ;  /* 0x0000000404067825 */ /* 0x002fca00078e02f0 */
[----:B------:R1:W-:Y:S04]  /*2b840*/  STL.64 [R1+0xd68], R6 ;  /* 0x000d680601007387 */ /* 0x0003e80000100a00 */
[----:B------:R1:W-:Y:S04]  /*2b850*/  LDGSTS.E [R2+0x21d80], desc[UR6][R6.64], !P6 ;  /* 0x21d8000006027fae */ /* 0x0003e8000f1a1006 */
[----:B------:R2:W-:Y:S01]  /*2b860*/  STL.64 [R1+0x2e20], R2 ;  /* 0x002e200201007387 */ /* 0x0005e20000100a00 */
[----:B-1----:R-:W-:-:S04]  /*2b870*/  LEA R6, P6, R101, R238, 0x2 ;  /* 0x000000ee65067211 */ /* 0x002fc800078c10ff */
[----:B------:R-:W-:Y:S02]  /*2b880*/  LEA.HI.X.SX32 R7, R101, R5, 0x2, P6 ;  /* 0x0000000565077211 */ /* 0x000fe400030f16ff */
[----:B--2---:R-:W-:-:S04]  /*2b890*/  LEA R2, P6, R109, R238, 0x2 ;  /* 0x000000ee6d027211 */ /* 0x004fc800078c10ff */
[----:B------:R-:W-:Y:S01]  /*2b8a0*/  LEA.HI.X.SX32 R3, R109, R5, 0x2, P6 ;  /* 0x000000056d037211 */ /* 0x000fe200030f16ff */
[----:B------:R-:W-:Y:S04]  /*2b8b0*/  STL.64 [R1+0x50], R6 ;  /* 0x0000500601007387 */ /* 0x000fe80000100a00 */
[----:B------:R1:W-:Y:S01]  /*2b8c0*/  STL.64 [R1+0x48], R2 ;  /* 0x0000480201007387 */ /* 0x0003e20000100a00 */
[----:B------:R-:W-:Y:S01]  /*2b8d0*/  UISETP.GE.U32.AND UP0, UPT, UR18, 0x7fffffde, UPT ;  /* 0x7fffffde1200788c */ /* 0x000fe2000bf06070 */
[----:B-1----:R-:W-:-:S04]  /*2b8e0*/  LEA R2, P6, R100, R238, 0x2 ;  /* 0x000000ee64027211 */ /* 0x002fc800078c10ff */
[----:B------:R-:W-:-:S05]  /*2b8f0*/  LEA.HI.X.SX32 R3, R100, R5, 0x2, P6 ;  /* 0x0000000564037211 */ /* 0x000fca00030f16ff */
[----:B------:R1:W-:Y:S01]  /*2b900*/  STL.64 [R1+0x40], R2 ;  /* 0x0000400201007387 */ /* 0x0003e20000100a00 */
[----:B------:R-:W-:Y:S02]  /*2b910*/  PLOP3.LUT P2, PT, PT, PT, UP0, 0x80, 0x8 ;  /* 0x000000000008781c */ /* 0x000fe40003f4f008 */
[----:B------:R-:W-:Y:S02]  /*2b920*/  LOP3.LUT R4, R9, 0x40, RZ, 0x3c, !PT ;  /* 0x0000004009047812 */ /* 0x000fe400078e3cff */
[----:B-1----:R-:W-:-:S04]  /*2b930*/  LEA R2, P6, R96, R238, 0x2 ;  /* 0x000000ee60027211 */ /* 0x002fc800078c10ff */
[----:B------:R-:W-:Y:S02]  /*2b940*/  LEA.HI.X.SX32 R3, R96, R5, 0x2, P6 ;  /* 0x0000000560037211 */ /* 0x000fe400030f16ff */
[----:B------:R-:W-:-:S04]  /*2b950*/  LEA R6, P6, R95, R238, 0x2 ;  /* 0x000000ee5f067211 */ /* 0x000fc800078c10ff */
[----:B------:R-:W-:Y:S01]  /*2b960*/  LEA.HI.X.SX32 R7, R95, R5, 0x2, P6 ;  /* 0x000000055f077211 */ /* 0x000fe200030f16ff */
[----:B------:R-:W-:Y:S01]  /*2b970*/  STL.64 [R1+0x38], R2 ;  /* 0x0000380201007387 */ /* 0x000fe20000100a00 */
[----:B------:R-:W-:Y:S01]  /*2b980*/  PLOP3.LUT P1, PT, PT, PT, UP0, 0x80, 0x8 ;  /* 0x000000000008781c */ /* 0x000fe20003f2f008 */
[----:B------:R-:W-:Y:S02]  /*2b990*/  VIADD R4, R4, UR4 ;  /* 0x0000000404047c36 */ /* 0x000fe40008000000 */
[----:B------:R1:W-:Y:S04]  /*2b9a0*/  STL.64 [R1+0x2e28], R2 ;  /* 0x002e280201007387 */ /* 0x0003e80000100a00 */
[----:B------:R2:W-:Y:S01]  /*2b9b0*/  STL.64 [R1+0x30], R6 ;  /* 0x0000300601007387 */ /* 0x0005e20000100a00 */
[----:B-1----:R-:W-:Y:S01]  /*2b9c0*/  IMAD.WIDE R2, R8, 0x4, R242 ;  /* 0x0000000408027825 */ /* 0x002fe200078e02f2 */
[----:B--2---:R-:W-:-:S04]  /*2b9d0*/  LEA R6, P6, R99, R238, 0x2 ;  /* 0x000000ee63067211 */ /* 0x004fc800078c10ff */
[----:B------:R1:W-:Y:S01]  /*2b9e0*/  STL.64 [R1+0xd70], R2 ;  /* 0x000d700201007387 */ /* 0x0003e20000100a00 */
[----:B------:R-:W-:-:S03]  /*2b9f0*/  LEA.HI.X.SX32 R7, R99, R5, 0x2, P6 ;  /* 0x0000000563077211 */ /* 0x000fc600030f16ff */
        /* <DEDUP_REMOVED lines=23> */
[----:B------:R-:W-:Y:S04]  /*2bb70*/  STL.64 [R1+0x8], R6 ;  /* 0x0000080601007387 */ /* 0x000fe80000100a00 */
[----:B------:R-:W-:Y:S01]  /*2bb80*/  STL.64 [R1+0x2da0], R6 ;  /* 0x002da00601007387 */ /* 0x000fe20000100a00 */
[----:B-1----:R-:W-:Y:S01]  /*2bb90*/  IMAD.WIDE R2, R8, 0x4, R240 ;  /* 0x0000000408027825 */ /* 0x002fe200078e02f0 */
[----:B------:R-:W-:-:S04]  /*2bba0*/  UISETP.GE.U32.AND UP0, UPT, UR20, 0x7fffffd6, UPT ;  /* 0x7fffffd61400788c */ /* 0x000fc8000bf06070 */
[----:B------:R1:W-:Y:S04]  /*2bbb0*/  STL.64 [R1+0xd88], R2 ;  /* 0x000d880201007387 */ /* 0x0003e80000100a00 */
[----:B------:R1:W-:Y:S01]  /*2bbc0*/  LDGSTS.E [R4+0x20680], desc[UR6][R2.64], !P5 ;  /* 0x2068000002047fae */ /* 0x0003e2000e9a1006 */
[----:B------:R-:W-:Y:S02]  /*2bbd0*/  PLOP3.LUT P3, PT, PT, PT, UP0, 0x80, 0x8 ;  /* 0x000000000008781c */ /* 0x000fe40003f6f008 */
[----:B------:R-:W-:Y:S02]  /*2bbe0*/  PLOP3.LUT P0, PT, PT, PT, UP0, 0x80, 0x8 ;  /* 0x000000000008781c */ /* 0x000fe40003f0f008 */
[----:B-1----:R-:W-:-:S04]  /*2bbf0*/  LEA R2, P5, R24, R238, 0x2 ;  /* 0x000000ee18027211 */ /* 0x002fc800078a10ff */
[----:B------:R-:W-:Y:S02]  /*2bc00*/  LEA.HI.X.SX32 R3, R24, R5, 0x2, P5 ;  /* 0x0000000518037211 */ /* 0x000fe400028f16ff */
[----:B------:R-:W-:Y:S01]  /*2bc10*/  LEA R250, P5, R248, R238, 0x2 ;  /* 0x000000eef8fa7211 */ /* 0x000fe200078a10ff */
[----:B------:R-:W-:-:S03]  /*2bc20*/  IMAD R10, R252, 0xa, RZ ;  /* 0x0000000afc0a7824 */ /* 0x000fc600078e02ff */
[----:B------:R-:W-:Y:S01]  /*2bc30*/  LEA.HI.X.SX32 R251, R248, R5, 0x2, P5 ;  /* 0x00000005f8fb7211 */ /* 0x000fe200028f16ff */
[----:B------:R-:W-:-:S04]  /*2bc40*/  IMAD.WIDE R6, R10, 0x4, R242 ;  /* 0x000000040a067825 */ /* 0x000fc800078e02f2 */
[----:B------:R-:W-:Y:S04]  /*2bc50*/  STL.64 [R1+0x2e30], R250 ;  /* 0x002e30fa01007387 */ /* 0x000fe80000100a00 */
[----:B------:R-:W-:Y:S04]  /*2bc60*/  STL.64 [R1], R2 ;  /* 0x0000000201007387 */ /* 0x000fe80000100a00 */
[----:B------:R1:W-:Y:S04]  /*2bc70*/  STL.64 [R1+0x2ea0], R2 ;  /* 0x002ea00201007387 */ /* 0x0003e80000100a00 */
[----:B------:R-:W-:Y:S01]  /*2bc80*/  LDGSTS.E [R4+0x20a00], desc[UR6][R6.64], !P3 ;  /* 0x20a0000006047fae */ /* 0x000fe2000d9a1006 */
[----:B-1----:R-:W-:Y:S01]  /*2bc90*/  IMAD.WIDE R2, R10, 0x4, R240 ;  /* 0x000000040a027825 */ /* 0x002fe200078e02f0 */
[----:B------:R-:W-:-:S04]  /*2bca0*/  LEA R248, P5, R236, R238, 0x2 ;  /* 0x000000eeecf87211 */ /* 0x000fc800078a10ff */
[----:B------:R1:W-:Y:S01]  /*2bcb0*/  LDGSTS.E [R4+0x20a80], desc[UR6][R2.64], !P0 ;  /* 0x20a8000002047fae */ /* 0x0003e2000c1a1006 */
[CC--:B------:R-:W-:Y:S01]  /*2bcc0*/  LEA R10, P0, R244.reuse, R238.reuse, 0x2 ;  /* 0x000000eef40a7211 */ /* 0x0c0fe200078010ff */
[----:B------:R-:W-:Y:S02]  /*2bcd0*/  IMAD.MOV.U32 R24, RZ, RZ, R25 ;  /* 0x000000ffff187224 */ /* 0x000fe400078e0019 */
[----:B------:R-:W-:Y:S01]  /*2bce0*/  IMAD.MOV.U32 R25, RZ, RZ, R26 ;  /* 0x000000ffff197224 */ /* 0x000fe200078e001a */
[-C--:B------:R-:W-:Y:S01]  /*2bcf0*/  LEA.HI.X.SX32 R11, R244, R5.reuse, 0x2, P0 ;  /* 0x00000005f40b7211 */ /* 0x080fe200000f16ff */
[----:B------:R-:W-:Y:S01]  /*2bd00*/  IMAD.MOV.U32 R26, RZ, RZ, R28 ;  /* 0x000000ffff1a7224 */ /* 0x000fe200078e001c */
[----:B------:R-:W-:Y:S01]  /*2bd10*/  LEA R12, P0, R245, R238, 0x2 ;  /* 0x000000eef50c7211 */ /* 0x000fe200078010ff */
[----:B------:R-:W-:Y:S01]  /*2bd20*/  UISETP.GE.U32.AND UP0, UPT, UR21, 0x7fffffd2, UPT ;  /* 0x7fffffd21500788c */ /* 0x000fe2000bf06070 */
[----:B------:R-:W-:Y:S01]  /*2bd30*/  IMAD.MOV.U32 R28, RZ, RZ, R249 ;  /* 0x000000ffff1c7224 */ /* 0x000fe200078e00f9 */
[----:B------:R-:W-:-:S02]  /*2bd40*/  LEA.HI.X.SX32 R249, R236, R5, 0x2, P5 ;  /* 0x00000005ecf97211 */ /* 0x000fc400028f16ff */
[-C--:B------:R-:W-:Y:S02]  /*2bd50*/  LEA R8, P5, R23, R238.reuse, 0x2 ;  /* 0x000000ee17087211 */ /* 0x080fe400078a10ff */
[-C--:B------:R-:W-:Y:S02]  /*2bd60*/  LEA.HI.X.SX32 R13, R245, R5.reuse, 0x2, P0 ;  /* 0x00000005f50d7211 */ /* 0x080fe400000f16ff */
[CC--:B------:R-:W-:Y:S02]  /*2bd70*/  LEA R14, P0, R246.reuse, R238.reuse, 0x2 ;  /* 0x000000eef60e7211 */ /* 0x0c0fe400078010ff */
[----:B------:R-:W-:Y:S02]  /*2bd80*/  PLOP3.LUT P2, PT, PT, PT, UP0, 0x80, 0x8 ;  /* 0x000000000008781c */ /* 0x000fe40003f4f008 */
[-C--:B------:R-:W-:Y:S02]  /*2bd90*/  LEA.HI.X.SX32 R9, R23, R5.reuse, 0x2, P5 ;  /* 0x0000000517097211 */ /* 0x080fe400028f16ff */
[-C--:B------:R-:W-:Y:S01]  /*2bda0*/  LEA.HI.X.SX32 R15, R246, R5.reuse, 0x2, P0 ;  /* 0x00000005f60f7211 */ /* 0x080fe200000f16ff */
[----:B------:R-:W-:Y:S01]  /*2bdb0*/  STL.64 [R1+0x2da8], R248 ;  /* 0x002da8f801007387 */ /* 0x000fe20000100a00 */
[C---:B------:R-:W-:Y:S01]  /*2bdc0*/  LEA R16, P0, R247.reuse, R238, 0x2 ;  /* 0x000000eef7107211 */ /* 0x040fe200078010ff */
[----:B------:R-:W-:Y:S01]  /*2bdd0*/  IMAD R18, R252, 0xe, RZ ;  /* 0x0000000efc127824 */ /* 0x000fe200078e02ff */
[----:B------:R-:W-:Y:S01]  /*2bde0*/  PLOP3.LUT P6, PT, PT, PT, UP0, 0x80, 0x8 ;  /* 0x000000000008781c */ /* 0x000fe20003fcf008 */
[----:B------:R-:W-:Y:S01]  /*2bdf0*/  STL.64 [R1+0x2db0], R8 ;  /* 0x002db00801007387 */ /* 0x000fe20000100a00 */
[----:B------:R-:W-:-:S03]  /*2be00*/  LEA.HI.X.SX32 R17, R247, R5, 0x2, P0 ;  /* 0x00000005f7117211 */ /* 0x000fc600000f16ff */
[----:B------:R-:W-:Y:S04]  /*2be10*/  STL.64 [R1+0xd90], R6 ;  /* 0x000d900601007387 */ /* 0x000fe80000100a00 */
[----:B------:R1:W-:Y:S04]  /*2be20*/  STL.64 [R1+0xd98], R2 ;  /* 0x000d980201007387 */ /* 0x0003e80000100a00 */
[----:B------:R-:W-:Y:S04]  /*2be30*/  STL.64 [R1+0x2db8], R10 ;  /* 0x002db80a01007387 */ /* 0x000fe80000100a00 */
[----:B------:R-:W-:Y:S01]  /*2be40*/  STL.64 [R1+0x2dc0], R12 ;  /* 0x002dc00c01007387 */ /* 0x000fe20000100a00 */
[----:B-1----:R-:W-:-:S03]  /*2be50*/  IMAD.WIDE R2, R18, 0x4, R242 ;  /* 0x0000000412027825 */ /* 0x002fc600078e02f2 */
[----:B------:R-:W-:Y:S01]  /*2be60*/  STL.64 [R1+0x2dc8], R14 ;  /* 0x002dc80e01007387 */ /* 0x000fe20000100a00 */
[----:B------:R-:W-:Y:S01]  /*2be70*/  UISETP.GE.U32.AND UP0, UPT, UR22, 0x7fffffce, UPT ;  /* 0x7fffffce1600788c */ /* 0x000fe2000bf06070 */
[----:B------:R-:W-:Y:S01]  /*2be80*/  MOV R133, R24 ;  /* 0x0000001800857202 */ /* 0x000fe20000000f00 */
[----:B------:R-:W-:Y:S01]  /*2be90*/  IMAD R34, R252, 0x16, RZ ;  /* 0x00000016fc227824 */ /* 0x000fe200078e02ff */
[----:B------:R-:W-:Y:S01]  /*2bea0*/  STL.64 [R1+0x2dd0], R16 ;  /* 0x002dd01001007387 */ /* 0x000fe20000100a00 */
[----:B------:R-:W-:Y:S02]  /*2beb0*/  IMAD R57, R57, UR77, RZ ;  /* 0x0000004d39397c24 */ /* 0x000fe4000f8e02ff */
[----:B------:R-:W-:Y:S01]  /*2bec0*/  IMAD R224, R224, UR41, RZ ;  /* 0x00000029e0e07c24 */ /* 0x000fe2000f8e02ff */
[----:B------:R1:W-:Y:S01]  /*2bed0*/  STL.64 [R1+0xda0], R2 ;  /* 0x000da00201007387 */ /* 0x0003e20000100a00 */
[----:B------:R-:W-:Y:S02]  /*2bee0*/  IMAD R226, R226, UR52, RZ ;  /* 0x00000034e2e27c24 */ /* 0x000fe4000f8e02ff */
[----:B------:R-:W-:Y:S01]  /*2bef0*/  IMAD R228, R228, UR50, RZ ;  /* 0x00000032e4e47c24 */ /* 0x000fe2000f8e02ff */
[----:B------:R1:W-:Y:S01]  /*2bf00*/  LDGSTS.E [R4+0x20e00], desc[UR6][R2.64], !P2 ;  /* 0x20e0000002047fae */ /* 0x0003e2000d1a1006 */
[----:B------:R-:W-:-:S02]  /*2bf10*/  IMAD R230, R230, UR48, RZ ;  /* 0x00000030e6e67c24 */ /* 0x000fc4000f8e02ff */
[----:B------:R-:W-:Y:S02]  /*2bf20*/  IMAD R232, R232, UR46, RZ ;  /* 0x0000002ee8e87c24 */ /* 0x000fe4000f8e02ff */
[----:B------:R-:W-:Y:S02]  /*2bf30*/  IMAD R234, R234, UR44, RZ ;  /* 0x0000002ceaea7c24 */ /* 0x000fe4000f8e02ff */
[----:B------:R-:W-:Y:S01]  /*2bf40*/  IMAD R137, R137, UR10, RZ ;  /* 0x0000000a89897c24 */ /* 0x000fe2000f8e02ff */
[----:B------:R-:W-:Y:S01]  /*2bf50*/  PLOP3.LUT P4, PT, PT, PT, UP0, 0x80, 0x8 ;  /* 0x000000000008781c */ /* 0x000fe20003f8f008 */
[----:B------:R-:W-:Y:S01]  /*2bf60*/  IMAD R139, R139, UR11, RZ ;  /* 0x0000000b8b8b7c24 */ /* 0x000fe2000f8e02ff */
[----:B------:R-:W-:Y:S01]  /*2bf70*/  PLOP3.LUT P1, PT, PT, PT, UP0, 0x80, 0x8 ;  /* 0x000000000008781c */ /* 0x000fe20003f2f008 */
[----:B------:R-:W-:Y:S02]  /*2bf80*/  IMAD R141, R138, UR12, RZ ;  /* 0x0000000c8a8d7c24 */ /* 0x000fe4000f8e02ff */
[----:B------:R-:W-:-:S02]  /*2bf90*/  IMAD R143, R143, UR13, RZ ;  /* 0x0000000d8f8f7c24 */ /* 0x000fc4000f8e02ff */
[----:B------:R-:W-:Y:S01]  /*2bfa0*/  IMAD R145, R145, UR14, RZ ;  /* 0x0000000e91917c24 */ /* 0x000fe2000f8e02ff */
[----:B------:R-:W2:Y:S01]  /*2bfb0*/  S2R R7, SR_TID.X ;  /* 0x0000000000077919 */ /* 0x000ea20000002100 */
[----:B-1----:R-:W-:Y:S01]  /*2bfc0*/  IMAD.WIDE R2, R18, 0x4, R240 ;  /* 0x0000000412027825 */ /* 0x002fe200078e02f0 */
[----:B------:R-:W-:Y:S01]  /*2bfd0*/  UISETP.GE.U32.AND UP0, UPT, UR23, 0x7fffffca, UPT ;  /* 0x7fffffca1700788c */ /* 0x000fe2000bf06070 */
[----:B------:R-:W1:Y:S01]  /*2bfe0*/  LDC R10, c[0x0][0x3a0] ;  /* 0x0000e800ff0a7b82 */ /* 0x000e620000000800 */
[----:B------:R-:W1:Y:S02]  /*2bff0*/  LDCU UR10, c[0x0][0x3b0] ;  /* 0x00007600ff0a77ac */ /* 0x000e640008000800 */
[----:B------:R2:W-:Y:S01]  /*2c000*/  LDGSTS.E [R4+0x20e80], desc[UR6][R2.64], !P6 ;  /* 0x20e8000002047fae */ /* 0x0005e2000f1a1006 */
[CC--:B------:R-:W-:Y:S01]  /*2c010*/  LEA R18, P6, R25.reuse, R238.reuse, 0x2 ;  /* 0x000000ee19127211 */ /* 0x0c0fe200078c10ff */
[----:B------:R-:W1:Y:S03]  /*2c020*/  LDCU UR11, c[0x0][0x3b0] ;  /* 0x00007600ff0b77ac */ /* 0x000e660008000800 */
[-C--:B------:R-:W-:Y:S01]  /*2c030*/  LEA.HI.X.SX32 R19, R25, R5.reuse, 0x2, P6 ;  /* 0x0000000519137211 */ /* 0x080fe200030f16ff */
[----:B------:R-:W1:Y:S01]  /*2c040*/  LDCU UR12, c[0x0][0x3b0] ;  /* 0x00007600ff0c77ac */ /* 0x000e620008000800 */
[CC--:B------:R-:W-:Y:S01]  /*2c050*/  LEA R20, P6, R26.reuse, R238.reuse, 0x2 ;  /* 0x000000ee1a147211 */ /* 0x0c0fe200078c10ff */
[----:B------:R-:W1:Y:S03]  /*2c060*/  LDCU UR13, c[0x0][0x3b0] ;  /* 0x00007600ff0d77ac */ /* 0x000e660008000800 */
[-C--:B------:R-:W-:Y:S01]  /*2c070*/  LEA.HI.X.SX32 R21, R26, R5.reuse, 0x2, P6 ;  /* 0x000000051a157211 */ /* 0x080fe200030f16ff */
[----:B------:R-:W-:Y:S01]  /*2c080*/  IMAD R26, R252, 0x12, RZ ;  /* 0x00000012fc1a7824 */ /* 0x000fe200078e02ff */
[C---:B------:R-:W-:Y:S01]  /*2c090*/  LEA R22, P6, R27.reuse, R238, 0x2 ;  /* 0x000000ee1b167211 */ /* 0x040fe200078c10ff */
[----:B------:R2:W-:Y:S01]  /*2c0a0*/  STL.64 [R1+0xda8], R2 ;  /* 0x000da80201007387 */ /* 0x0005e20000100a00 */
[----:B------:R-:W1:Y:S02]  /*2c0b0*/  LDCU UR14, c[0x0][0x3b0] ;  /* 0x00007600ff0e77ac */ /* 0x000e640008000800 */
[----:B------:R-:W-:Y:S01]  /*2c0c0*/  LEA.HI.X.SX32 R23, R27, R5, 0x2, P6 ;  /* 0x000000051b177211 */ /* 0x000fe200030f16ff */
[----:B------:R-:W-:Y:S04]  /*2c0d0*/  STL.64 [R1+0x2e38], R20 ;  /* 0x002e381401007387 */ /* 0x000fe80000100a00 */
[----:B------:R-:W-:Y:S01]  /*2c0e0*/  STL.64 [R1+0x2dd8], R22 ;  /* 0x002dd81601007387 */ /* 0x000fe20000100a00 */
[----:B--2---:R-:W-:-:S05]  /*2c0f0*/  IMAD.WIDE R2, R26, 0x4, R242 ;  /* 0x000000041a027825 */ /* 0x004fca00078e02f2 */
[----:B------:R2:W-:Y:S04]  /*2c100*/  STL.64 [R1+0xdb0], R2 ;  /* 0x000db00201007387 */ /* 0x0005e80000100a00 */
[----:B------:R2:W-:Y:S01]  /*2c110*/  LDGSTS.E [R4+0x21200], desc[UR6][R2.64], !P4 ;  /* 0x2120000002047fae */ /* 0x0005e2000e1a1006 */
[----:B------:R-:W-:Y:S01]  /*2c120*/  LEA R24, P6, R28, R238, 0x2 ;  /* 0x000000ee1c187211 */ /* 0x000fe200078c10ff */
[----:B--2---:R-:W-:-:S05]  /*2c130*/  IMAD.WIDE R2, R26, 0x4, R240 ;  /* 0x000000041a027825 */ /* 0x004fca00078e02f0 */
[----:B------:R2:W-:Y:S01]  /*2c140*/  LDGSTS.E [R4+0x21280], desc[UR6][R2.64], !P1 ;  /* 0x2128000002047fae */ /* 0x0005e2000c9a1006 */
[CC--:B------:R-:W-:Y:S02]  /*2c150*/  LEA R26, P1, R29.reuse, R238.reuse, 0x2 ;  /* 0x000000ee1d1a7211 */ /* 0x0c0fe400078210ff */
[-C--:B------:R-:W-:Y:S02]  /*2c160*/  LEA.HI.X.SX32 R25, R28, R5.reuse, 0x2, P6 ;  /* 0x000000051c197211 */ /* 0x080fe400030f16ff */
[----:B------:R-:W-:Y:S02]  /*2c170*/  LEA.HI.X.SX32 R27, R29, R5, 0x2, P1 ;  /* 0x000000051d1b7211 */ /* 0x000fe400008f16ff */
[----:B---3--:R-:W-:-:S04]  /*2c180*/  LEA R28, P1, R30, R238, 0x2 ;  /* 0x000000ee1e1c7211 */ /* 0x008fc800078210ff */
[-C--:B------:R-:W-:Y:S02]  /*2c190*/  LEA.HI.X.SX32 R29, R30, R5.reuse, 0x2, P1 ;  /* 0x000000051e1d7211 */ /* 0x080fe400008f16ff */
[CC--:B------:R-:W-:Y:S02]  /*2c1a0*/  LEA R30, P1, R133.reuse, R238.reuse, 0x2 ;  /* 0x000000ee851e7211 */ /* 0x0c0fe400078210ff */
[----:B------:R-:W-:Y:S02]  /*2c1b0*/  PLOP3.LUT P3, PT, PT, PT, UP0, 0x80, 0x8 ;  /* 0x000000000008781c */ /* 0x000fe40003f6f008 */
[----:B------:R-:W-:Y:S02]  /*2c1c0*/  LEA.HI.X.SX32 R31, R133, R5, 0x2, P1 ;  /* 0x00000005851f7211 */ /* 0x000fe400008f16ff */
[----:B------:R-:W-:Y:S01]  /*2c1d0*/  LEA R32, P1, R85, R238, 0x2 ;  /* 0x000000ee55207211 */ /* 0x000fe200078210ff */
[----:B------:R-:W-:Y:S01]  /*2c1e0*/  STL.64 [R1+0x2de0], R24 ;  /* 0x002de01801007387 */ /* 0x000fe20000100a00 */
[----:B------:R-:W-:-:S02]  /*2c1f0*/  PLOP3.LUT P5, PT, PT, PT, UP0, 0x80, 0x8 ;  /* 0x000000000008781c */ /* 0x000fc40003faf008 */
[----:B------:R-:W-:Y:S01]  /*2c200*/  LEA.HI.X.SX32 R33, R85, R5, 0x2, P1 ;  /* 0x0000000555217211 */ /* 0x000fe200008f16ff */
[----:B------:R2:W-:Y:S04]  /*2c210*/  STL.64 [R1+0xdb8], R2 ;  /* 0x000db80201007387 */ /* 0x0005e80000100a00 */
[----:B------:R-:W-:Y:S04]  /*2c220*/  STL.64 [R1+0x2de8], R26 ;  /* 0x002de81a01007387 */ /* 0x000fe80000100a00 */
[----:B------:R-:W-:Y:S01]  /*2c230*/  STL.64 [R1+0x2df0], R28 ;  /* 0x002df01c01007387 */ /* 0x000fe20000100a00 */
[----:B--2---:R-:W-:-:S03]  /*2c240*/  IMAD.WIDE R2, R34, 0x4, R242 ;  /* 0x0000000422027825 */ /* 0x004fc600078e02f2 */
[----:B------:R-:W-:Y:S04]  /*2c250*/  STL.64 [R1+0x2df8], R30 ;  /* 0x002df81e01007387 */ /* 0x000fe80000100a00 */
[----:B------:R-:W-:Y:S04]  /*2c260*/  STL.64 [R1+0x2e00], R32 ;  /* 0x002e002001007387 */ /* 0x000fe80000100a00 */
[----:B------:R2:W-:Y:S04]  /*2c270*/  STL.64 [R1+0xdc0], R2 ;  /* 0x000dc00201007387 */ /* 0x0005e80000100a00 */
[----:B------:R2:W-:Y:S02]  /*2c280*/  LDGSTS.E [R4+0x21600], desc[UR6][R2.64], !P3 ;  /* 0x2160000002047fae */ /* 0x0005e4000d9a1006 */
[----:B--2---:R-:W-:-:S05]  /*2c290*/  IMAD.WIDE R2, R34, 0x4, R240 ;  /* 0x0000000422027825 */ /* 0x004fca00078e02f0 */
[----:B------:R2:W-:Y:S01]  /*2c2a0*/  LDGSTS.E [R4+0x21680], desc[UR6][R2.64], !P5 ;  /* 0x2168000002047fae */ /* 0x0005e2000e9a1006 */
[----:B------:R-:W-:-:S04]  /*2c2b0*/  LEA R34, P5, R86, R238, 0x2 ;  /* 0x000000ee56227211 */ /* 0x000fc800078a10ff */
[----:B------:R-:W-:Y:S02]  /*2c2c0*/  LEA.HI.X.SX32 R35, R86, R5, 0x2, P5 ;  /* 0x0000000556237211 */ /* 0x000fe400028f16ff */
[----:B------:R-:W-:-:S04]  /*2c2d0*/  LEA R36, P5, R84, R238, 0x2 ;  /* 0x000000ee54247211 */ /* 0x000fc800078a10ff */
[----:B------:R-:W-:Y:S02]  /*2c2e0*/  LEA.HI.X.SX32 R37, R84, R5, 0x2, P5 ;  /* 0x0000000554257211 */ /* 0x000fe400028f16ff */
[----:B------:R-:W-:-:S04]  /*2c2f0*/  LEA R38, P5, R198, R238, 0x2 ;  /* 0x000000eec6267211 */ /* 0x000fc800078a10ff */
[----:B------:R-:W-:Y:S02]  /*2c300*/  LEA.HI.X.SX32 R39, R198, R5, 0x2, P5 ;  /* 0x00000005c6277211 */ /* 0x000fe400028f16ff */
[----:B----4-:R-:W-:-:S04]  /*2c310*/  LEA R40, P5, R196, R238, 0x2 ;  /* 0x000000eec4287211 */ /* 0x010fc800078a10ff */
[----:B------:R-:W-:Y:S02]  /*2c320*/  LEA.HI.X.SX32 R41, R196, R5, 0x2, P5 ;  /* 0x00000005c4297211 */ /* 0x000fe400028f16ff */
[----:B------:R-:W-:-:S04]  /*2c330*/  LEA R42, P5, R194, R238, 0x2 ;  /* 0x000000eec22a7211 */ /* 0x000fc800078a10ff */
        /* <DEDUP_REMOVED lines=80> */
[-C--:B------:R-:W-:Y:S02]  /*2c840*/  LEA.HI.X.SX32 R123, R228, R5.reuse, 0x2, P5 ;  /* 0x00000005e47b7211 */ /* 0x080fe400028f16ff */
[CC--:B------:R-:W-:Y:S01]  /*2c850*/  LEA R124, P5, R188.reuse, R238.reuse, 0x2 ;  /* 0x000000eebc7c7211 */ /* 0x0c0fe200078a10ff */
[----:B------:R-:W-:Y:S03]  /*2c860*/  STL.64 [R1+0xdc8], R2 ;  /* 0x000dc80201007387 */ /* 0x000fe60000100a00 */
[-C--:B------:R-:W-:Y:S02]  /*2c870*/  LEA.HI.X.SX32 R125, R188, R5.reuse, 0x2, P5 ;  /* 0x00000005bc7d7211 */ /* 0x080fe400028f16ff */
[CC--:B------:R-:W-:Y:S01]  /*2c880*/  LEA R126, P5, R230.reuse, R238.reuse, 0x2 ;  /* 0x000000eee67e7211 */ /* 0x0c0fe200078a10ff */
[----:B------:R-:W-:Y:S03]  /*2c890*/  STL.64 [R1+0x2e40], R36 ;  /* 0x002e402401007387 */ /* 0x000fe60000100a00 */
[----:B------:R-:W-:Y:S01]  /*2c8a0*/  LEA.HI.X.SX32 R127, R230, R5, 0x2, P5 ;  /* 0x00000005e67f7211 */ /* 0x000fe200028f16ff */
[----:B------:R-:W-:Y:S01]  /*2c8b0*/  STL.64 [R1+0x2e08], R38 ;  /* 0x002e082601007387 */ /* 0x000fe20000100a00 */
[----:B------:R-:W-:-:S03]  /*2c8c0*/  LEA R128, P5, R190, R238, 0x2 ;  /* 0x000000eebe807211 */ /* 0x000fc600078a10ff */
[----:B------:R3:W-:Y:S01]  /*2c8d0*/  STL.64 [R1+0x2e10], R40 ;  /* 0x002e102801007387 */ /* 0x0007e20000100a00 */
[----:B------:R-:W-:-:S03]  /*2c8e0*/  LEA.HI.X.SX32 R129, R190, R5, 0x2, P5 ;  /* 0x00000005be817211 */ /* 0x000fc600028f16ff */
[----:B------:R-:W4:Y:S01]  /*2c8f0*/  LDL.LU R6, [R1+0xeb4] ;  /* 0x000eb40001067983 */ /* 0x000f220000300800 */
[----:B------:R-:W-:-:S04]  /*2c900*/  LEA R130, P5, R232, R238, 0x2 ;  /* 0x000000eee8827211 */ /* 0x000fc800078a10ff */
[-C--:B------:R-:W-:Y:S02]  /*2c910*/  LEA.HI.X.SX32 R131, R232, R5.reuse, 0x2, P5 ;  /* 0x00000005e8837211 */ /* 0x080fe400028f16ff */
[-C--:B------:R-:W-:Y:S01]  /*2c920*/  LEA R132, P5, R192, R238.reuse, 0x2 ;  /* 0x000000eec0847211 */ /* 0x080fe200078a10ff */
[----:B-1----:R-:W-:Y:S01]  /*2c930*/  IMAD R147, R147, UR10, RZ ;  /* 0x0000000a93937c24 */ /* 0x002fe2000f8e02ff */
[----:B------:R-:W1:Y:S01]  /*2c940*/  LDCU UR10, c[0x0][0x3b0] ;  /* 0x00007600ff0a77ac */ /* 0x000e620008000800 */
[----:B------:R-:W-:Y:S01]  /*2c950*/  IMAD R149, R146, UR11, RZ ;  /* 0x0000000b92957c24 */ /* 0x000fe2000f8e02ff */
[-C--:B------:R-:W-:Y:S01]  /*2c960*/  LEA.HI.X.SX32 R133, R192, R5.reuse, 0x2, P5 ;  /* 0x00000005c0857211 */ /* 0x080fe200028f16ff */
[----:B------:R-:W-:Y:S01]  /*2c970*/  IMAD R151, R151, UR12, RZ ;  /* 0x0000000c97977c24 */ /* 0x000fe2000f8e02ff */
[CC--:B------:R-:W-:Y:S01]  /*2c980*/  LEA R134, P5, R234.reuse, R238.reuse, 0x2 ;  /* 0x000000eeea867211 */ /* 0x0c0fe200078a10ff */
[----:B------:R-:W2:Y:S01]  /*2c990*/  LDCU UR11, c[0x0][0x3b0] ;  /* 0x00007600ff0b77ac */ /* 0x000ea20008000800 */
[----:B------:R-:W-:Y:S01]  /*2c9a0*/  IMAD R153, R153, UR13, RZ ;  /* 0x0000000d99997c24 */ /* 0x000fe2000f8e02ff */
[----:B------:R-:W-:Y:S01]  /*2c9b0*/  LOP3.LUT R7, R7, 0x1f, RZ, 0xc0, !PT ;  /* 0x0000001f07077812 */ /* 0x000fe200078ec0ff */
[----:B------:R-:W-:Y:S01]  /*2c9c0*/  IMAD R155, R155, UR14, RZ ;  /* 0x0000000e9b9b7c24 */ /* 0x000fe2000f8e02ff */
[-C--:B------:R-:W-:Y:S01]  /*2c9d0*/  LEA.HI.X.SX32 R135, R234, R5.reuse, 0x2, P5 ;  /* 0x00000005ea877211 */ /* 0x080fe200028f16ff */
[----:B------:R-:W2:Y:S01]  /*2c9e0*/  LDCU UR12, c[0x0][0x3b0] ;  /* 0x00007600ff0c77ac */ /* 0x000ea20008000800 */
[C---:B------:R-:W-:Y:S01]  /*2c9f0*/  LEA R136, P5, R137.reuse, R238, 0x2 ;  /* 0x000000ee89887211 */ /* 0x040fe200078a10ff */
[----:B------:R-:W-:Y:S01]  /*2ca00*/  IMAD R244, R252, 0x1a, RZ ;  /* 0x0000001afcf47824 */ /* 0x000fe200078e02ff */
[----:B---3--:R-:W3:Y:S01]  /*2ca10*/  LDC R41, c[0x0][0x3a0] ;  /* 0x0000e800ff297b82 */ /* 0x008ee20000000800 */
[----:B------:R-:W2:Y:S01]  /*2ca20*/  LDCU UR13, c[0x0][0x3b0] ;  /* 0x00007600ff0d77ac */ /* 0x000ea20008000800 */
[----:B------:R-:W-:-:S02]  /*2ca30*/  LEA.HI.X.SX32 R137, R137, R5, 0x2, P5 ;  /* 0x0000000589897211 */ /* 0x000fc400028f16ff */
[CC--:B------:R-:W-:Y:S01]  /*2ca40*/  LEA R138, P5, R139.reuse, R238.reuse, 0x2 ;  /* 0x000000ee8b8a7211 */ /* 0x0c0fe200078a10ff */
[----:B-1----:R-:W-:Y:S01]  /*2ca50*/  IMAD R157, R154, UR10, RZ ;  /* 0x0000000a9a9d7c24 */ /* 0x002fe2000f8e02ff */
[----:B------:R-:W1:Y:S02]  /*2ca60*/  LDCU UR14, c[0x0][0x3b0] ;  /* 0x00007600ff0e77ac */ /* 0x000e640008000800 */
[-C--:B------:R-:W-:Y:S02]  /*2ca70*/  LEA.HI.X.SX32 R139, R139, R5.reuse, 0x2, P5 ;  /* 0x000000058b8b7211 */ /* 0x080fe400028f16ff */
[----:B------:R-:W-:Y:S01]  /*2ca80*/  LEA R140, P5, R141, R238, 0x2 ;  /* 0x000000ee8d8c7211 */ /* 0x000fe200078a10ff */
[----:B--2---:R-:W-:Y:S01]  /*2ca90*/  IMAD R159, R159, UR11, RZ ;  /* 0x0000000b9f9f7c24 */ /* 0x004fe2000f8e02ff */
[----:B------:R-:W2:Y:S02]  /*2caa0*/  LDCU UR10, c[0x0][0x3b0] ;  /* 0x00007600ff0a77ac */ /* 0x000ea40008000800 */
[----:B------:R-:W-:-:S02]  /*2cab0*/  LEA.HI.X.SX32 R141, R141, R5, 0x2, P5 ;  /* 0x000000058d8d7211 */ /* 0x000fc400028f16ff */
[-C--:B------:R-:W-:Y:S01]  /*2cac0*/  LEA R142, P5, R143, R238.reuse, 0x2 ;  /* 0x000000ee8f8e7211 */ /* 0x080fe200078a10ff */
[----:B------:R-:W-:Y:S01]  /*2cad0*/  IMAD R161, R161, UR12, RZ ;  /* 0x0000000ca1a17c24 */ /* 0x000fe2000f8e02ff */
[----:B------:R-:W2:Y:S02]  /*2cae0*/  LDCU UR11, c[0x0][0x3b0] ;  /* 0x00007600ff0b77ac */ /* 0x000ea40008000800 */
[-C--:B------:R-:W-:Y:S02]  /*2caf0*/  LEA.HI.X.SX32 R143, R143, R5.reuse, 0x2, P5 ;  /* 0x000000058f8f7211 */ /* 0x080fe400028f16ff */
[----:B------:R-:W-:Y:S01]  /*2cb00*/  LEA R144, P5, R145, R238, 0x2 ;  /* 0x000000ee91907211 */ /* 0x000fe200078a10ff */
[----:B------:R-:W-:Y:S01]  /*2cb10*/  IMAD R163, R163, UR13, RZ ;  /* 0x0000000da3a37c24 */ /* 0x000fe2000f8e02ff */
[----:B------:R-:W3:Y:S02]  /*2cb20*/  LDCU UR12, c[0x0][0x3b0] ;  /* 0x00007600ff0c77ac */ /* 0x000ee40008000800 */
[----:B------:R-:W-:-:S02]  /*2cb30*/  LEA.HI.X.SX32 R145, R145, R5, 0x2, P5 ;  /* 0x0000000591917211 */ /* 0x000fc400028f16ff */
[-C--:B------:R-:W-:Y:S01]  /*2cb40*/  LEA R146, P5, R147, R238.reuse, 0x2 ;  /* 0x000000ee93927211 */ /* 0x080fe200078a10ff */
        /* <DEDUP_REMOVED lines=12> */
[----:B---3--:R-:W-:Y:S01]  /*2cc10*/  IMAD R171, R171, UR12, RZ ;  /* 0x0000000cabab7c24 */ /* 0x008fe2000f8e02ff */
[----:B------:R-:W3:Y:S02]  /*2cc20*/  LDCU UR11, c[0x0][0x3b0] ;  /* 0x00007600ff0b77ac */ /* 0x000ee40008000800 */
        /* <DEDUP_REMOVED lines=135> */
[----:B------:R-:W-:Y:S01]  /*2d4a0*/  LEA R228, P5, R229, R238, 0x2 ;  /* 0x000000eee5e47211 */ /* 0x000fe200078a10ff */
[----:B------:R-:W-:-:S03]  /*2d4b0*/  IMAD R233, R233, UR13, RZ ;  /* 0x0000000de9e97c24 */ /* 0x000fc6000f8e02ff */
[-C--:B------:R-:W-:Y:S02]  /*2d4c0*/  LEA.HI.X.SX32 R229, R229, R5.reuse, 0x2, P5 ;  /* 0x00000005e5e57211 */ /* 0x080fe400028f16ff */
[-C--:B------:R-:W-:Y:S01]  /*2d4d0*/  LEA R230, P5, R231, R238.reuse, 0x2 ;  /* 0x000000eee7e67211 */ /* 0x080fe200078a10ff */
[----:B------:R-:W-:Y:S01]  /*2d4e0*/  UISETP.GE.U32.AND UP0, UPT, UR24, 0x7fffffc6, UPT ;  /* 0x7fffffc61800788c */ /* 0x000fe2000bf06070 */
[----:B---3--:R-:W-:Y:S02]  /*2d4f0*/  IMAD R235, R235, UR14, RZ ;  /* 0x0000000eebeb7c24 */ /* 0x008fe4000f8e02ff */
[-C--:B------:R-:W-:Y:S02]  /*2d500*/  LEA.HI.X.SX32 R231, R231, R5.reuse, 0x2, P5 ;  /* 0x00000005e7e77211 */ /* 0x080fe400028f16ff */
[-C--:B------:R-:W-:Y:S01]  /*2d510*/  LEA R232, P5, R233, R238.reuse, 0x2 ;  /* 0x000000eee9e87211 */ /* 0x080fe200078a10ff */
[----:B-1----:R-:W-:Y:S01]  /*2d520*/  IMAD R237, R237, UR10, RZ ;  /* 0x0000000aeded7c24 */ /* 0x002fe2000f8e02ff */
[----:B------:R-:W-:Y:S01]  /*2d530*/  PLOP3.LUT P2, PT, PT, PT, UP0, 0x80, 0x8 ;  /* 0x000000000008781c */ /* 0x000fe20003f4f008 */
[----:B--2---:R-:W-:Y:S01]  /*2d540*/  IMAD R239, R239, UR11, RZ ;  /* 0x0000000befef7c24 */ /* 0x004fe2000f8e02ff */
[----:B------:R-:W-:Y:S01]  /*2d550*/  PLOP3.LUT P0, PT, PT, PT, UP0, 0x80, 0x8 ;  /* 0x000000000008781c */ /* 0x000fe20003f0f008 */
[----:B------:R-:W-:Y:S01]  /*2d560*/  UISETP.GE.U32.AND UP0, UPT, UR25, 0x7fffffc2, UPT ;  /* 0x7fffffc21900788c */ /* 0x000fe2000bf06070 */
[----:B------:R-:W-:Y:S01]  /*2d570*/  LEA.HI.X.SX32 R233, R233, R5, 0x2, P5 ;  /* 0x00000005e9e97211 */ /* 0x000fe200028f16ff */
[----:B------:R-:W-:Y:S01]  /*2d580*/  IMAD.WIDE R8, R244, 0x4, R242 ;  /* 0x00000004f4087825 */ /* 0x000fe200078e02f2 */
[----:B------:R-:W-:Y:S01]  /*2d590*/  LEA R234, P5, R235, R238, 0x2 ;  /* 0x000000eeebea7211 */ /* 0x000fe200078a10ff */
[----:B------:R-:W-:Y:S01]  /*2d5a0*/  STL.64 [R1+0x2e18], R42 ;  /* 0x002e182a01007387 */ /* 0x000fe20000100a00 */
[----:B------:R-:W-:-:S02]  /*2d5b0*/  UISETP.GE.U32.AND UP2, UPT, UR27, 0x7fffffd9, UPT ;  /* 0x7fffffd91b00788c */ /* 0x000fc4000bf46070 */
[-C--:B------:R-:W-:Y:S01]  /*2d5c0*/  LEA.HI.X.SX32 R235, R235, R5.reuse, 0x2, P5 ;  /* 0x00000005ebeb7211 */ /* 0x080fe200028f16ff */
[----:B------:R-:W-:Y:S01]  /*2d5d0*/  IMAD.WIDE R2, R244, 0x4, R240 ;  /* 0x00000004f4027825 */ /* 0x000fe200078e02f0 */
[-C--:B------:R-:W-:Y:S01]  /*2d5e0*/  LEA R236, P5, R237, R238.reuse, 0x2 ;  /* 0x000000eeedec7211 */ /* 0x080fe200078a10ff */
[----:B------:R-:W-:Y:S01]  /*2d5f0*/  LDGSTS.E [R4+0x21a00], desc[UR6][R8.64], !P2 ;  /* 0x21a0000008047fae */ /* 0x000fe2000d1a1006 */
[----:B------:R-:W-:Y:S01]  /*2d600*/  PLOP3.LUT P4, PT, PT, PT, UP0, 0x80, 0x8 ;  /* 0x000000000008781c */ /* 0x000fe20003f8f008 */
[----:B------:R-:W-:Y:S01]  /*2d610*/  IMAD.SHL.U32 R40, R7, 0x4, RZ ;  /* 0x0000000407287824 */ /* 0x000fe200078e00ff */
[----:B------:R-:W-:Y:S01]  /*2d620*/  PLOP3.LUT P6, PT, PT, PT, UP0, 0x80, 0x8 ;  /* 0x000000000008781c */ /* 0x000fe20003fcf008 */
[----:B------:R-:W-:Y:S01]  /*2d630*/  UISETP.GE.U32.AND UP0, UPT, UR26, 0x7fffffdd, UPT ;  /* 0x7fffffdd1a00788c */ /* 0x000fe2000bf06070 */
[----:B------:R-:W-:Y:S01]  /*2d640*/  LEA.HI.X.SX32 R237, R237, R5, 0x2, P5 ;  /* 0x00000005eded7211 */ /* 0x000fe200028f16ff */
[----:B------:R-:W-:Y:S01]  /*2d650*/  STL.64 [R1+0x2e48], R44 ;  /* 0x002e482c01007387 */ /* 0x000fe20000100a00 */
[----:B------:R-:W-:Y:S01]  /*2d660*/  LEA R238, P5, R239, R238, 0x2 ;  /* 0x000000eeefee7211 */ /* 0x000fe200078a10ff */
[----:B------:R-:W-:-:S02]  /*2d670*/  UISETP.GE.U32.AND UP1, UPT, UR28, 0x7fffffd5, UPT ;  /* 0x7fffffd51c00788c */ /* 0x000fc4000bf26070 */
[----:B------:R-:W-:Y:S01]  /*2d680*/  PLOP3.LUT P3, PT, PT, PT, UP0, 0x80, 0x8 ;  /* 0x000000000008781c */ /* 0x000fe20003f6f008 */
[----:B------:R1:W-:Y:S01]  /*2d690*/  LDGSTS.E [R4+0x21a80], desc[UR6][R2.64], !P0 ;  /* 0x21a8000002047fae */ /* 0x0003e2000c1a1006 */
[----:B------:R-:W-:Y:S01]  /*2d6a0*/  PLOP3.LUT P1, PT, PT, PT, UP0, 0x80, 0x8 ;  /* 0x000000000008781c */ /* 0x000fe20003f2f008 */
[----:B------:R-:W-:Y:S01]  /*2d6b0*/  UISETP.GT.AND UP0, UPT, UR8, 0x3f, UPT ;  /* 0x0000003f0800788c */ /* 0x000fe2000bf04270 */
[----:B------:R-:W-:Y:S01]  /*2d6c0*/  LEA.HI.X.SX32 R239, R239, R5, 0x2, P5 ;  /* 0x00000005efef7211 */ /* 0x000fe200028f16ff */
[C---:B------:R-:W-:Y:S01]  /*2d6d0*/  IMAD R245, R252.reuse, 0x7, RZ ;  /* 0x00000007fcf57824 */ /* 0x040fe200078e02ff */
[----:B------:R-:W-:Y:S01]  /*2d6e0*/  ISETP.GE.AND P5, PT, R7, UR9, PT ;  /* 0x0000000907007c0c */ /* 0x000fe2000bfa6270 */
[----:B------:R-:W-:Y:S01]  /*2d6f0*/  IMAD R246, R252, 0xb, RZ ;  /* 0x0000000bfcf67824 */ /* 0x000fe200078e02ff */
[----:B------:R-:W2:Y:S02]  /*2d700*/  LDCU UR10, c[0x0][0x3a0] ;  /* 0x00007400ff0a77ac */ /* 0x000ea40008000800 */
[----:B------:R-:W-:-:S02]  /*2d710*/  SEL R5, RZ, 0x4, P5 ;  /* 0x00000004ff057807 */ /* 0x000fc40002800000 */
[----:B------:R-:W-:Y:S01]  /*2d720*/  PLOP3.LUT P5, PT, PT, PT, UP0, 0x80, 0x8 ;  /* 0x000000000008781c */ /* 0x000fe20003faf008 */
[----:B------:R-:W-:Y:S03]  /*2d730*/  STL.64 [R1+0x2e50], R46 ;  /* 0x002e502e01007387 */ /* 0x000fe60000100a00 */
[----:B------:R-:W-:Y:S01]  /*2d740*/  SEL R5, R5, RZ, P5 ;  /* 0x000000ff05057207 */ /* 0x000fe20002800000 */
[----:B------:R-:W-:Y:S03]  /*2d750*/  STL.64 [R1+0x2e58], R48 ;  /* 0x002e583001007387 */ /* 0x000fe60000100a00 */
[----:B------:R-:W-:Y:S01]  /*2d760*/  ISETP.NE.U32.AND P0, PT, R5, RZ, PT ;  /* 0x000000ff0500720c */ /* 0x000fe20003f05070 */
[----:B------:R-:W-:Y:S01]  /*2d770*/  STL.64 [R1+0x2e60], R52 ;  /* 0x002e603401007387 */ /* 0x000fe20000100a00 */
[----:B------:R-:W-:-:S03]  /*2d780*/  IMAD R5, R252, 0x1e, RZ ;  /* 0x0000001efc057824 */ /* 0x000fc600078e02ff */
[----:B------:R-:W-:Y:S01]  /*2d790*/  STL.64 [R1+0x2e68], R54 ;  /* 0x002e683601007387 */ /* 0x000fe20000100a00 */
[----:B------:R-:W-:-:S03]  /*2d7a0*/  IMAD.WIDE R12, R5, 0x4, R242 ;  /* 0x00000004050c7825 */ /* 0x000fc600078e02f2 */
[----:B------:R-:W-:Y:S01]  /*2d7b0*/  STL.64 [R1+0x2e70], R56 ;  /* 0x002e703801007387 */ /* 0x000fe20000100a00 */
[----:B------:R-:W-:-:S03]  /*2d7c0*/  LOP3.LUT R11, R40, 0x60, RZ, 0x3c, !PT ;  /* 0x00000060280b7812 */ /* 0x000fc600078e3cff */
[----:B------:R-:W-:Y:S01]  /*2d7d0*/  STL.64 [R1+0x2e78], R58 ;  /* 0x002e783a01007387 */ /* 0x000fe20000100a00 */
[----:B------:R-:W-:-:S03]  /*2d7e0*/  IMAD R244, R252, 0x3, RZ ;  /* 0x00000003fcf47824 */ /* 0x000fc600078e02ff */
[----:B------:R-:W-:Y:S01]  /*2d7f0*/  STL.64 [R1+0x2e80], R60 ;  /* 0x002e803c01007387 */ /* 0x000fe20000100a00 */
[----:B----4-:R-:W-:-:S03]  /*2d800*/  ISETP.NE.U32.AND P2, PT, R6, RZ, PT ;  /* 0x000000ff0600720c */ /* 0x010fc60003f45070 */
[----:B------:R-:W-:Y:S01]  /*2d810*/  STL.64 [R1+0x2e88], R62 ;  /* 0x002e883e01007387 */ /* 0x000fe20000100a00 */
[----:B------:R-:W-:-:S03]  /*2d820*/  IMAD.WIDE R6, R5, 0x4, R240 ;  /* 0x0000000405067825 */ /* 0x000fc600078e02f0 */
[----:B------:R-:W-:Y:S01]  /*2d830*/  STL.64 [R1+0x2e90], R64 ;  /* 0x002e904001007387 */ /* 0x000fe20000100a00 */
[----:B------:R-:W-:-:S03]  /*2d840*/  IMAD.WIDE R14, R244, 0x4, R242 ;  /* 0x00000004f40e7825 */ /* 0x000fc600078e02f2 */
[----:B------:R-:W-:Y:S01]  /*2d850*/  STL.64 [R1+0x2e98], R68 ;  /* 0x002e984401007387 */ /* 0x000fe20000100a00 */
[----:B------:R-:W-:-:S03]  /*2d860*/  VIADD R5, R11, UR4 ;  /* 0x000000040b057c36 */ /* 0x000fc60008000000 */
[----:B------:R-:W-:Y:S04]  /*2d870*/  STL.64 [R1+0xc58], R8 ;  /* 0x000c580801007387 */ /* 0x000fe80000100a00 */
[----:B------:R1:W-:Y:S04]  /*2d880*/  STL.64 [R1+0xc60], R2 ;  /* 0x000c600201007387 */ /* 0x0003e80000100a00 */
[----:B------:R3:W-:Y:S04]  /*2d890*/  STL.64 [R1+0xc68], R12 ;  /* 0x000c680c01007387 */ /* 0x0007e80000100a00 */
[----:B------:R3:W-:Y:S01]  /*2d8a0*/  LDGSTS.E [R4+0x21e00], desc[UR6][R12.64], !P4 ;  /* 0x21e000000c047fae */ /* 0x0007e2000e1a1006 */
[----:B------:R-:W-:Y:S01]  /*2d8b0*/  PLOP3.LUT P4, PT, PT, PT, UP2, 0x80, 0x8 ;  /* 0x000000000008781c */ /* 0x000fe20003f8f028 */
[----:B------:R-:W-:Y:S01]  /*2d8c0*/  IMAD R247, R252, 0x13, RZ ;  /* 0x00000013fcf77824 */ /* 0x000fe200078e02ff */
[----:B------:R-:W-:Y:S01]  /*2d8d0*/  PLOP3.LUT P5, PT, PT, PT, UP2, 0x80, 0x8 ;  /* 0x000000000008781c */ /* 0x000fe20003faf028 */
[----:B------:R-:W-:Y:S01]  /*2d8e0*/  LDGSTS.E [R4+0x21e80], desc[UR6][R6.64], !P6 ;  /* 0x21e8000006047fae */ /* 0x000fe2000f1a1006 */
[----:B-1----:R-:W1:Y:S03]  /*2d8f0*/  LDC R3, c[0x0][0x3a0] ;  /* 0x0000e800ff037b82 */ /* 0x002e660000000800 */
[----:B------:R4:W-:Y:S01]  /*2d900*/  LDGSTS.E [R5+0x20300], desc[UR6][R14.64], !P3 ;  /* 0x203000000e057fae */ /* 0x0009e2000d9a1006 */
[----:B---3--:R-:W-:Y:S01]  /*2d910*/  IMAD.WIDE R12, R244, 0x4, R240 ;  /* 0x00000004f40c7825 */ /* 0x008fe200078e02f0 */
[----:B------:R-:W-:-:S02]  /*2d920*/  PLOP3.LUT P3, PT, PT, PT, UP1, 0x80, 0x8 ;  /* 0x000000000008781c */ /* 0x000fc40003f6f018 */
[----:B------:R4:W-:Y:S01]  /*2d930*/  STL.64 [R1+0xc78], R14 ;  /* 0x000c780e01007387 */ /* 0x0009e20000100a00 */
[----:B------:R-:W-:Y:S01]  /*2d940*/  UISETP.GE.U32.AND UP2, UPT, UR29, 0x7fffffd1, UPT ;  /* 0x7fffffd11d00788c */ /* 0x000fe2000bf46070 */
[----:B------:R-:W3:Y:S02]  /*2d950*/  LDC R2, c[0x0][0x3a0] ;  /* 0x0000e800ff027b82 */ /* 0x000ee40000000800 */
[----:B------:R2:W-:Y:S01]  /*2d960*/  LDGSTS.E [R5+0x20380], desc[UR6][R12.64], !P1 ;  /* 0x203800000c057fae */ /* 0x0005e2000c9a1006 */
[----:B------:R-:W-:-:S03]  /*2d970*/  PLOP3.LUT P1, PT, PT, PT, UP1, 0x80, 0x8 ;  /* 0x000000000008781c */ /* 0x000fc60003f2f018 */
[----:B------:R2:W-:Y:S01]  /*2d980*/  STL.64 [R1+0xc70], R6 ;  /* 0x000c700601007387 */ /* 0x0005e20000100a00 */
[----:B------:R-:W-:Y:S01]  /*2d990*/  UISETP.GE.U32.AND UP1, UPT, UR30, 0x7fffffcd, UPT ;  /* 0x7fffffcd1e00788c */ /* 0x000fe2000bf26070 */
[----:B------:R-:W1:Y:S02]  /*2d9a0*/  LDC R9, c[0x0][0x3a0] ;  /* 0x0000e800ff097b82 */ /* 0x000e640000000800 */
[----:B------:R2:W-:Y:S01]  /*2d9b0*/  STL.64 [R1+0xc80], R12 ;  /* 0x000c800c01007387 */ /* 0x0005e20000100a00 */
[----:B----4-:R-:W-:Y:S01]  /*2d9c0*/  IMAD.WIDE R14, R246, 0x4, R242 ;  /* 0x00000004f60e7825 */ /* 0x010fe200078e02f2 */
[----:B------:R-:W-:-:S04]  /*2d9d0*/  UISETP.GE.U32.AND UP0, UPT, UR39, 0x7fffffc5, UPT ;  /* 0x7fffffc52700788c */ /* 0x000fc8000bf06070 */
[----:B------:R-:W4:Y:S01]  /*2d9e0*/  LDC R8, c[0x0][0x3a0] ;  /* 0x0000e800ff087b82 */ /* 0x000f220000000800 */
[----:B--2---:R-:W-:-:S04]  /*2d9f0*/  IMAD.WIDE R6, R245, 0x4, R242 ;  /* 0x00000004f5067825 */ /* 0x004fc800078e02f2 */
[----:B------:R-:W-:Y:S01]  /*2da00*/  IMAD.WIDE R12, R245, 0x4, R240 ;  /* 0x00000004f50c7825 */ /* 0x000fe200078e02f0 */
[----:B------:R2:W-:Y:S04]  /*2da10*/  STL.64 [R1+0xdd0], R6 ;  /* 0x000dd00601007387 */ /* 0x0005e80000100a00 */
[----:B------:R2:W-:Y:S01]  /*2da20*/  LDGSTS.E [R5+0x20700], desc[UR6][R6.64], !P4 ;  /* 0x2070000006057fae */ /* 0x0005e2000e1a1006 */
[----:B------:R-:W-:Y:S01]  /*2da30*/  PLOP3.LUT P4, PT, PT, PT, UP2, 0x80, 0x8 ;  /* 0x000000000008781c */ /* 0x000fe20003f8f028 */
[----:B------:R-:W-:Y:S02]  /*2da40*/  IMAD R244, R252, 0xf, RZ ;  /* 0x0000000ffcf47824 */ /* 0x000fe400078e02ff */
[----:B------:R3:W-:Y:S01]  /*2da50*/  LDGSTS.E [R5+0x20780], desc[UR6][R12.64], !P5 ;  /* 0x207800000c057fae */ /* 0x0007e2000e9a1006 */
[----:B------:R-:W-:-:S03]  /*2da60*/  PLOP3.LUT P5, PT, PT, PT, UP2, 0x80, 0x8 ;  /* 0x000000000008781c */ /* 0x000fc60003faf028 */
[----:B------:R1:W-:Y:S01]  /*2da70*/  LDGSTS.E [R5+0x20b00], desc[UR6][R14.64], !P3 ;  /* 0x20b000000e057fae */ /* 0x0003e2000d9a1006 */
[----:B--2---:R-:W-:Y:S01]  /*2da80*/  IMAD.WIDE R6, R246, 0x4, R240 ;  /* 0x00000004f6067825 */ /* 0x004fe200078e02f0 */
[----:B------:R-:W-:Y:S02]  /*2da90*/  PLOP3.LUT P3, PT, PT, PT, UP1, 0x80, 0x8 ;  /* 0x000000000008781c */ /* 0x000fe40003f6f018 */
[----:B------:R3:W-:Y:S04]  /*2daa0*/  STL.64 [R1+0xdd8], R12 ;  /* 0x000dd80c01007387 */ /* 0x0007e80000100a00 */
[----:B------:R2:W-:Y:S01]  /*2dab0*/  LDGSTS.E [R5+0x20b80], desc[UR6][R6.64], !P1 ;  /* 0x20b8000006057fae */ /* 0x0005e2000c9a1006 */
[----:B------:R-:W-:Y:S01]  /*2dac0*/  PLOP3.LUT P1, PT, PT, PT, UP1, 0x80, 0x8 ;  /* 0x000000000008781c */ /* 0x000fe20003f2f018 */
[----:B------:R-:W-:-:S02]  /*2dad0*/  UISETP.GE.U32.AND UP1, UPT, UR38, 0x7fffffc9, UPT ;  /* 0x7fffffc92600788c */ /* 0x000fc4000bf26070 */
[----:B------:R1:W-:Y:S01]  /*2dae0*/  STL.64 [R1+0xde0], R14 ;  /* 0x000de00e01007387 */ /* 0x0003e20000100a00 */
[----:B---3--:R-:W-:-:S03]  /*2daf0*/  IMAD.WIDE R12, R244, 0x4, R242 ;  /* 0x00000004f40c7825 */ /* 0x008fc600078e02f2 */
[----:B------:R2:W-:Y:S04]  /*2db00*/  STL.64 [R1+0xde8], R6 ;  /* 0x000de80601007387 */ /* 0x0005e80000100a00 */
[----:B------:R3:W-:Y:S01]  /*2db10*/  STL.64 [R1+0xdf0], R12 ;  /* 0x000df00c01007387 */ /* 0x0007e20000100a00 */
[----:B-1----:R-:W-:-:S03]  /*2db20*/  IMAD.WIDE R14, R247, 0x4, R242 ;  /* 0x00000004f70e7825 */ /* 0x002fc600078e02f2 */
[----:B------:R3:W-:Y:S01]  /*2db30*/  LDGSTS.E [R5+0x20f00], desc[UR6][R12.64], !P4 ;  /* 0x20f000000c057fae */ /* 0x0007e2000e1a1006 */
[----:B------:R-:W-:Y:S01]  /*2db40*/  PLOP3.LUT P4, PT, PT, PT, UP1, 0x80, 0x8 ;  /* 0x000000000008781c */ /* 0x000fe20003f8f018 */
[----:B--2---:R-:W-:-:S04]  /*2db50*/  IMAD.WIDE R6, R244, 0x4, R240 ;  /* 0x00000004f4067825 */ /* 0x004fc800078e02f0 */
[----:B------:R-:W-:Y:S01]  /*2db60*/  IMAD R245, R252, 0x17, RZ ;  /* 0x00000017fcf57824 */ /* 0x000fe200078e02ff */
[----:B------:R1:W-:Y:S01]  /*2db70*/  LDGSTS.E [R5+0x20f80], desc[UR6][R6.64], !P5 ;  /* 0x20f8000006057fae */ /* 0x0003e2000e9a1006 */
[----:B---3--:R-:W-:Y:S01]  /*2db80*/  IMAD.WIDE R12, R247, 0x4, R240 ;  /* 0x00000004f70c7825 */ /* 0x008fe200078e02f0 */
[----:B------:R-:W-:Y:S02]  /*2db90*/  PLOP3.LUT P5, PT, PT, PT, UP1, 0x80, 0x8 ;  /* 0x000000000008781c */ /* 0x000fe40003faf018 */
[----:B------:R-:W-:Y:S01]  /*2dba0*/  LDGSTS.E [R5+0x21300], desc[UR6][R14.64], !P3 ;  /* 0x213000000e057fae */ /* 0x000fe2000d9a1006 */
[----:B------:R-:W-:-:S03]  /*2dbb0*/  PLOP3.LUT P3, PT, PT, PT, UP0, 0x80, 0x8 ;  /* 0x000000000008781c */ /* 0x000fc60003f6f008 */
[----:B------:R2:W-:Y:S01]  /*2dbc0*/  LDGSTS.E [R5+0x21380], desc[UR6][R12.64], !P1 ;  /* 0x213800000c057fae */ /* 0x0005e2000c9a1006 */
[----:B------:R-:W-:Y:S01]  /*2dbd0*/  PLOP3.LUT P1, PT, PT, PT, UP0, 0x80, 0x8 ;  /* 0x000000000008781c */ /* 0x000fe20003f2f008 */
[----:B------:R-:W-:Y:S02]  /*2dbe0*/  IMAD R246, R252, 0x1b, RZ ;  /* 0x0000001bfcf67824 */ /* 0x000fe400078e02ff */
[----:B------:R1:W-:Y:S01]  /*2dbf0*/  STL.64 [R1+0xdf8], R6 ;  /* 0x000df80601007387 */ /* 0x0003e20000100a00 */
[----:B------:R-:W-:-:S03]  /*2dc00*/  VIADD R247, R10, 0xffffffdf ;  /* 0xffffffdf0af77836 */ /* 0x000fc60000000000 */
[----:B------:R-:W-:Y:S01]  /*2dc10*/  STL.64 [R1+0xe00], R14 ;  /* 0x000e000e01007387 */ /* 0x000fe20000100a00 */
[----:B------:R-:W-:-:S03]  /*2dc20*/  IMAD.WIDE R10, R246, 0x4, R242 ;  /* 0x00000004f60a7825 */ /* 0x000fc600078e02f2 */
[----:B------:R2:W-:Y:S01]  /*2dc30*/  STL.64 [R1+0xe08], R12 ;  /* 0x000e080c01007387 */ /* 0x0005e20000100a00 */
[----:B-1----:R-:W-:-:S05]  /*2dc40*/  IMAD.WIDE R6, R245, 0x4, R242 ;  /* 0x00000004f5067825 */ /* 0x002fca00078e02f2 */
[----:B------:R1:W-:Y:S01]  /*2dc50*/  STL.64 [R1+0xe10], R6 ;  /* 0x000e100601007387 */ /* 0x0003e20000100a00 */
[----:B--2---:R-:W-:-:S03]  /*2dc60*/  IMAD.WIDE R12, R245, 0x4, R240 ;  /* 0x00000004f50c7825 */ /* 0x004fc600078e02f0 */
[----:B------:R1:W-:Y:S01]  /*2dc70*/  LDGSTS.E [R5+0x21700], desc[UR6][R6.64], !P4 ;  /* 0x2170000006057fae */ /* 0x0003e2000e1a1006 */
[----:B------:R-:W-:-:S03]  /*2dc80*/  IMAD R244, R252, 0x1f, RZ ;  /* 0x0000001ffcf47824 */ /* 0x000fc600078e02ff */
[----:B------:R-:W-:Y:S01]  /*2dc90*/  STL.64 [R1+0xe18], R12 ;  /* 0x000e180c01007387 */ /* 0x000fe20000100a00 */
[----:B------:R-:W-:-:S03]  /*2dca0*/  VIADD R245, R3, 0xffffffdb ;  /* 0xffffffdb03f57836 */ /* 0x000fc60000000000 */
[----:B------:R-:W-:Y:S01]  /*2dcb0*/  LDGSTS.E [R5+0x21780], desc[UR6][R12.64], !P5 ;  /* 0x217800000c057fae */ /* 0x000fe2000e9a1006 */
[----:B-1----:R-:W-:-:S03]  /*2dcc0*/  IMAD.WIDE R6, R246, 0x4, R240 ;  /* 0x00000004f6067825 */ /* 0x002fc600078e02f0 */
[----:B------:R-:W-:Y:S01]  /*2dcd0*/  STL.64 [R1+0xe20], R10 ;  /* 0x000e200a01007387 */ /* 0x000fe20000100a00 */
[----:B------:R-:W-:-:S03]  /*2dce0*/  UISETP.GE.U32.AND UP0, UPT, UR9, 0x7fffffc1, UPT ;  /* 0x7fffffc10900788c */ /* 0x000fc6000bf06070 */
[----:B------:R-:W-:Y:S01]  /*2dcf0*/  LDGSTS.E [R5+0x21b00], desc[UR6][R10.64], !P3 ;  /* 0x21b000000a057fae */ /* 0x000fe2000d9a1006 */
[----:B------:R-:W-:-:S03]  /*2dd00*/  VIADD R246, R2, 0xffffffd7 ;  /* 0xffffffd702f67836 */ /* 0x000fc60000000000 */
[----:B------:R1:W-:Y:S01]  /*2dd10*/  STL.64 [R1+0xe28], R6 ;  /* 0x000e280601007387 */ /* 0x0003e20000100a00 */
[----:B------:R-:W-:-:S03]  /*2dd20*/  IMAD.WIDE R2, R244, 0x4, R240 ;  /* 0x00000004f4027825 */ /* 0x000fc600078e02f0 */
[----:B------:R1:W-:Y:S01]  /*2dd30*/  LDGSTS.E [R5+0x21b80], desc[UR6][R6.64], !P1 ;  /* 0x21b8000006057fae */ /* 0x0003e2000c9a1006 */
[----:B------:R-:W-:Y:S02]  /*2dd40*/  PLOP3.LUT P4, PT, PT, PT, UP0, 0x80, 0x8 ;  /* 0x000000000008781c */ /* 0x000fe40003f8f008 */
[----:B------:R-:W-:Y:S01]  /*2dd50*/  PLOP3.LUT P5, PT, PT, PT, UP0, 0x80, 0x8 ;  /* 0x000000000008781c */ /* 0x000fe20003faf008 */
[----:B-1----:R-:W-:-:S05]  /*2dd60*/  IMAD.WIDE R6, R244, 0x4, R242 ;  /* 0x00000004f4067825 */ /* 0x002fca00078e02f2 */
[----:B------:R1:W-:Y:S04]  /*2dd70*/  STL.64 [R1+0xe30], R6 ;  /* 0x000e300601007387 */ /* 0x0003e80000100a00 */
[----:B------:R2:W-:Y:S04]  /*2dd80*/  STL.64 [R1+0xe38], R2 ;  /* 0x000e380201007387 */ /* 0x0005e80000100a00 */
[----:B------:R-:W3:Y:S04]  /*2dd90*/  LDL.64 R38, [R1+0xb50] ;  /* 0x000b500001267983 */ /* 0x000ee80000100a00 */
        /* <DEDUP_REMOVED lines=9> */
[----:B------:R-:W3:Y:S01]  /*2de30*/  LDL.64 R14, [R1+0xba0] ;  /* 0x000ba000010e7983 */ /* 0x000ee20000100a00 */
[----:B------:R-:W-:-:S03]  /*2de40*/  ISETP.GE.U32.AND P1, PT, R245, 0x7fffffbc, PT ;  /* 0x7fffffbcf500780c */ /* 0x000fc60003f26070 */
[----:B------:R-:W3:Y:S01]  /*2de50*/  LDL.64 R12, [R1+0xba8] ;  /* 0x000ba800010c7983 */ /* 0x000ee20000100a00 */
[----:B------:R-:W-:Y:S01]  /*2de60*/  VIADD R245, R9, 0xffffffd3 ;  /* 0xffffffd309f57836 */ /* 0x000fe20000000000 */
[----:B----4-:R-:W-:Y:S02]  /*2de70*/  IADD3 R244, PT, PT, R8, -0x31, RZ ;  /* 0xffffffcf08f47810 */ /* 0x010fe40007ffe0ff */
[----:B------:R-:W4:Y:S04]  /*2de80*/  LDL.64 R10, [R1+0xbb0] ;  /* 0x000bb000010a7983 */ /* 0x000f280000100a00 */
[----:B------:R-:W-:Y:S04]  /*2de90*/  LDGSTS.E [R5+0x21f00], desc[UR6][R6.64], !P4 ;  /* 0x21f0000006057fae */ /* 0x000fe8000e1a1006 */
[----:B------:R-:W4:Y:S04]  /*2dea0*/  LDL.64 R8, [R1+0xbb8] ;  /* 0x000bb80001087983 */ /* 0x000f280000100a00 */
[----:B------:R-:W-:Y:S04]  /*2deb0*/  LDGSTS.E [R5+0x21f80], desc[UR6][R2.64], !P5 ;  /* 0x21f8000002057fae */ /* 0x000fe8000e9a1006 */
[----:B------:R-:W4:Y:S04]  /*2dec0*/  LDL.64 R248, [R1+0xbc0] ;  /* 0x000bc00001f87983 */ /* 0x000f280000100a00 */
[----:B------:R-:W0:Y:S04]  /*2ded0*/  LDGDEPBAR ;  /* 0x00000000000079af */ /* 0x000e280000000000 */
[----:B------:R-:W4:Y:S04]  /*2dee0*/  LDL.64 R250, [R1+0xbd0] ;  /* 0x000bd00001fa7983 */ /* 0x000f280000100a00 */
[----:B------:R-:W4:Y:S04]  /*2def0*/  LDL.64 R68, [R1+0xbe8] ;  /* 0x000be80001447983 */ /* 0x000f280000100a00 */
[----:B------:R-:W4:Y:S04]  /*2df00*/  LDL.64 R64, [R1+0xbf0] ;  /* 0x000bf00001407983 */ /* 0x000f280000100a00 */
[----:B------:R-:W4:Y:S04]  /*2df10*/  LDL.64 R62, [R1+0xbf8] ;  /* 0x000bf800013e7983 */ /* 0x000f280000100a00 */
[----:B------:R-:W4:Y:S04]  /*2df20*/  LDL.64 R60, [R1+0xc00] ;  /* 0x000c0000013c7983 */ /* 0x000f280000100a00 */
[----:B-1----:R-:W4:Y:S01]  /*2df30*/  LDL.64 R6, [R1+0xbd8] ;  /* 0x000bd80001067983 */ /* 0x002f220000100a00 */
[----:B------:R-:W-:-:S03]  /*2df40*/  VIADD R252, R41, 0xffffffcb ;  /* 0xffffffcb29fc7836 */ /* 0x000fc60000000000 */
[----:B------:R-:W4:Y:S04]  /*2df50*/  LDL.64 R58, [R1+0xc08] ;  /* 0x000c0800013a7983 */ /* 0x000f280000100a00 */
[----:B--2---:R-:W2:Y:S01]  /*2df60*/  LDL.64 R2, [R1+0xbc8] ;  /* 0x000bc80001027983 */ /* 0x004ea20000100a00 */
[C---:B------:R-:W-:Y:S02]  /*2df70*/  LOP3.LUT R43, R40.reuse, 0x10, RZ, 0x3c, !PT ;  /* 0x00000010282b7812 */ /* 0x040fe400078e3cff */
[----:B------:R-:W-:Y:S01]  /*2df80*/  LOP3.LUT R42, R40, 0x30, RZ, 0x3c, !PT ;  /* 0x00000030282a7812 */ /* 0x000fe200078e3cff */
[----:B------:R-:W2:Y:S04]  /*2df90*/  LDL.64 R56, [R1+0xc10] ;  /* 0x000c100001387983 */ /* 0x000ea80000100a00 */
[----:B------:R-:W2:Y:S04]  /*2dfa0*/  LDL.64 R54, [R1+0xc18] ;  /* 0x000c180001367983 */ /* 0x000ea80000100a00 */
[----:B------:R-:W2:Y:S04]  /*2dfb0*/  LDL.64 R52, [R1+0xc20] ;  /* 0x000c200001347983 */ /* 0x000ea80000100a00 */
[----:B------:R-:W2:Y:S04]  /*2dfc0*/  LDL.64 R48, [R1+0xc28] ;  /* 0x000c280001307983 */ /* 0x000ea80000100a00 */
[----:B------:R-:W2:Y:S01]  /*2dfd0*/  LDL.64 R46, [R1+0xc30] ;  /* 0x000c3000012e7983 */ /* 0x000ea20000100a00 */
[----:B------:R-:W-:-:S03]  /*2dfe0*/  ISETP.GE.U32.AND P3, PT, R247, 0x7fffffc0, PT ;  /* 0x7fffffc0f700780c */ /* 0x000fc60003f66070 */
[----:B------:R-:W2:Y:S04]  /*2dff0*/  LDL.64 R44, [R1+0xc38] ;  /* 0x000c3800012c7983 */ /* 0x000ea80000100a00 */
[----:B---3--:R-:W-:Y:S04]  /*2e000*/  LDGSTS.E [R0], desc[UR6][R38.64], P2 ;  /* 0x0000000026007fae */ /* 0x008fe800091a1006 */
[----:B------:R-:W-:Y:S04]  /*2e010*/  LDGSTS.E [R0+0x400], desc[UR6][R36.64], P2 ;  /* 0x0040000024007fae */ /* 0x000fe800091a1006 */
[----:B------:R-:W-:Y:S04]  /*2e020*/  LDGSTS.E [R0+0x800], desc[UR6][R32.64], P2 ;  /* 0x0080000020007fae */ /* 0x000fe800091a1006 */
[----:B------:R-:W-:Y:S01]  /*2e030*/  LDGSTS.E [R0+0xc00], desc[UR6][R30.64], P2 ;  /* 0x00c000001e007fae */ /* 0x000fe200091a1006 */
[----:B------:R-:W-:-:S02]  /*2e040*/  LOP3.LUT R41, R40, 0x50, RZ, 0x3c, !PT ;  /* 0x0000005028297812 */ /* 0x000fc400078e3cff */
[----:B------:R-:W-:Y:S02]  /*2e050*/  ISETP.GE.U32.AND P6, PT, R245, 0x7fffffb4, PT ;  /* 0x7fffffb4f500780c */ /* 0x000fe40003fc6070 */
[----:B------:R-:W-:Y:S01]  /*2e060*/  ISETP.GE.U32.AND P5, PT, R244, 0x7fffffb0, PT ;  /* 0x7fffffb0f400780c */ /* 0x000fe20003fa6070 */
[----:B------:R-:W-:Y:S04]  /*2e070*/  LDGSTS.E [R0+0x1000], desc[UR6][R28.64], P2 ;  /* 0x010000001c007fae */ /* 0x000fe800091a1006 */
[----:B------:R-:W-:Y:S01]  /*2e080*/  LDGSTS.E [R0+0x1400], desc[UR6][R26.64], P2 ;  /* 0x014000001a007fae */ /* 0x000fe200091a1006 */
[----:B------:R-:W-:-:S03]  /*2e090*/  ISETP.GE.U32.AND P4, PT, R246, 0x7fffffb8, PT ;  /* 0x7fffffb8f600780c */ /* 0x000fc60003f86070 */
[----:B------:R-:W3:Y:S04]  /*2e0a0*/  LDL.64 R38, [R1+0xc48] ;  /* 0x000c480001267983 */ /* 0x000ee80000100a00 */
[----:B------:R-:W-:Y:S04]  /*2e0b0*/  LDGSTS.E [R0+0x1800], desc[UR6][R24.64], P2 ;  /* 0x0180000018007fae */ /* 0x000fe800091a1006 */
[----:B------:R-:W-:Y:S04]  /*2e0c0*/  LDGSTS.E [R0+0x1c00], desc[UR6][R22.64], P2 ;  /* 0x01c0000016007fae */ /* 0x000fe800091a1006 */
[----:B------:R-:W-:Y:S04]  /*2e0d0*/  LDGSTS.E [R0+0x2000], desc[UR6][R20.64], P2 ;  /* 0x0200000014007fae */ /* 0x000fe800091a1006 */
[----:B------:R-:W-:Y:S04]  /*2e0e0*/  LDGSTS.E [R0+0x2400], desc[UR6][R16.64], P2 ;  /* 0x0240000010007fae */ /* 0x000fe800091a1006 */
[----:B------:R-:W-:Y:S04]  /*2e0f0*/  LDGSTS.E [R0+0x2800], desc[UR6][R14.64], P2 ;  /* 0x028000000e007fae */ /* 0x000fe800091a1006 */
[----:B------:R-:W-:Y:S01]  /*2e100*/  LDGSTS.E [R0+0x2c00], desc[UR6][R12.64], P2 ;  /* 0x02c000000c007fae */ /* 0x000fe200091a1006 */
[----:B------:R-:W-:Y:S01]  /*2e110*/  LOP3.LUT R40, R40, 0x70, RZ, 0x3c, !PT ;  /* 0x0000007028287812 */ /* 0x000fe200078e3cff */
[----:B------:R-:W-:-:S02]  /*2e120*/  VIADD R244, R43, UR4 ;  /* 0x000000042bf47c36 */ /* 0x000fc40008000000 */
[----:B------:R-:W-:Y:S01]  /*2e130*/  VIADD R245, R42, UR4 ;  /* 0x000000042af57c36 */ /* 0x000fe20008000000 */
[----:B----4-:R-:W-:Y:S04]  /*2e140*/  LDGSTS.E [R0+0x3000], desc[UR6][R10.64], P2 ;  /* 0x030000000a007fae */ /* 0x010fe800091a1006 */
[----:B------:R-:W-:Y:S01]  /*2e150*/  LDGSTS.E [R0+0x3400], desc[UR6][R8.64], P2 ;  /* 0x0340000008007fae */ /* 0x000fe200091a1006 */
[----:B------:R-:W-:Y:S02]  /*2e160*/  VIADD R246, R41, UR4 ;  /* 0x0000000429f67c36 */ /* 0x000fe40008000000 */
[----:B------:R-:W-:Y:S01]  /*2e170*/  VIADD R247, R40, UR4 ;  /* 0x0000000428f77c36 */ /* 0x000fe20008000000 */
[----:B------:R-:W-:Y:S04]  /*2e180*/  LDGSTS.E [R0+0x3800], desc[UR6][R248.64], P2 ;  /* 0x03800000f8007fae */ /* 0x000fe800091a1006 */
[----:B------:R-:W4:Y:S04]  /*2e190*/  LDL.64 R42, [R1+0xc40] ;  /* 0x000c4000012a7983 */ /* 0x000f280000100a00 */
[----:B------:R-:W3:Y:S04]  /*2e1a0*/  LDL.64 R40, [R1+0x480] ;  /* 0x0004800001287983 */ /* 0x000ee80000100a00 */
[----:B------:R-:W3:Y:S04]  /*2e1b0*/  LDL.64 R36, [R1+0xc50] ;  /* 0x000c500001247983 */ /* 0x000ee80000100a00 */
[----:B------:R-:W3:Y:S04]  /*2e1c0*/  LDL.64 R32, [R1+0x3d0] ;  /* 0x0003d00001207983 */ /* 0x000ee80000100a00 */
[----:B------:R-:W3:Y:S04]  /*2e1d0*/  LDL.64 R30, [R1+0x390] ;  /* 0x00039000011e7983 */ /* 0x000ee80000100a00 */
[----:B------:R-:W3:Y:S04]  /*2e1e0*/  LDL.64 R28, [R1+0x350] ;  /* 0x00035000011c7983 */ /* 0x000ee80000100a00 */
[----:B------:R-:W3:Y:S04]  /*2e1f0*/  LDL.64 R26, [R1+0x310] ;  /* 0x00031000011a7983 */ /* 0x000ee80000100a00 */
[----:B--2---:R-:W-:Y:S04]  /*2e200*/  LDGSTS.E [R0+0x3c00], desc[UR6][R2.64], P2 ;  /* 0x03c0000002007fae */ /* 0x004fe800091a1006 */
[----:B------:R-:W2:Y:S04]  /*2e210*/  LDL.64 R24, [R1+0x2d0] ;  /* 0x0002d00001187983 */ /* 0x000ea80000100a00 */
[----:B------:R-:W2:Y:S04]  /*2e220*/  LDL.64 R22, [R1+0x290] ;  /* 0x0002900001167983 */ /* 0x000ea80000100a00 */
[----:B------:R-:W2:Y:S04]  /*2e230*/  LDL.64 R20, [R1+0x250] ;  /* 0x0002500001147983 */ /* 0x000ea80000100a00 */
[----:B------:R-:W2:Y:S04]  /*2e240*/  LDL.64 R16, [R1+0x210] ;  /* 0x0002100001107983 */ /* 0x000ea80000100a00 */
[----:B------:R-:W2:Y:S04]  /*2e250*/  LDL.64 R14, [R1+0x1d0] ;  /* 0x0001d000010e7983 */ /* 0x000ea80000100a00 */
[----:B------:R-:W2:Y:S04]  /*2e260*/  LDL.64 R12, [R1+0x190] ;  /* 0x00019000010c7983 */ /* 0x000ea80000100a00 */
[----:B------:R-:W2:Y:S04]  /*2e270*/  LDL.64 R10, [R1+0x150] ;  /* 0x00015000010a7983 */ /* 0x000ea80000100a00 */
[----:B------:R-:W2:Y:S04]  /*2e280*/  LDL.64 R8, [R1+0x110] ;  /* 0x0001100001087983 */ /* 0x000ea80000100a00 */
[----:B------:R-:W-:Y:S04]  /*2e290*/  LDGSTS.E [R0+0x4000], desc[UR6][R250.64], P2 ;  /* 0x04000000fa007fae */ /* 0x000fe800091a1006 */
[----:B------:R-:W2:Y:S04]  /*2e2a0*/  LDL.64 R248, [R1+0xd0] ;  /* 0x0000d00001f87983 */ /* 0x000ea80000100a00 */
[----:B------:R-:W2:Y:S04]  /*2e2b0*/  LDL.64 R2, [R1+0xbe0] ;  /* 0x000be00001027983 */ /* 0x000ea80000100a00 */
[----:B------:R-:W-:Y:S04]  /*2e2c0*/  LDGSTS.E [R0+0x4400], desc[UR6][R6.64], P2 ;  /* 0x0440000006007fae */ /* 0x000fe800091a1006 */
[----:B------:R-:W3:Y:S04]  /*2e2d0*/  LDL.64 R250, [R1+0x80] ;  /* 0x0000800001fa7983 */ /* 0x000ee80000100a00 */
[----:B------:R-:W3:Y:S04]  /*2e2e0*/  LDL.64 R6, [R1+0x40] ;  /* 0x0000400001067983 */ /* 0x000ee80000100a00 */
[----:B--2---:R-:W-:Y:S04]  /*2e2f0*/  LDGSTS.E [R0+0x4800], desc[UR6][R2.64], P2 ;  /* 0x0480000002007fae */ /* 0x004fe800091a1006 */
[----:B------:R-:W-:Y:S04]  /*2e300*/  LDGSTS.E [R0+0x4c00], desc[UR6][R68.64], P2 ;  /* 0x04c0000044007fae */ /* 0x000fe800091a1006 */
        /* <DEDUP_REMOVED lines=10> */
[----:B------:R-:W2:Y:S04]  /*2e3b0*/  LDL.LU.64 R2, [R1+0x2ea0] ;  /* 0x002ea00001027983 */ /* 0x000ea80000300a00 */
[----:B----4-:R-:W-:Y:S04]  /*2e3c0*/  LDGSTS.E [R0+0x7800], desc[UR6][R42.64], P2 ;  /* 0x078000002a007fae */ /* 0x010fe800091a1006 */
[----:B---3--:R-:W-:Y:S04]  /*2e3d0*/  LDGSTS.E [R0+0x7c00], desc[UR6][R40.64], P2 ;  /* 0x07c0000028007fae */ /* 0x008fe800091a1006 */
        /* <DEDUP_REMOVED lines=11> */
[----:B------:R-:W3:Y:S04]  /*2e490*/  LDL.64 R36, [R1+0xb48] ;  /* 0x000b480001247983 */ /* 0x000ee80000100a00 */
[----:B------:R-:W4:Y:S04]  /*2e4a0*/  LDL.64 R32, [R1+0xb10] ;  /* 0x000b100001207983 */ /* 0x000f280000100a00 */
[----:B------:R-:W3:Y:S04]  /*2e4b0*/  LDL.64 R30, [R1+0xad8] ;  /* 0x000ad800011e7983 */ /* 0x000ee80000100a00 */
[----:B------:R-:W4:Y:S04]  /*2e4c0*/  LDL.64 R28, [R1+0xaa0] ;  /* 0x000aa000011c7983 */ /* 0x000f280000100a00 */
[----:B------:R-:W4:Y:S04]  /*2e4d0*/  LDL.64 R26, [R1+0xa68] ;  /* 0x000a6800011a7983 */ /* 0x000f280000100a00 */
[----:B------:R-:W4:Y:S04]  /*2e4e0*/  LDL.64 R24, [R1+0xa30] ;  /* 0x000a300001187983 */ /* 0x000f280000100a00 */
[----:B------:R-:W4:Y:S04]  /*2e4f0*/  LDL.64 R22, [R1+0x9f8] ;  /* 0x0009f80001167983 */ /* 0x000f280000100a00 */
[----:B------:R-:W4:Y:S04]  /*2e500*/  LDL.64 R20, [R1+0x9c0] ;  /* 0x0009c00001147983 */ /* 0x000f280000100a00 */
[----:B------:R-:W4:Y:S04]  /*2e510*/  LDL.64 R16, [R1+0x988] ;  /* 0x0009880001107983 */ /* 0x000f280000100a00 */
[----:B------:R-:W-:Y:S04]  /*2e520*/  LDGSTS.E [R0+0xac00], desc[UR6][R12.64], P2 ;  /* 0x0ac000000c007fae */ /* 0x000fe800091a1006 */
[----:B------:R-:W4:Y:S04]  /*2e530*/  LDL.64 R14, [R1+0x950] ;  /* 0x00095000010e7983 */ /* 0x000f280000100a00 */
[----:B------:R-:W-:Y:S04]  /*2e540*/  LDGSTS.E [R0+0xb000], desc[UR6][R10.64], P2 ;  /* 0x0b0000000a007fae */ /* 0x000fe800091a1006 */
[----:B------:R-:W-:Y:S04]  /*2e550*/  LDGSTS.E [R0+0xb400], desc[UR6][R8.64], P2 ;  /* 0x0b40000008007fae */ /* 0x000fe800091a1006 */
[----:B------:R-:W-:Y:S04]  /*2e560*/  LDGSTS.E [R0+0xb800], desc[UR6][R248.64], P2 ;  /* 0x0b800000f8007fae */ /* 0x000fe800091a1006 */
[----:B------:R-:W-:Y:S04]  /*2e570*/  LDGSTS.E [R0+0xbc00], desc[UR6][R250.64], P2 ;  /* 0x0bc00000fa007fae */ /* 0x000fe800091a1006 */
[----:B------:R-:W-:Y:S04]  /*2e580*/  LDGSTS.E [R0+0xc000], desc[UR6][R6.64], P2 ;  /* 0x0c00000006007fae */ /* 0x000fe800091a1006 */
[----:B------:R-:W4:Y:S04]  /*2e590*/  LDL.64 R68, [R1+0x790] ;  /* 0x0007900001447983 */ /* 0x000f280000100a00 */
        /* <DEDUP_REMOVED lines=31> */
[----:B------:R-:W2:Y:S04]  /*2e790*/  LDL.64 R2, [R1+0x7c8] ;  /* 0x0007c80001027983 */ /* 0x000ea80000100a00 */
[----:B------:R-:W-:Y:S04]  /*2e7a0*/  LDGSTS.E [R0+0xf400], desc[UR6][R194.64], P2 ;  /* 0x0f400000c2007fae */ /* 0x000fe800091a1006 */
[----:B------:R-:W-:Y:S04]  /*2e7b0*/  LDGSTS.E [R0+0xf800], desc[UR6][R210.64], P2 ;  /* 0x0f800000d2007fae */ /* 0x000fe800091a1006 */
[----:B------:R-:W-:Y:S04]  /*2e7c0*/  LDGSTS.E [R0+0xfc00], desc[UR6][R226.64], P2 ;  /* 0x0fc00000e2007fae */ /* 0x000fe800091a1006 */
[----:B---3--:R-:W-:Y:S04]  /*2e7d0*/  LDGSTS.E [R244+0x80], desc[UR6][R36.64], P2 ;  /* 0x0008000024f47fae */ /* 0x008fe800091a1006 */
[----:B----4-:R-:W-:Y:S04]  /*2e7e0*/  LDGSTS.E [R244+0x480], desc[UR6][R32.64], P2 ;  /* 0x0048000020f47fae */ /* 0x010fe800091a1006 */
        /* <DEDUP_REMOVED lines=11> */
[----:B------:R-:W3:Y:S04]  /*2e8a0*/  LDL.64 R28, [R1+0x308] ;  /* 0x00030800011c7983 */ /* 0x000ee80000100a00 */
[----:B------:R-:W3:Y:S04]  /*2e8b0*/  LDL.64 R26, [R1+0x2c8] ;  /* 0x0002c800011a7983 */ /* 0x000ee80000100a00 */
[----:B------:R-:W-:Y:S04]  /*2e8c0*/  LDGSTS.E [R244+0x2880], desc[UR6][R12.64], P2 ;  /* 0x028800000cf47fae */ /* 0x000fe800091a1006 */
[----:B------:R-:W3:Y:S04]  /*2e8d0*/  LDL.64 R24, [R1+0x288] ;  /* 0x0002880001187983 */ /* 0x000ee80000100a00 */
[----:B------:R-:W-:Y:S04]  /*2e8e0*/  LDGSTS.E [R244+0x2c80], desc[UR6][R10.64], P2 ;  /* 0x02c800000af47fae */ /* 0x000fe800091a1006 */
[----:B------:R-:W-:Y:S04]  /*2e8f0*/  LDGSTS.E [R244+0x3080], desc[UR6][R8.64], P2 ;  /* 0x0308000008f47fae */ /* 0x000fe800091a1006 */
[----:B------:R-:W4:Y:S04]  /*2e900*/  LDL.64 R20, [R1+0x4f0] ;  /* 0x0004f00001147983 */ /* 0x000f280000100a00 */
        /* <DEDUP_REMOVED lines=25> */
[----:B------:R-:W2:Y:S04]  /*2eaa0*/  LDL.LU.64 R68, [R1+0x2e98] ;  /* 0x002e980001447983 */ /* 0x000ea80000300a00 */
        /* <DEDUP_REMOVED lines=10> */
[----:B---3--:R-:W-:Y:S04]  /*2eb50*/  LDGSTS.E [R244+0x7080], desc[UR6][R36.64], P2 ;  /* 0x0708000024f47fae */ /* 0x008fe800091a1006 */
[----:B----4-:R-:W-:Y:S04]  /*2eb60*/  LDGSTS.E [R244+0x7480], desc[UR6][R20.64], P2 ;  /* 0x0748000014f47fae */ /* 0x010fe800091a1006 */
[----:B------:R-:W3:Y:S04]  /*2eb70*/  LDL.LU.64 R36, [R1+0x2e40] ;  /* 0x002e400001247983 */ /* 0x000ee80000300a00 */
[----:B------:R-:W4:Y:S04]  /*2eb80*/  LDL.LU.64 R20, [R1+0x2e38] ;  /* 0x002e380001147983 */ /* 0x000f280000300a00 */
[----:B------:R-:W-:Y:S04]  /*2eb90*/  LDGSTS.E [R244+0x7880], desc[UR6][R250.64], P2 ;  /* 0x07880000faf47fae */ /* 0x000fe800091a1006 */
[----:B------:R-:W3:Y:S04]  /*2eba0*/  LDL.LU.64 R250, [R1+0x2e30] ;  /* 0x002e300001fa7983 */ /* 0x000ee80000300a00 */
        /* <DEDUP_REMOVED lines=13> */
[----:B------:R-:W-:Y:S04]  /*2ec80*/  LDGSTS.E [R244+0xac80], desc[UR6][R12.64], P2 ;  /* 0x0ac800000cf47fae */ /* 0x000fe800091a1006 */
[----:B------:R-:W-:Y:S04]  /*2ec90*/  LDGSTS.E [R244+0xb080], desc[UR6][R10.64], P2 ;  /* 0x0b0800000af47fae */ /* 0x000fe800091a1006 */
[----:B------:R-:W-:Y:S04]  /*2eca0*/  LDGSTS.E [R244+0xb480], desc[UR6][R8.64], P2 ;  /* 0x0b48000008f47fae */ /* 0x000fe800091a1006 */
[----:B------:R-:W-:Y:S04]  /*2ecb0*/  LDGSTS.E [R244+0xb880], desc[UR6][R248.64], P2 ;  /* 0x0b880000f8f47fae */ /* 0x000fe800091a1006 */
[----:B------:R-:W-:Y:S04]  /*2ecc0*/  LDGSTS.E [R244+0xbc80], desc[UR6][R6.64], P2 ;  /* 0x0bc8000006f47fae */ /* 0x000fe800091a1006 */
[----:B--2---:R-:W-:Y:S04]  /*2ecd0*/  LDGSTS.E [R244+0xc080], desc[UR6][R2.64], P2 ;  /* 0x0c08000002f47fae */ /* 0x004fe800091a1006 */
        /* <DEDUP_REMOVED lines=12> */
[----:B------:R-:W3:Y:S04]  /*2eda0*/  LDL.64 R42, [R1+0xad0] ;  /* 0x000ad000012a7983 */ /* 0x000ee80000100a00 */
[----:B------:R-:W4:Y:S04]  /*2edb0*/  LDL.64 R40, [R1+0xa98] ;  /* 0x000a980001287983 */ /* 0x000f280000100a00 */
        /* <DEDUP_REMOVED lines=14> */
[----:B------:R1:W-:Y:S04]  /*2eea0*/  STL.64 [R1+0x2ce0], R250 ;  /* 0x002ce0fa01007387 */ /* 0x0003e80000100a00 */
[----:B------:R-:W-:Y:S04]  /*2eeb0*/  LDGSTS.E [R244+0xf080], desc[UR6][R180.64], P2 ;  /* 0x0f080000b4f47fae */ /* 0x000fe800091a1006 */
[----:B------:R-:W-:Y:S04]  /*2eec0*/  LDGSTS.E [R244+0xf480], desc[UR6][R196.64], P2 ;  /* 0x0f480000c4f47fae */ /* 0x000fe800091a1006 */
[----:B------:R-:W-:Y:S04]  /*2eed0*/  LDGSTS.E [R244+0xf880], desc[UR6][R212.64], P2 ;  /* 0x0f880000d4f47fae */ /* 0x000fe800091a1006 */
[----:B------:R-:W-:Y:S04]  /*2eee0*/  LDGSTS.E [R244+0xfc80], desc[UR6][R228.64], P2 ;  /* 0x0fc80000e4f47fae */ /* 0x000fe800091a1006 */
[----:B-1----:R-:W2:Y:S04]  /*2eef0*/  LDL.64 R250, [R1+0xb08] ;  /* 0x000b080001fa7983 */ /* 0x002ea80000100a00 */
[----:B------:R1:W-:Y:S04]  /*2ef00*/  STL.64 [R1+0x2ce8], R20 ;  /* 0x002ce81401007387 */ /* 0x0003e80000100a00 */
[----:B-1----:R-:W2:Y:S04]  /*2ef10*/  LDL.64 R20, [R1+0xb40] ;  /* 0x000b400001147983 */ /* 0x002ea80000100a00 */
[----:B------:R-:W-:Y:S04]  /*2ef20*/  STL.64 [R1+0x2cf0], R36 ;  /* 0x002cf02401007387 */ /* 0x000fe80000100a00 */
[----:B------:R-:W-:Y:S04]  /*2ef30*/  STL.64 [R1+0x2cf8], R52 ;  /* 0x002cf83401007387 */ /* 0x000fe80000100a00 */
[----:B------:R1:W-:Y:S04]  /*2ef40*/  STL.64 [R1+0x2d00], R68 ;  /* 0x002d004401007387 */ /* 0x0003e80000100a00 */
[----:B------:R1:W-:Y:S04]  /*2ef50*/  STL.64 [R1+0x2d08], R84 ;  /* 0x002d085401007387 */ /* 0x0003e80000100a00 */
[----:B------:R-:W-:Y:S04]  /*2ef60*/  STL.64 [R1+0x2d10], R100 ;  /* 0x002d106401007387 */ /* 0x000fe80000100a00 */
[----:B------:R-:W-:Y:S04]  /*2ef70*/  STL.64 [R1+0x2d18], R116 ;  /* 0x002d187401007387 */ /* 0x000fe80000100a00 */
[----:B------:R1:W-:Y:S04]  /*2ef80*/  STL.64 [R1+0x2d20], R132 ;  /* 0x002d208401007387 */ /* 0x0003e80000100a00 */
[----:B------:R1:W-:Y:S04]  /*2ef90*/  STL.64 [R1+0x2d28], R148 ;  /* 0x002d289401007387 */ /* 0x0003e80000100a00 */
[----:B------:R1:W-:Y:S04]  /*2efa0*/  STL.64 [R1+0x2d30], R164 ;  /* 0x002d30a401007387 */ /* 0x0003e80000100a00 */
[----:B------:R1:W-:Y:S04]  /*2efb0*/  STL.64 [R1+0x2d38], R180 ;  /* 0x002d38b401007387 */ /* 0x0003e80000100a00 */
[----:B------:R1:W-:Y:S04]  /*2efc0*/  STL.64 [R1+0x2d40], R196 ;  /* 0x002d40c401007387 */ /* 0x0003e80000100a00 */
[----:B------:R1:W-:Y:S04]  /*2efd0*/  STL.64 [R1+0x2d48], R212 ;  /* 0x002d48d401007387 */ /* 0x0003e80000100a00 */
[----:B------:R1:W-:Y:S04]  /*2efe0*/  STL.64 [R1+0x2d50], R228 ;  /* 0x002d50e401007387 */ /* 0x0003e80000100a00 */
[----:B-1----:R-:W4:Y:S04]  /*2eff0*/  LDL.64 R68, [R1+0x180] ;  /* 0x0001800001447983 */ /* 0x002f280000100a00 */
        /* <DEDUP_REMOVED lines=26> */
[----:B------:R-:W3:Y:S04]  /*2f1a0*/  LDL.64 R40, [R1+0x718] ;  /* 0x0007180001287983 */ /* 0x000ee80000100a00 */
        /* <DEDUP_REMOVED lines=33> */
[----:B------:R-:W3:Y:S04]  /*2f3c0*/  LDL.LU.64 R40, [R1+0x2e10] ;  /* 0x002e100001287983 */ /* 0x000ee80000300a00 */
[----:B------:R-:W4:Y:S04]  /*2f3d0*/  LDL.LU.64 R38, [R1+0x2e08] ;  /* 0x002e080001267983 */ /* 0x000f280000300a00 */
        /* <DEDUP_REMOVED lines=48> */
[----:B--2---:R-:W-:Y:S04]  /*2f6e0*/  LDGSTS.E [R2+0xc500], desc[UR6][R248.64], P2 ;  /* 0x0c500000f8027fae */ /* 0x004fe800091a1006 */
[----:B------:R1:W-:Y:S04]  /*2f6f0*/  STL.64 [R1+0x2c78], R248 ;  /* 0x002c78f801007387 */ /* 0x0003e80000100a00 */
[----:B------:R-:W-:Y:S04]  /*2f700*/  LDGSTS.E [R2+0xc900], desc[UR6][R22.64], P2 ;  /* 0x0c90000016027fae */ /* 0x000fe800091a1006 */
        /* <DEDUP_REMOVED lines=10> */
[----:B-1----:R-:W2:Y:S04]  /*2f7b0*/  LDL.64 R248, [R1+0xb00] ;  /* 0x000b000001f87983 */ /* 0x002ea80000100a00 */
[----:B------:R1:W-:Y:S04]  /*2f7c0*/  STL.64 [R1+0x2c80], R22 ;  /* 0x002c801601007387 */ /* 0x0003e80000100a00 */
[----:B------:R-:W-:Y:S04]  /*2f7d0*/  LDGSTS.E [R2+0xf500], desc[UR6][R198.64], P2 ;  /* 0x0f500000c6027fae */ /* 0x000fe800091a1006 */
[----:B------:R-:W-:Y:S04]  /*2f7e0*/  LDGSTS.E [R2+0xf900], desc[UR6][R214.64], P2 ;  /* 0x0f900000d6027fae */ /* 0x000fe800091a1006 */
[----:B------:R-:W-:Y:S04]  /*2f7f0*/  LDGSTS.E [R2+0xfd00], desc[UR6][R230.64], P2 ;  /* 0x0fd00000e6027fae */ /* 0x000fe800091a1006 */
[----:B-1----:R-:W4:Y:S04]  /*2f800*/  LDL.64 R22, [R1+0xb38] ;  /* 0x000b380001167983 */ /* 0x002f280000100a00 */
        /* <DEDUP_REMOVED lines=13> */
[----:B-1----:R-:W2:Y:S04]  /*2f8e0*/  LDL.64 R70, [R1+0x4e0] ;  /* 0x0004e00001467983 */ /* 0x002ea80000100a00 */
[----:B------:R-:W2:Y:S04]  /*2f8f0*/  LDL.64 R54, [R1+0x4a8] ;  /* 0x0004a80001367983 */ /* 0x000ea80000100a00 */
[----:B------:R-:W2:Y:S04]  /*2f900*/  LDL.64 R86, [R1+0x518] ;  /* 0x0005180001567983 */ /* 0x000ea80000100a00 */
[----:B------:R-:W2:Y:S04]  /*2f910*/  LDL.64 R134, [R1+0x5c0] ;  /* 0x0005c00001867983 */ /* 0x000ea80000100a00 */
[----:B------:R-:W2:Y:S04]  /*2f920*/  LDL.64 R150, [R1+0x5f8] ;  /* 0x0005f80001967983 */ /* 0x000ea80000100a00 */
[----:B------:R-:W2:Y:S04]  /*2f930*/  LDL.64 R166, [R1+0x630] ;  /* 0x0006300001a67983 */ /* 0x000ea80000100a00 */
[----:B------:R-:W2:Y:S04]  /*2f940*/  LDL.64 R182, [R1+0x668] ;  /* 0x0006680001b67983 */ /* 0x000ea80000100a00 */
[----:B------:R-:W2:Y:S04]  /*2f950*/  LDL.64 R198, [R1+0x6a0] ;  /* 0x0006a00001c67983 */ /* 0x000ea80000100a00 */
[----:B---3--:R-:W3:Y:S04]  /*2f960*/  LDL.64 R214, [R1+0x6d8] ;  /* 0x0006d80001d67983 */ /* 0x008ee80000100a00 */
[----:B------:R-:W3:Y:S04]  /*2f970*/  LDL.64 R230, [R1+0x710] ;  /* 0x0007100001e67983 */ /* 0x000ee80000100a00 */
[----:B------:R-:W3:Y:S04]  /*2f980*/  LDL.64 R118, [R1+0x588] ;  /* 0x0005880001767983 */ /* 0x000ee80000100a00 */
[----:B------:R-:W3:Y:S04]  /*2f990*/  LDL.64 R102, [R1+0x550] ;  /* 0x0005500001667983 */ /* 0x000ee80000100a00 */
[----:B------:R-:W3:Y:S04]  /*2f9a0*/  LDL.64 R38, [R1+0x468] ;  /* 0x0004680001267983 */ /* 0x000ee80000100a00 */
[----:B----4-:R-:W-:Y:S04]  /*2f9b0*/  LDGSTS.E [R245+0x180], desc[UR6][R22.64], P2 ;  /* 0x0018000016f57fae */ /* 0x010fe800091a1006 */
        /* <DEDUP_REMOVED lines=86> */
[----:B------:R-:W2:Y:S04]  /*2ff20*/  LDL.64 R68, [R1+0x858] ;  /* 0x0008580001447983 */ /* 0x000ea80000100a00 */
[----:B------:R-:W2:Y:S04]  /*2ff30*/  LDL.64 R52, [R1+0x820] ;  /* 0x0008200001347983 */ /* 0x000ea80000100a00 */
[----:B------:R-:W2:Y:S04]  /*2ff40*/  LDL.64 R36, [R1+0x7e8] ;  /* 0x0007e80001247983 */ /* 0x000ea80000100a00 */
[----:B------:R-:W2:Y:S04]  /*2ff50*/  LDL.64 R20, [R1+0x7b0] ;  /* 0x0007b00001147983 */ /* 0x000ea80000100a00 */
[----:B------:R-:W2:Y:S04]  /*2ff60*/  LDL.64 R250, [R1+0x778] ;  /* 0x0007780001fa7983 */ /* 0x000ea80000100a00 */
[----:B------:R1:W-:Y:S04]  /*2ff70*/  STL.64 [R1+0x2be8], R8 ;  /* 0x002be80801007387 */ /* 0x0003e80000100a00 */
[----:B------:R-:W-:Y:S04]  /*2ff80*/  STL.64 [R1+0x2bf0], R24 ;  /* 0x002bf01801007387 */ /* 0x000fe80000100a00 */
        /* <DEDUP_REMOVED lines=14> */
[----:B-1----:R-:W2:Y:S04]  /*30070*/  LDL.64 R8, [R1+0x740] ;  /* 0x0007400001087983 */ /* 0x002ea80000100a00 */
[----:B------:R-:W2:Y:S04]  /*30080*/  LDL.64 R230, [R1+0x708] ;  /* 0x0007080001e67983 */ /* 0x000ea80000100a00 */
[----:B------:R-:W2:Y:S04]  /*30090*/  LDL.64 R214, [R1+0x6d0] ;  /* 0x0006d00001d67983 */ /* 0x000ea80000100a00 */
[----:B------:R-:W-:Y:S04]  /*300a0*/  LDGSTS.E [R245+0xdd80], desc[UR6][R104.64], P2 ;  /* 0x0dd8000068f57fae */ /* 0x000fe800091a1006 */
        /* <DEDUP_REMOVED lines=17> */
[----:B------:R-:W2:Y:S04]  /*301c0*/  LDL.64 R54, [R1+0x4a0] ;  /* 0x0004a00001367983 */ /* 0x000ea80000100a00 */
[----:B---3--:R-:W-:Y:S04]  /*301d0*/  LDGSTS.E [R4+0x200], desc[UR6][R38.64], P2 ;  /* 0x0020000026047fae */ /* 0x008fe800091a1006 */
        /* <DEDUP_REMOVED lines=104> */
[----:B------:R-:W4:Y:S04]  /*30860*/  LDL.64 R8, [R1+0x738] ;  /* 0x0007380001087983 */ /* 0x000f280000100a00 */
[----:B------:R-:W4:Y:S04]  /*30870*/  LDL.64 R230, [R1+0x700] ;  /* 0x0007000001e67983 */ /* 0x000f280000100a00 */
[----:B------:R-:W-:Y:S04]  /*30880*/  LDGSTS.E [R4+0xda00], desc[UR6][R90.64], P2 ;  /* 0x0da000005a047fae */ /* 0x000fe800091a1006 */
        /* <DEDUP_REMOVED lines=110> */
[----:B------:R1:W-:Y:S04]  /*30f70*/  STL.64 [R1+0x2d78], R12 ;  /* 0x002d780c01007387 */ /* 0x0003e80000100a00 */
        /* <DEDUP_REMOVED lines=166> */
[----:B------:R1:W-:Y:S04]  /*319e0*/  LDGSTS.E [R247+0x4780], desc[UR6][R8.64], P2 ;  /* 0x0478000008f77fae */ /* 0x0003e800091a1006 */
        /* <DEDUP_REMOVED lines=19> */
[----:B------:R-:W-:Y:S01]  /*31b20*/  LDGSTS.E [R247+0x7b80], desc[UR6][R38.64], P2 ;  /* 0x07b8000026f77fae */ /* 0x000fe200091a1006 */
[----:B-1----:R-:W1:Y:S08]  /*31b30*/  LDC R9, c[0x0][0x3a0] ;  /* 0x0000e800ff097b82 */ /* 0x002e700000000800 */
[----:B------:R-:W1:Y:S01]  /*31b40*/  LDC R8, c[0x0][0x3a0] ;  /* 0x0000e800ff087b82 */ /* 0x000e620000000800 */
        /* <DEDUP_REMOVED lines=13> */
[----:B------:R-:W-:Y:S04]  /*31c20*/  LDGSTS.E [R247+0xb380], desc[UR6][R52.64], P2 ;  /* 0x0b38000034f77fae */ /* 0x000fe800091a1006 */
[----:B------:R-:W-:Y:S04]  /*31c30*/  LDGSTS.E [R247+0xb780], desc[UR6][R36.64], P2 ;  /* 0x0b78000024f77fae */ /* 0x000fe800091a1006 */
[----:B------:R-:W-:Y:S04]  /*31c40*/  LDGSTS.E [R247+0xbb80], desc[UR6][R20.64], P2 ;  /* 0x0bb8000014f77fae */ /* 0x000fe800091a1006 */
[----:B------:R3:W-:Y:S04]  /*31c50*/  LDGSTS.E [R247+0xbf80], desc[UR6][R250.64], P2 ;  /* 0x0bf80000faf77fae */ /* 0x0007e800091a1006 */
[----:B------:R-:W-:Y:S04]  /*31c60*/  LDGSTS.E [R247+0xc380], desc[UR6][R6.64], P2 ;  /* 0x0c38000006f77fae */ /* 0x000fe800091a1006 */
[----:B------:R4:W-:Y:S04]  /*31c70*/  LDGSTS.E [R247+0xc780], desc[UR6][R16.64], P2 ;  /* 0x0c78000010f77fae */ /* 0x0009e800091a1006 */
[----:B------:R-:W-:Y:S04]  /*31c80*/  LDGSTS.E [R247+0xcb80], desc[UR6][R32.64], P2 ;  /* 0x0cb8000020f77fae */ /* 0x000fe800091a1006 */
[----:B------:R-:W-:Y:S04]  /*31c90*/  LDGSTS.E [R247+0xcf80], desc[UR6][R48.64], P2 ;  /* 0x0cf8000030f77fae */ /* 0x000fe800091a1006 */
[----:B------:R-:W-:Y:S04]  /*31ca0*/  LDGSTS.E [R247+0xd380], desc[UR6][R64.64], P2 ;  /* 0x0d38000040f77fae */ /* 0x000fe800091a1006 */
[----:B------:R-:W-:Y:S01]  /*31cb0*/  LDGSTS.E [R247+0xd780], desc[UR6][R80.64], P2 ;  /* 0x0d78000050f77fae */ /* 0x000fe200091a1006 */
[----:B--2---:R-:W2:Y:S08]  /*31cc0*/  LDC R85, c[0x0][0x3a8] ;  /* 0x0000ea00ff557b82 */ /* 0x004eb00000000800 */
[----:B---3--:R-:W3:Y:S01]  /*31cd0*/  LDC R251, c[0x0][0x3a0] ;  /* 0x0000e800fffb7b82 */ /* 0x008ee20000000800 */
[----:B------:R-:W-:Y:S04]  /*31ce0*/  LDGSTS.E [R247+0xdb80], desc[UR6][R96.64], P2 ;  /* 0x0db8000060f77fae */ /* 0x000fe800091a1006 */
[----:B------:R-:W-:Y:S04]  /*31cf0*/  LDGSTS.E [R247+0xdf80], desc[UR6][R112.64], P2 ;  /* 0x0df8000070f77fae */ /* 0x000fe800091a1006 */
[----:B------:R-:W-:Y:S04]  /*31d00*/  LDGSTS.E [R247+0xe380], desc[UR6][R128.64], P2 ;  /* 0x0e38000080f77fae */ /* 0x000fe800091a1006 */
[----:B------:R-:W-:Y:S04]  /*31d10*/  LDGSTS.E [R247+0xe780], desc[UR6][R144.64], P2 ;  /* 0x0e78000090f77fae */ /* 0x000fe800091a1006 */
[----:B------:R-:W4:Y:S04]  /*31d20*/  LDL.LU.64 R6, [R1+0x2d98] ;  /* 0x002d980001067983 */ /* 0x000f280000300a00 */
[----:B------:R-:W4:Y:S04]  /*31d30*/  LDL.LU.64 R148, [R1+0xe40] ;  /* 0x000e400001947983 */ /* 0x000f280000300a00 */
[----:B------:R-:W4:Y:S04]  /*31d40*/  LDL.LU.64 R132, [R1+0xc88] ;  /* 0x000c880001847983 */ /* 0x000f280000300a00 */
[----:B------:R-:W4:Y:S04]  /*31d50*/  LDL.LU.64 R52, [R1+0xc90] ;  /* 0x000c900001347983 */ /* 0x000f280000300a00 */
[----:B------:R-:W4:Y:S04]  /*31d60*/  LDL.LU.64 R36, [R1+0xc98] ;  /* 0x000c980001247983 */ /* 0x000f280000300a00 */
[----:B------:R-:W4:Y:S04]  /*31d70*/  LDL.LU.64 R116, [R1+0xca0] ;  /* 0x000ca00001747983 */ /* 0x000f280000300a00 */
[----:B------:R-:W4:Y:S04]  /*31d80*/  LDL.LU.64 R100, [R1+0xca8] ;  /* 0x000ca80001647983 */ /* 0x000f280000300a00 */
[----:B------:R1:W-:Y:S04]  /*31d90*/  STL.64 [R1+0x2b70], R16 ;  /* 0x002b701001007387 */ /* 0x0003e80000100a00 */
[----:B------:R-:W-:Y:S04]  /*31da0*/  STL.64 [R1+0x2b78], R32 ;  /* 0x002b782001007387 */ /* 0x000fe80000100a00 */
[----:B------:R-:W-:Y:S04]  /*31db0*/  STL.64 [R1+0x2b80], R48 ;  /* 0x002b803001007387 */ /* 0x000fe80000100a00 */
[----:B------:R-:W-:Y:S04]  /*31dc0*/  STL.64 [R1+0x2b88], R64 ;  /* 0x002b884001007387 */ /* 0x000fe80000100a00 */
[----:B------:R-:W4:Y:S04]  /*31dd0*/  LDL.LU.64 R20, [R1+0xcb0] ;  /* 0x000cb00001147983 */ /* 0x000f280000300a00 */
[----:B------:R-:W-:Y:S04]  /*31de0*/  LDGSTS.E [R247+0xeb80], desc[UR6][R160.64], P2 ;  /* 0x0eb80000a0f77fae */ /* 0x000fe800091a1006 */
[----:B------:R-:W-:Y:S04]  /*31df0*/  LDGSTS.E [R247+0xef80], desc[UR6][R176.64], P2 ;  /* 0x0ef80000b0f77fae */ /* 0x000fe800091a1006 */
[----:B------:R-:W-:Y:S04]  /*31e00*/  LDGSTS.E [R247+0xf380], desc[UR6][R192.64], P2 ;  /* 0x0f380000c0f77fae */ /* 0x000fe800091a1006 */
[----:B------:R-:W-:Y:S01]  /*31e10*/  LDGSTS.E [R247+0xf780], desc[UR6][R208.64], P2 ;  /* 0x0f780000d0f77fae */ /* 0x000fe200091a1006 */
[----:B--2---:R-:W-:-:S03]  /*31e20*/  IMAD.SHL.U32 R85, R85, 0x20, RZ ;  /* 0x0000002055557824 */ /* 0x004fc600078e00ff */
[----:B------:R-:W-:Y:S01]  /*31e30*/  LDGSTS.E [R247+0xfb80], desc[UR6][R224.64], P2 ;  /* 0x0fb80000e0f77fae */ /* 0x000fe200091a1006 */
[----:B------:R-:W2:Y:S08]  /*31e40*/  LDC R68, c[0x0][0x3a0] ;  /* 0x0000e800ff447b82 */ /* 0x000eb00000000800 */
[----:B------:R-:W1:Y:S01]  /*31e50*/  LDC R69, c[0x0][0x3a0] ;  /* 0x0000e800ff457b82 */ /* 0x000e620000000800 */
[----:B------:R-:W-:-:S04]  /*31e60*/  IMAD.WIDE R12, R85, 0x4, R242 ;  /* 0x00000004550c7825 */ /* 0x000fc800078e02f2 */
[----:B------:R-:W-:Y:S01]  /*31e70*/  IMAD.WIDE R10, R85, 0x4, R240 ;  /* 0x00000004550a7825 */ /* 0x000fe200078e02f0 */
[----:B---3--:R-:W-:Y:S02]  /*31e80*/  IADD3 R240, PT, PT, R251, -0x39, RZ ;  /* 0xffffffc7fbf07810 */ /* 0x008fe40007ffe0ff */
[----:B------:R-:W3:Y:S08]  /*31e90*/  LDC R243, c[0x0][0x3a0] ;  /* 0x0000e800fff37b82 */ /* 0x000ef00000000800 */
[----:B------:R-:W1:Y:S01]  /*31ea0*/  LDC R242, c[0x0][0x3a0] ;  /* 0x0000e800fff27b82 */ /* 0x000e620000000800 */
[----:B------:R1:W-:Y:S04]  /*31eb0*/  STL.64 [R1+0x1818], R12 ;  /* 0x0018180c01007387 */ /* 0x0003e80000100a00 */
[----:B------:R-:W3:Y:S04]  /*31ec0*/  LDL.LU.64 R250, [R1+0xcb8] ;  /* 0x000cb80001fa7983 */ /* 0x000ee80000300a00 */
[----:B------:R1:W-:Y:S01]  /*31ed0*/  STL.64 [R1+0x1820], R10 ;  /* 0x0018200a01007387 */ /* 0x0003e20000100a00 */
[----:B--2---:R-:W-:-:S03]  /*31ee0*/  VIADD R241, R68, 0xffffffc3 ;  /* 0xffffffc344f17836 */ /* 0x004fc60000000000 */
[----:B----4-:R-:W-:Y:S04]  /*31ef0*/  LDGSTS.E [R247+0xff80], desc[UR6][R6.64], P2 ;  /* 0x0ff8000006f77fae */ /* 0x010fe800091a1006 */
[----:B------:R-:W0:Y:S01]  /*31f00*/  LDGDEPBAR ;  /* 0x00000000000079af */ /* 0x000e220000000000 */
[----:B------:R-:W-:Y:S01]  /*31f10*/  BAR.SYNC.DEFER_BLOCKING 0x0 ;  /* 0x0000000000007b1d */ /* 0x000fe20000010000 */
[----:B------:R-:W-:-:S04]  /*31f20*/  IMAD.WIDE R24, R85, 0x4, R148 ;  /* 0x0000000455187825 */ /* 0x000fc800078e0294 */
[----:B------:R-:W-:-:S04]  /*31f30*/  IMAD.WIDE R22, R85, 0x4, R132 ;  /* 0x0000000455167825 */ /* 0x000fc800078e0284 */
[----:B-1----:R-:W-:Y:S01]  /*31f40*/  IMAD.WIDE R16, R85, 0x4, R52 ;  /* 0x0000000455107825 */ /* 0x002fe200078e0234 */
[----:B------:R1:W-:Y:S04]  /*31f50*/  STL.64 [R1+0x1048], R24 ;  /* 0x0010481801007387 */ /* 0x0003e80000100a00 */
[----:B------:R2:W-:Y:S04]  /*31f60*/  STL.64 [R1+0x1700], R22 ;  /* 0x0017001601007387 */ /* 0x0005e80000100a00 */
[----:B------:R-:W4:Y:S04]  /*31f70*/  LDL.LU.64 R132, [R1+0xcc0] ;  /* 0x000cc00001847983 */ /* 0x000f280000300a00 */
[----:B------:R-:W-:Y:S01]  /*31f80*/  @!PT LDS RZ, [RZ] ;  /* 0x00000000fffff984 */ /* 0x000fe20000000800 */
[----:B------:R-:W-:Y:S01]  /*31f90*/  @!PT LDS RZ, [RZ] ;  /* 0x00000000fffff984 */ /* 0x000fe20000000800 */
[----:B------:R-:W-:Y:S01]  /*31fa0*/  @!PT LDS RZ, [RZ] ;  /* 0x00000000fffff984 */ /* 0x000fe20000000800 */
[----:B------:R1:W-:Y:S04]  /*31fb0*/  LDGSTS.E [R0+0x22000], desc[UR6][R12.64], !P3 ;  /* 0x220000000c007fae */ /* 0x0003e8000d9a1006 */
[----:B------:R1:W-:Y:S01]  /*31fc0*/  LDGSTS.E [R0+0x22080], desc[UR6][R10.64], !P3 ;  /* 0x220800000a007fae */ /* 0x0003e2000d9a1006 */
[----:B------:R-:W-:Y:S01]  /*31fd0*/  ISETP.GE.U32.AND P3, PT, R240, 0x7fffffa8, PT ;  /* 0x7fffffa8f000780c */ /* 0x000fe20003f66070 */
[----:B------:R-:W-:-:S02]  /*31fe0*/  VIADD R240, R69, 0xffffffde ;  /* 0xffffffde45f07836 */ /* 0x000fc40000000000 */
[----:B------:R1:W-:Y:S04]  /*31ff0*/  LDGSTS.E [R0+0x22400], desc[UR6][R24.64], !P1 ;  /* 0x2240000018007fae */ /* 0x0003e8000c9a1006 */
[----:B------:R-:W4:Y:S04]  /*32000*/  LDL.LU.64 R68, [R1+0xcc8] ;  /* 0x000cc80001447983 */ /* 0x000f280000300a00 */
[----:B------:R2:W-:Y:S04]  /*32010*/  STL.64 [R1+0x1728], R16 ;  /* 0x0017281001007387 */ /* 0x0005e80000100a00 */
[----:B------:R2:W-:Y:S04]  /*32020*/  LDGSTS.E [R0+0x22480], desc[UR6][R22.64], !P1 ;  /* 0x2248000016007fae */ /* 0x0005e8000c9a1006 */
[----:B------:R2:W-:Y:S01]  /*32030*/  LDGSTS.E [R0+0x22800], desc[UR6][R16.64], !P4 ;  /* 0x2280000010007fae */ /* 0x0005e2000e1a1006 */
[C---:B-1----:R-:W-:Y:S01]  /*32040*/  IMAD.WIDE R12, R85.reuse, 0x4, R36 ;  /* 0x00000004550c7825 */ /* 0x042fe200078e0224 */
[----:B------:R-:W-:Y:S01]  /*32050*/  ISETP.GE.U32.AND P2, PT, R252, 0x7fffffac, PT ;  /* 0x7fffffacfc00780c */ /* 0x000fe20003f46070 */
[----:B------:R-:W1:Y:S08]  /*32060*/  LDC R11, c[0x0][0x3a0] ;  /* 0x0000e800ff0b7b82 */ /* 0x000e700000000800 */
[----:B------:R-:W1:Y:S08]  /*32070*/  LDC R252, c[0x0][0x3a0] ;  /* 0x0000e800fffc7b82 */ /* 0x000e700000000800 */
[----:B------:R-:W1:Y:S01]  /*32080*/  LDC R10, c[0x0][0x3a0] ;  /* 0x0000e800ff0a7b82 */ /* 0x000e620000000800 */
[----:B------:R3:W-:Y:S04]  /*32090*/  STL.64 [R1+0x1730], R12 ;  /* 0x0017300c01007387 */ /* 0x0007e80000100a00 */
[----:B------:R-:W4:Y:S04]  /*320a0*/  LDL.LU.64 R52, [R1+0xcd0] ;  /* 0x000cd00001347983 */ /* 0x000f280000300a00 */
[----:B------:R-:W4:Y:S01]  /*320b0*/  LDL.LU.64 R36, [R1+0xcd8] ;  /* 0x000cd80001247983 */ /* 0x000f220000300a00 */
[----:B------:R-:W-:-:S04]  /*320c0*/  IMAD.WIDE R24, R85, 0x4, R116 ;  /* 0x0000000455187825 */ /* 0x000fc800078e0274 */
[----:B--2---:R-:W-:-:S04]  /*320d0*/  IMAD.WIDE R22, R85, 0x4, R100 ;  /* 0x0000000455167825 */ /* 0x004fc800078e0264 */
[C---:B------:R-:W-:Y:S01]  /*320e0*/  IMAD.WIDE R16, R85.reuse, 0x4, R20 ;  /* 0x0000000455107825 */ /* 0x040fe200078e0214 */
[----:B------:R3:W-:Y:S04]  /*320f0*/  LDGSTS.E [R0+0x22880], desc[UR6][R12.64], !P4 ;  /* 0x228800000c007fae */ /* 0x0007e8000e1a1006 */
[----:B------:R4:W-:Y:S04]  /*32100*/  STL.64 [R1+0x1758], R24 ;  /* 0x0017581801007387 */ /* 0x0009e80000100a00 */
[----:B------:R2:W-:Y:S04]  /*32110*/  STL.64 [R1+0x1760], R22 ;  /* 0x0017601601007387 */ /* 0x0005e80000100a00 */
[----:B------:R-:W4:Y:S04]  /*32120*/  LDL.LU.64 R20, [R1+0xce0] ;  /* 0x000ce00001147983 */ /* 0x000f280000300a00 */
[----:B------:R-:W4:Y:S04]  /*32130*/  LDL.LU.64 R116, [R1+0xce8] ;  /* 0x000ce80001747983 */ /* 0x000f280000300a00 */
[----:B------:R1:W-:Y:S04]  /*32140*/  STL.64 [R1+0x1788], R16 ;  /* 0x0017881001007387 */ /* 0x0003e80000100a00 */
[----:B------:R4:W-:Y:S04]  /*32150*/  LDGSTS.E [R0+0x22c00], desc[UR6][R24.64], !P6 ;  /* 0x22c0000018007fae */ /* 0x0009e8000f1a1006 */
[----:B------:R2:W-:Y:S04]  /*32160*/  LDGSTS.E [R0+0x22c80], desc[UR6][R22.64], !P6 ;  /* 0x22c8000016007fae */ /* 0x0005e8000f1a1006 */
[----:B------:R1:W-:Y:S01]  /*32170*/  LDGSTS.E [R0+0x23000], desc[UR6][R16.64], !P5 ;  /* 0x2300000010007fae */ /* 0x0003e2000e9a1006 */
[----:B---3--:R-:W-:-:S05]  /*32180*/  IMAD.WIDE R12, R85, 0x4, R250 ;  /* 0x00000004550c7825 */ /* 0x008fca00078e02fa */
[----:B------:R3:W-:Y:S04]  /*32190*/  STL.64 [R1+0x1790], R12 ;  /* 0x0017900c01007387 */ /* 0x0007e80000100a00 */
[----:B------:R-:W4:Y:S04]  /*321a0*/  LDL.LU.64 R100, [R1+0xcf0] ;  /* 0x000cf00001647983 */ /* 0x000f280000300a00 */
[----:B------:R-:W4:Y:S04]  /*321b0*/  LDL.LU.64 R250, [R1+0xcf8] ;  /* 0x000cf80001fa7983 */ /* 0x000f280000300a00 */
[----:B------:R3:W-:Y:S01]  /*321c0*/  LDGSTS.E [R0+0x23080], desc[UR6][R12.64], !P5 ;  /* 0x230800000c007fae */ /* 0x0007e2000e9a1006 */
[----:B------:R-:W-:Y:S01]  /*321d0*/  ISETP.GE.U32.AND P4, PT, R240, 0x7fffffbf, PT ;  /* 0x7fffffbff000780c */ /* 0x000fe20003f86070 */
[----:B------:R-:W-:Y:S01]  /*321e0*/  VIADD R240, R9, 0xffffffd6 ;  /* 0xffffffd609f07836 */ /* 0x000fe20000000000 */
[----:B------:R-:W-:Y:S01]  /*321f0*/  ISETP.GE.U32.AND P1, PT, R241, 0x7fffffa4, PT ;  /* 0x7fffffa4f100780c */ /* 0x000fe20003f26070 */
[----:B-1----:R-:W-:Y:S01]  /*32200*/  VIADD R241, R252, 0xffffffda ;  /* 0xffffffdafcf17836 */ /* 0x002fe20000000000 */
[----:B------:R-:W1:Y:S08]  /*32210*/  LDC R9, c[0x0][0x3a0] ;  /* 0x0000e800ff097b82 */ /* 0x000e700000000800 */
[----:B------:R-:W1:Y:S01]  /*32220*/  LDC R252, c[0x0][0x3a0] ;  /* 0x0000e800fffc7b82 */ /* 0x000e620000000800 */
[----:B------:R-:W-:Y:S01]  /*32230*/  ISETP.GE.U32.AND P5, PT, R240, 0x7fffffb7, PT ;  /* 0x7fffffb7f000780c */ /* 0x000fe20003fa6070 */
[----:B------:R-:W-:Y:S01]  /*32240*/  VIADD R240, R8, 0xffffffce ;  /* 0xffffffce08f07836 */ /* 0x000fe20000000000 */
[----:B------:R-:W-:Y:S01]  /*32250*/  ISETP.GE.U32.AND P6, PT, R241, 0x7fffffbb, PT ;  /* 0x7fffffbbf100780c */ /* 0x000fe20003fc6070 */
[----:B------:R-:W-:-:S04]  /*32260*/  VIADD R241, R11, 0xffffffd2 ;  /* 0xffffffd20bf17836 */ /* 0x000fc80000000000 */
[----:B------:R-:W1:Y:S01]  /*32270*/  LDC R8, c[0x0][0x3a0] ;  /* 0x0000e800ff087b82 */ /* 0x000e620000000800 */
[----:B----4-:R-:W-:-:S05]  /*32280*/  IMAD.WIDE R24, R85, 0x4, R132 ;  /* 0x0000000455187825 */ /* 0x010fca00078e0284 */
[----:B------:R-:W-:Y:S04]  /*32290*/  STL.64 [R1+0x17b8], R24 ;  /* 0x0017b81801007387 */ /* 0x000fe80000100a00 */
[----:B------:R-:W-:Y:S01]  /*322a0*/  LDGSTS.E [R0+0x23400], desc[UR6][R24.64], !P2 ;  /* 0x2340000018007fae */ /* 0x000fe2000d1a1006 */
[----:B--2---:R-:W-:-:S05]  /*322b0*/  IMAD.WIDE R22, R85, 0x4, R68 ;  /* 0x0000000455167825 */ /* 0x004fca00078e0244 */
[----:B------:R-:W-:Y:S04]  /*322c0*/  STL.64 [R1+0x17c0], R22 ;  /* 0x0017c01601007387 */ /* 0x000fe80000100a00 */
[----:B------:R-:W2:Y:S04]  /*322d0*/  LDL.LU.64 R132, [R1+0xd00] ;  /* 0x000d000001847983 */ /* 0x000ea80000300a00 */
[----:B------:R-:W4:Y:S04]  /*322e0*/  LDL.LU.64 R68, [R1+0xd08] ;  /* 0x000d080001447983 */ /* 0x000f280000300a00 */
[----:B------:R-:W-:Y:S01]  /*322f0*/  LDGSTS.E [R0+0x23480], desc[UR6][R22.64], !P2 ;  /* 0x2348000016007fae */ /* 0x000fe2000d1a1006 */
[----:B------:R-:W-:-:S04]  /*32300*/  IMAD.WIDE R16, R85, 0x4, R52 ;  /* 0x0000000455107825 */ /* 0x000fc800078e0234 */
[C---:B---3--:R-:W-:Y:S01]  /*32310*/  IMAD.WIDE R12, R85.reuse, 0x4, R36 ;  /* 0x00000004550c7825 */ /* 0x048fe200078e0224 */
[----:B------:R3:W-:Y:S04]  /*32320*/  STL.64 [R1+0x17e8], R16 ;  /* 0x0017e81001007387 */ /* 0x0007e80000100a00 */
[----:B------:R1:W-:Y:S04]  /*32330*/  STL.64 [R1+0x17f0], R12 ;  /* 0x0017f00c01007387 */ /* 0x0003e80000100a00 */
[----:B------:R-:W4:Y:S04]  /*32340*/  LDL.LU.64 R52, [R1+0xd10] ;  /* 0x000d100001347983 */ /* 0x000f280000300a00 */
[----:B------:R-:W4:Y:S04]  /*32350*/  LDL.LU.64 R36, [R1+0xd18] ;  /* 0x000d180001247983 */ /* 0x000f280000300a00 */
[----:B------:R3:W-:Y:S01]  /*32360*/  LDGSTS.E [R0+0x23800], desc[UR6][R16.64], !P3 ;  /* 0x2380000010007fae */ /* 0x0007e2000d9a1006 */
[----:B------:R-:W-:-:S03]  /*32370*/  IMAD.WIDE R20, R85, 0x4, R20 ;  /* 0x0000000455147825 */ /* 0x000fc600078e0214 */
[----:B------:R1:W-:Y:S01]  /*32380*/  LDGSTS.E [R0+0x23880], desc[UR6][R12.64], !P3 ;  /* 0x238800000c007fae */ /* 0x0003e2000d9a1006 */
[----:B------:R-:W-:Y:S01]  /*32390*/  ISETP.GE.U32.AND P3, PT, R240, 0x7fffffaf, PT ;  /* 0x7fffffaff000780c */ /* 0x000fe20003f66070 */
[----:B------:R-:W-:Y:S02]  /*323a0*/  VIADD R240, R10, 0xffffffc6 ;  /* 0xffffffc60af07836 */ /* 0x000fe40000000000 */
[----:B------:R1:W-:Y:S04]  /*323b0*/  STL.64 [R1+0x1808], R20 ;  /* 0x0018081401007387 */ /* 0x0003e80000100a00 */
[----:B------:R-:W-:Y:S01]  /*323c0*/  LDGSTS.E [R0+0x23c00], desc[UR6][R20.64], !P1 ;  /* 0x23c0000014007fae */ /* 0x000fe2000c9a1006 */
[----:B---3--:R-:W-:-:S04]  /*323d0*/  IMAD.WIDE R16, R85, 0x4, R116 ;  /* 0x0000000455107825 */ /* 0x008fc800078e0274 */
[----:B-1----:R-:W-:-:S04]  /*323e0*/  IMAD.WIDE R12, R85, 0x4, R100 ;  /* 0x00000004550c7825 */ /* 0x002fc800078e0264 */
[C---:B------:R-:W-:Y:S01]  /*323f0*/  IMAD.WIDE R10, R85.reuse, 0x4, R250 ;  /* 0x00000004550a7825 */ /* 0x040fe200078e02fa */
[----:B------:R-:W-:Y:S04]  /*32400*/  STL.64 [R1+0x1810], R16 ;  /* 0x0018101001007387 */ /* 0x000fe80000100a00 */
[----:B------:R-:W3:Y:S04]  /*32410*/  LDL.LU.64 R116, [R1+0xd20] ;  /* 0x000d200001747983 */ /* 0x000ee80000300a00 */
[----:B------:R-:W3:Y:S04]  /*32420*/  LDL.LU.64 R100, [R1+0xd28] ;  /* 0x000d280001647983 */ /* 0x000ee80000300a00 */
[----:B------:R-:W-:Y:S04]  /*32430*/  STL.64 [R1+0x1008], R12 ;  /* 0x0010080c01007387 */ /* 0x000fe80000100a00 */
[----:B------:R1:W-:Y:S04]  /*32440*/  STL.64 [R1+0x1010], R10 ;  /* 0x0010100a01007387 */ /* 0x0003e80000100a00 */
[----:B------:R-:W3:Y:S04]  /*32450*/  LDL.LU.64 R20, [R1+0xd30] ;  /* 0x000d300001147983 */ /* 0x000ee80000300a00 */
[----:B------:R-:W3:Y:S04]  /*32460*/  LDL.LU.64 R250, [R1+0xd38] ;  /* 0x000d380001fa7983 */ /* 0x000ee80000300a00 */
[----:B------:R-:W-:Y:S04]  /*32470*/  LDGSTS.E [R0+0x23c80], desc[UR6][R16.64], !P1 ;  /* 0x23c8000010007fae */ /* 0x000fe8000c9a1006 */
[----:B------:R-:W-:Y:S04]  /*32480*/  LDGSTS.E [R2+0x22100], desc[UR6][R12.64], !P4 ;  /* 0x221000000c027fae */ /* 0x000fe8000e1a1006 */
[----:B------:R1:W-:Y:S01]  /*32490*/  LDGSTS.E [R2+0x22180], desc[UR6][R10.64], !P4 ;  /* 0x221800000a027fae */ /* 0x0003e2000e1a1006 */
[----:B--2---:R-:W-:-:S04]  /*324a0*/  IMAD.WIDE R24, R85, 0x4, R132 ;  /* 0x0000000455187825 */ /* 0x004fc800078e0284 */
[C---:B----4-:R-:W-:Y:S01]  /*324b0*/  IMAD.WIDE R22, R85.reuse, 0x4, R68 ;  /* 0x0000000455167825 */ /* 0x050fe200078e0244 */
[----:B-1----:R-:W1:Y:S01]  /*324c0*/  LDC R10, c[0x0][0x3a0] ;  /* 0x0000e800ff0a7b82 */ /* 0x002e620000000800 */
[----:B------:R3:W-:Y:S04]  /*324d0*/  STL.64 [R1+0x1028], R24 ;  /* 0x0010281801007387 */ /* 0x0007e80000100a00 */
[----:B------:R2:W-:Y:S04]  /*324e0*/  STL.64 [R1+0x1030], R22 ;  /* 0x0010301601007387 */ /* 0x0005e80000100a00 */
[----:B------:R-:W4:Y:S04]  /*324f0*/  LDL.LU.64 R132, [R1+0xd40] ;  /* 0x000d400001847983 */ /* 0x000f280000300a00 */
[----:B------:R-:W4:Y:S04]  /*32500*/  LDL.LU.64 R68, [R1+0xd48] ;  /* 0x000d480001447983 */ /* 0x000f280000300a00 */
[----:B------:R3:W-:Y:S04]  /*32510*/  LDGSTS.E [R2+0x22500], desc[UR6][R24.64], !P6 ;  /* 0x2250000018027fae */ /* 0x0007e8000f1a1006 */
[----:B------:R2:W-:Y:S01]  /*32520*/  LDGSTS.E [R2+0x22580], desc[UR6][R22.64], !P6 ;  /* 0x2258000016027fae */ /* 0x0005e2000f1a1006 */
[----:B------:R-:W-:-:S04]  /*32530*/  IMAD.WIDE R16, R85, 0x4, R52 ;  /* 0x0000000455107825 */ /* 0x000fc800078e0234 */
[C---:B------:R-:W-:Y:S01]  /*32540*/  IMAD.WIDE R12, R85.reuse, 0x4, R36 ;  /* 0x00000004550c7825 */ /* 0x040fe200078e0224 */
[----:B------:R1:W-:Y:S04]  /*32550*/  STL.64 [R1+0x1708], R16 ;  /* 0x0017081001007387 */ /* 0x0003e80000100a00 */
[----:B------:R1:W-:Y:S04]  /*32560*/  STL.64 [R1+0x1710], R12 ;  /* 0x0017100c01007387 */ /* 0x0003e80000100a00 */
[----:B------:R-:W4:Y:S04]  /*32570*/  LDL.LU.64 R52, [R1+0xd50] ;  /* 0x000d500001347983 */ /* 0x000f280000300a00 */
[----:B------:R-:W4:Y:S04]  /*32580*/  LDL.LU.64 R36, [R1+0xd58] ;  /* 0x000d580001247983 */ /* 0x000f280000300a00 */
[----:B------:R1:W-:Y:S04]  /*32590*/  LDGSTS.E [R2+0x22900], desc[UR6][R16.64], !P5 ;  /* 0x2290000010027fae */ /* 0x0003e8000e9a1006 */
[----:B------:R1:W-:Y:S01]  /*325a0*/  LDGSTS.E [R2+0x22980], desc[UR6][R12.64], !P5 ;  /* 0x229800000c027fae */ /* 0x0003e2000e9a1006 */
[----:B---3--:R-:W-:-:S04]  /*325b0*/  IMAD.WIDE R24, R85, 0x4, R116 ;  /* 0x0000000455187825 */ /* 0x008fc800078e0274 */
[----:B--2---:R-:W-:-:S04]  /*325c0*/  IMAD.WIDE R22, R85, 0x4, R100 ;  /* 0x0000000455167825 */ /* 0x004fc800078e0264 */
[C---:B-1----:R-:W-:Y:S01]  /*325d0*/  IMAD.WIDE R16, R85.reuse, 0x4, R20 ;  /* 0x0000000455107825 */ /* 0x042fe200078e0214 */
[----:B------:R-:W-:Y:S04]  /*325e0*/  STL.64 [R1+0x1738], R24 ;  /* 0x0017381801007387 */ /* 0x000fe80000100a00 */
[----:B------:R-:W2:Y:S01]  /*325f0*/  LDL.LU.64 R116, [R1+0xd60] ;  /* 0x000d600001747983 */ /* 0x000ea20000300a00 */
[----:B------:R-:W-:-:S03]  /*32600*/  IMAD.WIDE R12, R85, 0x4, R250 ;  /* 0x00000004550c7825 */ /* 0x000fc600078e02fa */
[----:B------:R4:W-:Y:S04]  /*32610*/  STL.64 [R1+0x1740], R22 ;  /* 0x0017401601007387 */ /* 0x0009e80000100a00 */
[----:B------:R-:W3:Y:S04]  /*32620*/  LDL.LU.64 R100, [R1+0xd68] ;  /* 0x000d680001647983 */ /* 0x000ee80000300a00 */
[----:B------:R1:W-:Y:S04]  /*32630*/  STL.64 [R1+0x1768], R16 ;  /* 0x0017681001007387 */ /* 0x0003e80000100a00 */
[----:B------:R-:W3:Y:S04]  /*32640*/  LDL.LU.64 R20, [R1+0xd70] ;  /* 0x000d700001147983 */ /* 0x000ee80000300a00 */
[----:B------:R1:W-:Y:S04]  /*32650*/  STL.64 [R1+0x1770], R12 ;  /* 0x0017700c01007387 */ /* 0x0003e80000100a00 */
[----:B------:R-:W3:Y:S01]  /*32660*/  LDL.LU.64 R250, [R1+0xd78] ;  /* 0x000d780001fa7983 */ /* 0x000ee20000300a00 */
[----:B------:R-:W-:-:S02]  /*32670*/  ISETP.GE.U32.AND P2, PT, R241, 0x7fffffb3, PT ;  /* 0x7fffffb3f100780c */ /* 0x000fc40003f46070 */
[----:B------:R-:W-:Y:S01]  /*32680*/  ISETP.GE.U32.AND P4, PT, R240, 0x7fffffa7, PT ;  /* 0x7fffffa7f000780c */ /* 0x000fe20003f86070 */
[----:B------:R-:W-:Y:S01]  /*32690*/  VIADD R240, R9, 0xffffffdd ;  /* 0xffffffdd09f07836 */ /* 0x000fe20000000000 */
[----:B------:R-:W-:Y:S01]  /*326a0*/  IADD3 R241, PT, PT, R243, -0x36, RZ ;  /* 0xffffffcaf3f17810 */ /* 0x000fe20007ffe0ff */
[----:B------:R-:W1:Y:S08]  /*326b0*/  LDC R9, c[0x0][0x3a0] ;  /* 0x0000e800ff097b82 */ /* 0x000e700000000800 */
[----:B------:R-:W1:Y:S01]  /*326c0*/  LDC R243, c[0x0][0x3a0] ;  /* 0x0000e800fff37b82 */ /* 0x000e620000000800 */
[----:B------:R-:W-:Y:S01]  /*326d0*/  ISETP.GE.U32.AND P5, PT, R240, 0x7fffffbe, PT ;  /* 0x7fffffbef000780c */ /* 0x000fe20003fa6070 */
[----:B------:R-:W-:Y:S01]  /*326e0*/  VIADD R240, R8, 0xffffffd5 ;  /* 0xffffffd508f07836 */ /* 0x000fe20000000000 */
[----:B------:R-:W-:Y:S04]  /*326f0*/  LDGSTS.E [R2+0x22d00], desc[UR6][R24.64], !P2 ;  /* 0x22d0000018027fae */ /* 0x000fe8000d1a1006 */
[----:B------:R4:W-:Y:S04]  /*32700*/  LDGSTS.E [R2+0x22d80], desc[UR6][R22.64], !P2 ;  /* 0x22d8000016027fae */ /* 0x0009e8000d1a1006 */
[----:B------:R1:W-:Y:S01]  /*32710*/  LDGSTS.E [R2+0x23100], desc[UR6][R16.64], !P3 ;  /* 0x2310000010027fae */ /* 0x0003e2000d9a1006 */
[----:B------:R-:W-:-:S03]  /*32720*/  ISETP.GE.U32.AND P1, PT, R241, 0x7fffffab, PT ;  /* 0x7fffffabf100780c */ /* 0x000fc60003f26070 */
[----:B------:R1:W-:Y:S01]  /*32730*/  LDGSTS.E [R2+0x23180], desc[UR6][R12.64], !P3 ;  /* 0x231800000c027fae */ /* 0x0003e2000d9a1006 */
[----:B------:R-:W-:Y:S02]  /*32740*/  ISETP.GE.U32.AND P3, PT, R240, 0x7fffffb6, PT ;  /* 0x7fffffb6f000780c */ /* 0x000fe40003f66070 */
[----:B------:R-:W-:Y:S01]  /*32750*/  IADD3 R240, PT, PT, R10, -0x33, RZ ;  /* 0xffffffcd0af07810 */ /* 0x000fe20007ffe0ff */
[----:B------:R-:W1:Y:S01]  /*32760*/  LDC R8, c[0x0][0x3a0] ;  /* 0x0000e800ff087b82 */ /* 0x000e620000000800 */
[----:B----4-:R-:W-:-:S04]  /*32770*/  IMAD.WIDE R22, R85, 0x4, R132 ;  /* 0x0000000455167825 */ /* 0x010fc800078e0284 */
[C---:B-1----:R-:W-:Y:S01]  /*32780*/  IMAD.WIDE R16, R85.reuse, 0x4, R68 ;  /* 0x0000000455107825 */ /* 0x042fe200078e0244 */
        /* <DEDUP_REMOVED lines=12> */
[----:B------:R1:W-:Y:S01]  /*32850*/  LDGSTS.E [R2+0x23900], desc[UR6][R12.64], !P4 ;  /* 0x239000000c027fae */ /* 0x0003e2000e1a1006 */
[----:B--2---:R-:W-:-:S04]  /*32860*/  IMAD.WIDE R24, R85, 0x4, R116 ;  /* 0x0000000455187825 */ /* 0x004fc800078e0274 */
[----:B---3--:R-:W-:-:S04]  /*32870*/  IMAD.WIDE R22, R85, 0x4, R100 ;  /* 0x0000000455167825 */ /* 0x008fc800078e0264 */
[----:B------:R-:W-:Y:S01]  /*32880*/  VIADD R241, R242, 0xffffffc2 ;  /* 0xffffffc2f2f17836 */ /* 0x000fe20000000000 */
[----:B------:R2:W-:Y:S04]  /*32890*/  LDGSTS.E [R2+0x23980], desc[UR6][R10.64], !P4 ;  /* 0x239800000a027fae */ /* 0x0005e8000e1a1006 */
[----:B------:R4:W-:Y:S04]  /*328a0*/  STL.64 [R1+0x17f8], R24 ;  /* 0x0017f81801007387 */ /* 0x0009e80000100a00 */
[----:B------:R-:W3:Y:S01]  /*328b0*/  LDL.LU.64 R116, [R1+0xda0] ;  /* 0x000da00001747983 */ /* 0x000ee20000300a00 */
[----:B-1----:R-:W-:-:S04]  /*328c0*/  IMAD.WIDE R16, R85, 0x4, R20 ;  /* 0x0000000455107825 */ /* 0x002fc800078e0214 */
[----:B------:R-:W-:Y:S01]  /*328d0*/  IMAD.WIDE R12, R85, 0x4, R250 ;  /* 0x00000004550c7825 */ /* 0x000fe200078e02fa */
[----:B------:R1:W-:Y:S04]  /*328e0*/  STL.64 [R1+0x1800], R22 ;  /* 0x0018001601007387 */ /* 0x0003e80000100a00 */
[----:B------:R-:W3:Y:S04]  /*328f0*/  LDL.LU.64 R20, [R1+0xda8] ;  /* 0x000da80001147983 */ /* 0x000ee80000300a00 */
[----:B------:R1:W-:Y:S01]  /*32900*/  STL.64 [R1+0xff8], R16 ;  /* 0x000ff81001007387 */ /* 0x0003e20000100a00 */
[----:B------:R-:W1:Y:S03]  /*32910*/  LDC R242, c[0x0][0x3a0] ;  /* 0x0000e800fff27b82 */ /* 0x000e660000000800 */
[----:B------:R1:W-:Y:S04]  /*32920*/  STL.64 [R1+0x1000], R12 ;  /* 0x0010000c01007387 */ /* 0x0003e80000100a00 */
[----:B------:R-:W3:Y:S04]  /*32930*/  LDL.LU.64 R100, [R1+0xdb0] ;  /* 0x000db00001647983 */ /* 0x000ee80000300a00 */
[----:B------:R-:W3:Y:S01]  /*32940*/  LDL.LU.64 R250, [R1+0xdb8] ;  /* 0x000db80001fa7983 */ /* 0x000ee20000300a00 */
[----:B------:R-:W-:Y:S01]  /*32950*/  ISETP.GE.U32.AND P6, PT, R241, 0x7fffffa3, PT ;  /* 0x7fffffa3f100780c */ /* 0x000fe20003fc6070 */
[----:B------:R-:W-:Y:S01]  /*32960*/  VIADD R241, R252, 0xffffffd9 ;  /* 0xffffffd9fcf17836 */ /* 0x000fe20000000000 */
[----:B--2---:R-:W2:Y:S01]  /*32970*/  LDC R10, c[0x0][0x3a0] ;  /* 0x0000e800ff0a7b82 */ /* 0x004ea20000000800 */
[----:B------:R-:W-:-:S07]  /*32980*/  ISETP.GE.U32.AND P4, PT, R240, 0x7fffffae, PT ;  /* 0x7fffffaef000780c */ /* 0x000fce0003f86070 */
[----:B------:R-:W1:Y:S01]  /*32990*/  LDC R252, c[0x0][0x3a0] ;  /* 0x0000e800fffc7b82 */ /* 0x000e620000000800 */
[----:B------:R-:W-:Y:S02]  /*329a0*/  ISETP.GE.U32.AND P2, PT, R241, 0x7fffffba, PT ;  /* 0x7fffffbaf100780c */ /* 0x000fe40003f46070 */
[----:B------:R4:W-:Y:S04]  /*329b0*/  LDGSTS.E [R2+0x23d00], desc[UR6][R24.64], !P6 ;  /* 0x23d0000018027fae */ /* 0x0009e8000f1a1006 */
[----:B------:R1:W-:Y:S04]  /*329c0*/  LDGSTS.E [R2+0x23d80], desc[UR6][R22.64], !P6 ;  /* 0x23d8000016027fae */ /* 0x0003e8000f1a1006 */
[----:B------:R1:W-:Y:S04]  /*329d0*/  LDGSTS.E [R4+0x22200], desc[UR6][R16.64], !P5 ;  /* 0x2220000010047fae */ /* 0x0003e8000e9a1006 */
[----:B------:R1:W-:Y:S01]  /*329e0*/  LDGSTS.E [R4+0x22280], desc[UR6][R12.64], !P5 ;  /* 0x222800000c047fae */ /* 0x0003e2000e9a1006 */
[----:B------:R-:W-:-:S02]  /*329f0*/  VIADD R240, R9, 0xffffffc5 ;  /* 0xffffffc509f07836 */ /* 0x000fc40000000000 */
[----:B------:R-:W-:Y:S01]  /*32a00*/  VIADD R241, R243, 0xffffffd1 ;  /* 0xffffffd1f3f17836 */ /* 0x000fe20000000000 */
[----:B------:R-:W1:Y:S08]  /*32a10*/  LDC R9, c[0x0][0x3a0] ;  /* 0x0000e800ff097b82 */ /* 0x000e700000000800 */
[----:B------:R-:W1:Y:S01]  /*32a20*/  LDC R243, c[0x0][0x3a0] ;  /* 0x0000e800fff37b82 */ /* 0x000e620000000800 */
[----:B------:R-:W-:Y:S01]  /*32a30*/  ISETP.GE.U32.AND P5, PT, R240, 0x7fffffa6, PT ;  /* 0x7fffffa6f000780c */ /* 0x000fe20003fa6070 */
[----:B------:R-:W-:-:S02]  /*32a40*/  VIADD R240, R8, 0xffffffdc ;  /* 0xffffffdc08f07836 */ /* 0x000fc40000000000 */
[----:B----4-:R-:W-:-:S04]  /*32a50*/  IMAD.WIDE R24, R85, 0x4, R132 ;  /* 0x0000000455187825 */ /* 0x010fc800078e0284 */
[C---:B-1----:R-:W-:Y:S01]  /*32a60*/  IMAD.WIDE R22, R85.reuse, 0x4, R68 ;  /* 0x0000000455167825 */ /* 0x042fe200078e0244 */
[----:B------:R-:W4:Y:S04]  /*32a70*/  LDL.LU.64 R132, [R1+0xdc0] ;  /* 0x000dc00001847983 */ /* 0x000f280000300a00 */
[----:B------:R-:W-:Y:S04]  /*32a80*/  STL.64 [R1+0x1018], R24 ;  /* 0x0010181801007387 */ /* 0x000fe80000100a00 */
[----:B------:R-:W4:Y:S04]  /*32a90*/  LDL.LU.64 R68, [R1+0xdc8] ;  /* 0x000dc80001447983 */ /* 0x000f280000300a00 */
[----:B------:R-:W-:Y:S04]  /*32aa0*/  LDGSTS.E [R4+0x22600], desc[UR6][R24.64], !P2 ;  /* 0x2260000018047fae */ /* 0x000fe8000d1a1006 */
[----:B------:R3:W-:Y:S04]  /*32ab0*/  STL.64 [R1+0x1020], R22 ;  /* 0x0010201601007387 */ /* 0x0007e80000100a00 */
[----:B------:R3:W-:Y:S01]  /*32ac0*/  LDGSTS.E [R4+0x22680], desc[UR6][R22.64], !P2 ;  /* 0x2268000016047fae */ /* 0x0007e2000d1a1006 */
[----:B------:R-:W-:-:S04]  /*32ad0*/  IMAD.WIDE R16, R85, 0x4, R52 ;  /* 0x0000000455107825 */ /* 0x000fc800078e0234 */
[----:B------:R-:W-:Y:S01]  /*32ae0*/  IMAD.WIDE R12, R85, 0x4, R36 ;  /* 0x00000004550c7825 */ /* 0x000fe200078e0224 */
[----:B------:R-:W4:Y:S04]  /*32af0*/  LDL.LU.64 R52, [R1+0xc58] ;  /* 0x000c580001347983 */ /* 0x000f280000300a00 */
[----:B------:R-:W4:Y:S04]  /*32b00*/  LDL.LU.64 R36, [R1+0xc60] ;  /* 0x000c600001247983 */ /* 0x000f280000300a00 */
[----:B------:R1:W-:Y:S04]  /*32b10*/  STL.64 [R1+0x1038], R16 ;  /* 0x0010381001007387 */ /* 0x0003e80000100a00 */
[----:B------:R1:W-:Y:S04]  /*32b20*/  LDGSTS.E [R4+0x22a00], desc[UR6][R16.64], !P3 ;  /* 0x22a0000010047fae */ /* 0x0003e8000d9a1006 */
[----:B------:R1:W-:Y:S04]  /*32b30*/  STL.64 [R1+0x1040], R12 ;  /* 0x0010400c01007387 */ /* 0x0003e80000100a00 */
[----:B------:R1:W-:Y:S01]  /*32b40*/  LDGSTS.E [R4+0x22a80], desc[UR6][R12.64], !P3 ;  /* 0x22a800000c047fae */ /* 0x0003e2000d9a1006 */
[----:B------:R-:W-:-:S02]  /*32b50*/  ISETP.GE.U32.AND P3, PT, R240, 0x7fffffbd, PT ;  /* 0x7fffffbdf000780c */ /* 0x000fc40003f66070 */
[----:B------:R-:W-:Y:S01]  /*32b60*/  ISETP.GE.U32.AND P1, PT, R241, 0x7fffffb2, PT ;  /* 0x7fffffb2f100780c */ /* 0x000fe20003f26070 */
[----:B------:R-:W1:Y:S01]  /*32b70*/  LDC R8, c[0x0][0x3a0] ;  /* 0x0000e800ff087b82 */ /* 0x000e620000000800 */
[C---:B---3--:R-:W-:Y:S02]  /*32b80*/  IMAD.WIDE R22, R85.reuse, 0x4, R116 ;  /* 0x0000000455167825 */ /* 0x048fe400078e0274 */
[----:B------:R-:W3:Y:S04]  /*32b90*/  LDL.LU.64 R116, [R1+0xc68] ;  /* 0x000c680001747983 */ /* 0x000ee80000300a00 */
[----:B------:R4:W-:Y:S01]  /*32ba0*/  STL.64 [R1+0x1718], R22 ;  /* 0x0017181601007387 */ /* 0x0009e20000100a00 */
[----:B-1----:R-:W-:-:S04]  /*32bb0*/  IMAD.WIDE R16, R85, 0x4, R20 ;  /* 0x0000000455107825 */ /* 0x002fc800078e0214 */
[----:B--2---:R-:W-:Y:S01]  /*32bc0*/  VIADD R240, R10, 0xffffffd8 ;  /* 0xffffffd80af07836 */ /* 0x004fe20000000000 */
[----:B------:R-:W2:Y:S04]  /*32bd0*/  LDL.LU.64 R20, [R1+0xc70] ;  /* 0x000c700001147983 */ /* 0x000ea80000300a00 */
[----:B------:R1:W-:Y:S01]  /*32be0*/  STL.64 [R1+0x1720], R16 ;  /* 0x0017201001007387 */ /* 0x0003e20000100a00 */
[----:B------:R-:W-:-:S04]  /*32bf0*/  IMAD.WIDE R10, R85, 0x4, R250 ;  /* 0x00000004550a7825 */ /* 0x000fc800078e02fa */
[----:B------:R-:W-:Y:S01]  /*32c00*/  IMAD.WIDE R12, R85, 0x4, R100 ;  /* 0x00000004550c7825 */ /* 0x000fe200078e0264 */
[----:B------:R-:W2:Y:S03]  /*32c10*/  LDL.LU.64 R250, [R1+0xc78] ;  /* 0x000c780001fa7983 */ /* 0x000ea60000300a00 */
[----:B------:R-:W-:Y:S01]  /*32c20*/  VIADD R241, R242, 0xffffffc9 ;  /* 0xffffffc9f2f17836 */ /* 0x000fe20000000000 */
[----:B------:R4:W-:Y:S04]  /*32c30*/  LDGSTS.E [R4+0x22e00], desc[UR6][R22.64], !P1 ;  /* 0x22e0000016047fae */ /* 0x0009e8000c9a1006 */
[----:B------:R1:W-:Y:S04]  /*32c40*/  STL.64 [R1+0x1748], R12 ;  /* 0x0017480c01007387 */ /* 0x0003e80000100a00 */
[----:B------:R1:W-:Y:S04]  /*32c50*/  STL.64 [R1+0x1750], R10 ;  /* 0x0017500a01007387 */ /* 0x0003e80000100a00 */
[----:B------:R-:W2:Y:S01]  /*32c60*/  LDL.LU.64 R100, [R1+0xc80] ;  /* 0x000c800001647983 */ /* 0x000ea20000300a00 */
[----:B------:R-:W1:Y:S01]  /*32c70*/  LDC R242, c[0x0][0x3a0] ;  /* 0x0000e800fff27b82 */ /* 0x000e620000000800 */
[----:B------:R-:W-:-:S02]  /*32c80*/  ISETP.GE.U32.AND P6, PT, R241, 0x7fffffaa, PT ;  /* 0x7fffffaaf100780c */ /* 0x000fc40003fc6070 */
[----:B------:R1:W-:Y:S04]  /*32c90*/  LDGSTS.E [R4+0x22e80], desc[UR6][R16.64], !P1 ;  /* 0x22e8000010047fae */ /* 0x0003e8000c9a1006 */
[----:B------:R1:W-:Y:S04]  /*32ca0*/  LDGSTS.E [R4+0x23200], desc[UR6][R12.64], !P4 ;  /* 0x232000000c047fae */ /* 0x0003e8000e1a1006 */
[----:B------:R1:W-:Y:S01]  /*32cb0*/  LDGSTS.E [R4+0x23280], desc[UR6][R10.64], !P4 ;  /* 0x232800000a047fae */ /* 0x0003e2000e1a1006 */
[----:B------:R-:W-:Y:S01]  /*32cc0*/  VIADD R241, R252, 0xffffffc1 ;  /* 0xffffffc1fcf17836 */ /* 0x000fe20000000000 */
[----:B------:R-:W-:Y:S01]  /*32cd0*/  ISETP.GE.U32.AND P1, PT, R240, 0x7fffffb9, PT ;  /* 0x7fffffb9f000780c */ /* 0x000fe20003f26070 */
[----:B------:R-:W2:Y:S03]  /*32ce0*/  LDC R252, c[0x0][0x3a0] ;  /* 0x0000e800fffc7b82 */ /* 0x000ea60000000800 */
[----:B------:R-:W-:-:S02]  /*32cf0*/  ISETP.GE.U32.AND P2, PT, R241, 0x7fffffa2, PT ;  /* 0x7fffffa2f100780c */ /* 0x000fc40003f46070 */
[----:B------:R-:W-:Y:S01]  /*32d00*/  IADD3 R241, PT, PT, R243, -0x30, RZ ;  /* 0xffffffd0f3f17810 */ /* 0x000fe20007ffe0ff */
[----:B-1----:R-:W-:-:S05]  /*32d10*/  VIADD R240, R242, 0xffffffd4 ;  /* 0xffffffd4f2f07836 */ /* 0x002fca0000000000 */
[----:B------:R-:W-:Y:S01]  /*32d20*/  ISETP.GE.U32.AND P4, PT, R240, 0x7fffffb5, PT ;  /* 0x7fffffb5f000780c */ /* 0x000fe20003f86070 */
[----:B------:R-:W-:Y:S02]  /*32d30*/  VIADD R240, R9, 0xffffffcc ;  /* 0xffffffcc09f07836 */ /* 0x000fe40000000000 */
[----:B----4-:R-:W-:-:S04]  /*32d40*/  IMAD.WIDE R22, R85, 0x4, R132 ;  /* 0x0000000455167825 */ /* 0x010fc800078e0284 */
[C---:B------:R-:W-:Y:S01]  /*32d50*/  IMAD.WIDE R16, R85.reuse, 0x4, R68 ;  /* 0x0000000455107825 */ /* 0x040fe200078e0244 */
[----:B------:R-:W-:Y:S04]  /*32d60*/  STL.64 [R1+0x1778], R22 ;  /* 0x0017781601007387 */ /* 0x000fe80000100a00 */
[----:B------:R-:W-:Y:S04]  /*32d70*/  STL.64 [R1+0x1780], R16 ;  /* 0x0017801001007387 */ /* 0x000fe80000100a00 */
[----:B------:R-:W-:Y:S04]  /*32d80*/  LDGSTS.E [R4+0x23600], desc[UR6][R22.64], !P6 ;  /* 0x2360000016047fae */ /* 0x000fe8000f1a1006 */
[----:B------:R-:W-:Y:S01]  /*32d90*/  LDGSTS.E [R4+0x23680], desc[UR6][R16.64], !P6 ;  /* 0x2368000010047fae */ /* 0x000fe2000f1a1006 */
[----:B------:R-:W-:-:S04]  /*32da0*/  IMAD.WIDE R12, R85, 0x4, R52 ;  /* 0x00000004550c7825 */ /* 0x000fc800078e0234 */
[C---:B------:R-:W-:Y:S01]  /*32db0*/  IMAD.WIDE R10, R85.reuse, 0x4, R36 ;  /* 0x00000004550a7825 */ /* 0x040fe200078e0224 */
[----:B------:R3:W-:Y:S04]  /*32dc0*/  STL.64 [R1+0x17a8], R12 ;  /* 0x0017a80c01007387 */ /* 0x0007e80000100a00 */
[----:B------:R-:W4:Y:S04]  /*32dd0*/  LDL.LU.64 R180, [R1+0xb50] ;  /* 0x000b500001b47983 */ /* 0x000f280000300a00 */
[----:B------:R2:W-:Y:S04]  /*32de0*/  STL.64 [R1+0x17b0], R10 ;  /* 0x0017b00a01007387 */ /* 0x0005e80000100a00 */
[----:B------:R-:W4:Y:S04]  /*32df0*/  LDL.LU.64 R68, [R1+0xb58] ;  /* 0x000b580001447983 */ /* 0x000f280000300a00 */
[----:B------:R3:W-:Y:S04]  /*32e00*/  LDGSTS.E [R4+0x23a00], desc[UR6][R12.64], !P5 ;  /* 0x23a000000c047fae */ /* 0x0007e8000e9a1006 */
[----:B------:R-:W4:Y:S04]  /*32e10*/  LDL.LU.64 R164, [R1+0xb60] ;  /* 0x000b600001a47983 */ /* 0x000f280000300a00 */
[----:B------:R-:W4:Y:S04]  /*32e20*/  LDL.LU.64 R52, [R1+0xb68] ;  /* 0x000b680001347983 */ /* 0x000f280000300a00 */
[----:B------:R2:W-:Y:S04]  /*32e30*/  LDGSTS.E [R4+0x23a80], desc[UR6][R10.64], !P5 ;  /* 0x23a800000a047fae */ /* 0x0005e8000e9a1006 */
[----:B------:R-:W4:Y:S01]  /*32e40*/  LDL.LU.64 R36, [R1+0xb70] ;  /* 0x000b700001247983 */ /* 0x000f220000300a00 */
[----:B---3--:R-:W-:-:S04]  /*32e50*/  IMAD.WIDE R12, R85, 0x4, R116 ;  /* 0x00000004550c7825 */ /* 0x008fc800078e0274 */
[C---:B--2---:R-:W-:Y:S02]  /*32e60*/  IMAD.WIDE R10, R85.reuse, 0x4, R20 ;  /* 0x00000004550a7825 */ /* 0x044fe400078e0214 */
[----:B------:R-:W2:Y:S04]  /*32e70*/  LDL.LU.64 R20, [R1+0xb78] ;  /* 0x000b780001147983 */ /* 0x000ea80000300a00 */
[----:B------:R-:W-:Y:S01]  /*32e80*/  STL.64 [R1+0x17d8], R12 ;  /* 0x0017d80c01007387 */ /* 0x000fe20000100a00 */
[----:B------:R-:W-:-:S03]  /*32e90*/  IMAD.WIDE R242, R85, 0x4, R250 ;  /* 0x0000000455f27825 */ /* 0x000fc600078e02fa */
[----:B------:R-:W-:Y:S04]  /*32ea0*/  STL.64 [R1+0x17e0], R10 ;  /* 0x0017e00a01007387 */ /* 0x000fe80000100a00 */
[----:B------:R-:W3:Y:S01]  /*32eb0*/  LDL.LU.64 R250, [R1+0xb80] ;  /* 0x000b800001fa7983 */ /* 0x000ee20000300a00 */
[----:B------:R-:W-:Y:S01]  /*32ec0*/  ISETP.GE.U32.AND P5, PT, R240, 0x7fffffad, PT ;  /* 0x7fffffadf000780c */ /* 0x000fe20003fa6070 */
[----:B------:R-:W-:Y:S02]  /*32ed0*/  VIADD R240, R8, 0xffffffc8 ;  /* 0xffffffc808f07836 */ /* 0x000fe40000000000 */
[----:B------:R-:W-:Y:S01]  /*32ee0*/  IMAD.WIDE R8, R85, 0x4, R100 ;  /* 0x0000000455087825 */ /* 0x000fe200078e0264 */
[----:B------:R-:W3:Y:S01]  /*32ef0*/  LDL.LU.64 R148, [R1+0xb88] ;  /* 0x000b880001947983 */ /* 0x000ee20000300a00 */
[----:B------:R-:W1:Y:S01]  /*32f00*/  LDC R85, c[0x0][0x3ac] ;  /* 0x0000eb00ff557b82 */ /* 0x000e620000000800 */
[----:B------:R-:W-:-:S02]  /*32f10*/  ISETP.GE.U32.AND P6, PT, R241, 0x7fffffb1, PT ;  /* 0x7fffffb1f100780c */ /* 0x000fc40003fc6070 */
[----:B------:R-:W-:Y:S04]  /*32f20*/  LDGSTS.E [R4+0x23e00], desc[UR6][R12.64], !P2 ;  /* 0x23e000000c047fae */ /* 0x000fe8000d1a1006 */
[----:B------:R-:W-:Y:S04]  /*32f30*/  STL.64 [R1+0xff0], R8 ;  /* 0x000ff00801007387 */ /* 0x000fe80000100a00 */
[----:B------:R-:W3:Y:S04]  /*32f40*/  LDL.LU.64 R132, [R1+0xb90] ;  /* 0x000b900001847983 */ /* 0x000ee80000300a00 */
[----:B------:R-:W3:Y:S04]  /*32f50*/  LDL.LU.64 R116, [R1+0xb98] ;  /* 0x000b980001747983 */ /* 0x000ee80000300a00 */
[----:B------:R1:W-:Y:S04]  /*32f60*/  STL.64 [R1+0x2ae8], R242 ;  /* 0x002ae8f201007387 */ /* 0x0003e80000100a00 */
[----:B------:R-:W3:Y:S04]  /*32f70*/  LDL.LU.64 R100, [R1+0xba0] ;  /* 0x000ba00001647983 */ /* 0x000ee80000300a00 */
[----:B------:R-:W-:Y:S04]  /*32f80*/  LDGSTS.E [R4+0x23e80], desc[UR6][R10.64], !P2 ;  /* 0x23e800000a047fae */ /* 0x000fe8000d1a1006 */
[----:B------:R1:W-:Y:S04]  /*32f90*/  LDGSTS.E [R5+0x22300], desc[UR6][R242.64], !P3 ;  /* 0x22300000f2057fae */ /* 0x0003e8000d9a1006 */
[----:B------:R1:W-:Y:S02]  /*32fa0*/  LDGSTS.E [R5+0x22380], desc[UR6][R8.64], !P3 ;  /* 0x2238000008057fae */ /* 0x0003e4000d9a1006 */
[----:B-1----:R-:W-:-:S02]  /*32fb0*/  IMAD.SHL.U32 R241, R85, 0x20, RZ ;  /* 0x0000002055f17824 */ /* 0x002fc400078e00ff */
[----:B------:R-:W3:Y:S04]  /*32fc0*/  LDL.LU.64 R84, [R1+0xba8] ;  /* 0x000ba80001547983 */ /* 0x000ee80000300a00 */
[----:B------:R-:W-:Y:S04]  /*32fd0*/  STL [R1+0xfe0], RZ ;  /* 0x000fe0ff01007387 */ /* 0x000fe80000100800 */
[----:B------:R-:W-:Y:S01]  /*32fe0*/  STL [R1+0xfe4], RZ ;  /* 0x000fe4ff01007387 */ /* 0x000fe20000100800 */
[----:B----4-:R-:W-:-:S04]  /*32ff0*/  IMAD.WIDE R230, R241, 0x4, R180 ;  /* 0x00000004f1e67825 */ /* 0x010fc800078e02b4 */
[C---:B------:R-:W-:Y:S02]  /*33000*/  IMAD.WIDE R214, R241.reuse, 0x4, R68 ;  /* 0x00000004f1d67825 */ /* 0x040fe400078e0244 */
[----:B------:R-:W4:Y:S02]  /*33010*/  LDL.LU.64 R68, [R1+0xbb0] ;  /* 0x000bb00001447983 */ /* 0x000f240000300a00 */
[----:B------:R-:W-:-:S04]  /*33020*/  IMAD.WIDE R212, R241, 0x4, R52 ;  /* 0x00000004f1d47825 */ /* 0x000fc800078e0234 */
[C---:B------:R-:W-:Y:S01]  /*33030*/  IMAD.WIDE R228, R241.reuse, 0x4, R164 ;  /* 0x00000004f1e47825 */ /* 0x040fe200078e02a4 */
[----:B------:R-:W4:Y:S04]  /*33040*/  LDL.LU.64 R52, [R1+0xbb8] ;  /* 0x000bb80001347983 */ /* 0x000f280000300a00 */
[----:B------:R-:W-:Y:S01]  /*33050*/  STL.64 [R1+0x1840], R230 ;  /* 0x001840e601007387 */ /* 0x000fe20000100a00 */
[----:B------:R-:W-:-:S03]  /*33060*/  IMAD.WIDE R196, R241, 0x4, R36 ;  /* 0x00000004f1c47825 */ /* 0x000fc600078e0224 */
[----:B------:R-:W4:Y:S04]  /*33070*/  LDL.LU.64 R36, [R1+0xbc0] ;  /* 0x000bc00001247983 */ /* 0x000f280000300a00 */
[----:B------:R-:W-:Y:S01]  /*33080*/  STL.64 [R1+0x1850], R214 ;  /* 0x001850d601007387 */ /* 0x000fe20000100a00 */
[----:B--2---:R-:W-:-:S03]  /*33090*/  IMAD.WIDE R180, R241, 0x4, R20 ;  /* 0x00000004f1b47825 */ /* 0x004fc600078e0214 */
[----:B------:R-:W2:Y:S04]  /*330a0*/  LDL.LU.64 R20, [R1+0xbc8] ;  /* 0x000bc80001147983 */ /* 0x000ea80000300a00 */
[----:B------:R-:W-:Y:S01]  /*330b0*/  STL.64 [R1+0x1860], R228 ;  /* 0x001860e401007387 */ /* 0x000fe20000100a00 */
[----:B---3--:R-:W-:-:S03]  /*330c0*/  IMAD.WIDE R164, R241, 0x4, R250 ;  /* 0x00000004f1a47825 */ /* 0x008fc600078e02fa */
[----:B------:R-:W3:Y:S04]  /*330d0*/  LDL.LU.64 R250, [R1+0xbd0] ;  /* 0x000bd00001fa7983 */ /* 0x000ee80000300a00 */
[----:B------:R-:W3:Y:S04]  /*330e0*/  LDL.LU.64 R248, [R1+0xbd8] ;  /* 0x000bd80001f87983 */ /* 0x000ee80000300a00 */
[----:B------:R-:W-:Y:S04]  /*330f0*/  STL.64 [R1+0x1870], R212 ;  /* 0x001870d401007387 */ /* 0x000fe80000100a00 */
[----:B------:R-:W3:Y:S04]  /*33100*/  LDL.LU.64 R102, [R1+0xbe0] ;  /* 0x000be00001667983 */ /* 0x000ee80000300a00 */
[----:B------:R-:W-:Y:S04]  /*33110*/  STL.64 [R1+0x1880], R196 ;  /* 0x001880c401007387 */ /* 0x000fe80000100a00 */
[----:B------:R-:W3:Y:S04]  /*33120*/  LDL.LU.64 R182, [R1+0xbe8] ;  /* 0x000be80001b67983 */ /* 0x000ee80000300a00 */
[----:B------:R-:W-:Y:S04]  /*33130*/  STL.64 [R1+0x1888], R180 ;  /* 0x001888b401007387 */ /* 0x000fe80000100a00 */
[----:B------:R-:W3:Y:S04]  /*33140*/  LDL.LU.64 R86, [R1+0xbf0] ;  /* 0x000bf00001567983 */ /* 0x000ee80000300a00 */
[----:B------:R-:W-:Y:S04]  /*33150*/  STL.64 [R1+0x1890], R164 ;  /* 0x001890a401007387 */ /* 0x000fe80000100a00 */
[----:B------:R-:W3:Y:S01]  /*33160*/  LDL.LU.64 R70, [R1+0xbf8] ;  /* 0x000bf80001467983 */ /* 0x000ee20000300a00 */
[----:B------:R-:W-:-:S04]  /*33170*/  IMAD.WIDE R148, R241, 0x4, R148 ;  /* 0x00000004f1947825 */ /* 0x000fc800078e0294 */
[----:B------:R-:W-:-:S04]  /*33180*/  IMAD.WIDE R132, R241, 0x4, R132 ;  /* 0x00000004f1847825 */ /* 0x000fc800078e0284 */
[C---:B------:R-:W-:Y:S01]  /*33190*/  IMAD.WIDE R116, R241.reuse, 0x4, R116 ;  /* 0x00000004f1747825 */ /* 0x040fe200078e0274 */
[----:B------:R-:W-:Y:S04]  /*331a0*/  STL.64 [R1+0x1898], R148 ;  /* 0x0018989401007387 */ /* 0x000fe80000100a00 */
[----:B------:R-:W3:Y:S04]  /*331b0*/  LDL.LU.64 R166, [R1+0xc00] ;  /* 0x000c000001a67983 */ /* 0x000ee80000300a00 */
[----:B------:R-:W3:Y:S04]  /*331c0*/  LDL.LU.64 R54, [R1+0xc08] ;  /* 0x000c080001367983 */ /* 0x000ee80000300a00 */
[----:B------:R-:W-:Y:S04]  /*331d0*/  STL.64 [R1+0x18a0], R132 ;  /* 0x0018a08401007387 */ /* 0x000fe80000100a00 */
[----:B------:R-:W3:Y:S04]  /*331e0*/  LDL.LU.64 R38, [R1+0xc10] ;  /* 0x000c100001267983 */ /* 0x000ee80000300a00 */
[----:B------:R-:W-:Y:S04]  /*331f0*/  STL.64 [R1+0x18a8], R116 ;  /* 0x0018a87401007387 */ /* 0x000fe80000100a00 */
[----:B------:R-:W3:Y:S01]  /*33200*/  LDL.LU.64 R22, [R1+0xc18] ;  /* 0x000c180001167983 */ /* 0x000ee20000300a00 */
[----:B------:R-:W-:-:S04]  /*33210*/  IMAD.WIDE R100, R241, 0x4, R100 ;  /* 0x00000004f1647825 */ /* 0x000fc800078e0264 */
[C---:B------:R-:W-:Y:S01]  /*33220*/  IMAD.WIDE R84, R241.reuse, 0x4, R84 ;  /* 0x00000004f1547825 */ /* 0x040fe200078e0254 */
[----:B------:R-:W-:Y:S04]  /*33230*/  STL.64 [R1+0x18b0], R100 ;  /* 0x0018b06401007387 */ /* 0x000fe80000100a00 */
[----:B------:R-:W3:Y:S04]  /*33240*/  LDL.LU.64 R150, [R1+0xc20] ;  /* 0x000c200001967983 */ /* 0x000ee80000300a00 */
[----:B------:R-:W-:Y:S04]  /*33250*/  STL.64 [R1+0x18b8], R84 ;  /* 0x0018b85401007387 */ /* 0x000fe80000100a00 */
[----:B------:R-:W3:Y:S01]  /*33260*/  LDL.LU.64 R134, [R1+0xc28] ;  /* 0x000c280001867983 */ /* 0x000ee20000300a00 */
[----:B----4-:R-:W-:-:S04]  /*33270*/  IMAD.WIDE R68, R241, 0x4, R68 ;  /* 0x00000004f1447825 */ /* 0x010fc800078e0244 */
[C---:B------:R-:W-:Y:S01]  /*33280*/  IMAD.WIDE R52, R241.reuse, 0x4, R52 ;  /* 0x00000004f1347825 */ /* 0x040fe200078e0234 */
[----:B------:R-:W-:Y:S03]  /*33290*/  STL.64 [R1+0x18c0], R68 ;  /* 0x0018c04401007387 */ /* 0x000fe60000100a00 */
[C---:B------:R-:W-:Y:S01]  /*332a0*/  IMAD.WIDE R36, R241.reuse, 0x4, R36 ;  /* 0x00000004f1247825 */ /* 0x040fe200078e0224 */
[----:B------:R-:W-:Y:S04]  /*332b0*/  STL.64 [R1+0x18c8], R52 ;  /* 0x0018c83401007387 */ /* 0x000fe80000100a00 */
[----:B------:R-:W4:Y:S04]  /*332c0*/  LDL.LU.64 R118, [R1+0xc30] ;  /* 0x000c300001767983 */ /* 0x000f280000300a00 */
[----:B------:R-:W-:Y:S01]  /*332d0*/  STL.64 [R1+0x18d0], R36 ;  /* 0x0018d02401007387 */ /* 0x000fe20000100a00 */
[----:B--2---:R-:W-:-:S04]  /*332e0*/  IMAD.WIDE R20, R241, 0x4, R20 ;  /* 0x00000004f1147825 */ /* 0x004fc800078e0214 */
[----:B---3--:R-:W-:-:S04]  /*332f0*/  IMAD.WIDE R250, R241, 0x4, R250 ;  /* 0x00000004f1fa7825 */ /* 0x008fc800078e02fa */
[----:B------:R-:W-:-:S04]  /*33300*/  IMAD.WIDE R242, R241, 0x4, R102 ;  /* 0x00000004f1f27825 */ /* 0x000fc800078e0266 */
[C---:B------:R-:W-:Y:S01]  /*33310*/  IMAD.WIDE R248, R241.reuse, 0x4, R248 ;  /* 0x00000004f1f87825 */ /* 0x040fe200078e02f8 */
[----:B------:R-:W2:Y:S04]  /*33320*/  LDL.LU.64 R102, [R1+0xc38] ;  /* 0x000c380001667983 */ /* 0x000ea80000300a00 */
[----:B------:R-:W-:Y:S04]  /*33330*/  STL.64 [R1+0x18e0], R20 ;  /* 0x0018e01401007387 */ /* 0x000fe80000100a00 */
[----:B------:R-:W-:Y:S01]  /*33340*/  STL.64 [R1+0x18f0], R250 ;  /* 0x0018f0fa01007387 */ /* 0x000fe20000100a00 */
[----:B------:R-:W-:-:S04]  /*33350*/  IMAD.WIDE R218, R241, 0x4, R86 ;  /* 0x00000004f1da7825 */ /* 0x000fc800078e0256 */
[C---:B------:R-:W-:Y:S01]  /*33360*/  IMAD.WIDE R216, R241.reuse, 0x4, R70 ;  /* 0x00000004f1d87825 */ /* 0x040fe200078e0246 */
[----:B------:R-:W3:Y:S04]  /*33370*/  LDL.LU.64 R86, [R1+0xc40] ;  /* 0x000c400001567983 */ /* 0x000ee80000300a00 */
[----:B------:R-:W-:Y:S04]  /*33380*/  STL.64 [R1+0x1900], R248 ;  /* 0x001900f801007387 */ /* 0x000fe80000100a00 */
[----:B------:R-:W3:Y:S01]  /*33390*/  LDL.LU.64 R70, [R1+0x480] ;  /* 0x0004800001467983 */ /* 0x000ee20000300a00 */
[----:B------:R-:W-:-:S03]  /*333a0*/  IMAD.WIDE R232, R241, 0x4, R182 ;  /* 0x00000004f1e87825 */ /* 0x000fc600078e02b6 */
[----:B------:R-:W-:Y:S04]  /*333b0*/  STL.64 [R1+0x1910], R242 ;  /* 0x001910f201007387 */ /* 0x000fe80000100a00 */
[----:B------:R-:W-:Y:S01]  /*333c0*/  STL.64 [R1+0x1920], R232 ;  /* 0x001920e801007387 */ /* 0x000fe20000100a00 */
[----:B------:R-:W-:-:S03]  /*333d0*/  IMAD.WIDE R200, R241, 0x4, R54 ;  /* 0x00000004f1c87825 */ /* 0x000fc600078e0236 */
[----:B------:R-:W3:Y:S04]  /*333e0*/  LDL.LU.64 R54, [R1+0xc48] ;  /* 0x000c480001367983 */ /* 0x000ee80000300a00 */
[----:B------:R-:W-:Y:S01]  /*333f0*/  STL.64 [R1+0x1940], R218 ;  /* 0x001940da01007387 */ /* 0x000fe20000100a00 */
[----:B------:R-:W-:-:S04]  /*33400*/  IMAD.WIDE R198, R241, 0x4, R38 ;  /* 0x00000004f1c67825 */ /* 0x000fc800078e0226 */
[C---:B------:R-:W-:Y:S01]  /*33410*/  IMAD.WIDE R186, R241.reuse, 0x4, R22 ;  /* 0x00000004f1ba7825 */ /* 0x040fe200078e0216 */
[----:B------:R-:W3:Y:S04]  /*33420*/  LDL.LU.64 R38, [R1+0xc50] ;  /* 0x000c500001267983 */ /* 0x000ee80000300a00 */
[----:B------:R-:W-:Y:S04]  /*33430*/  STL.64 [R1+0x1978], R216 ;  /* 0x001978d801007387 */ /* 0x000fe80000100a00 */
[----:B------:R-:W3:Y:S01]  /*33440*/  LDL.LU.64 R22, [R1+0x3d0] ;  /* 0x0003d00001167983 */ /* 0x000ee20000300a00 */
[----:B------:R-:W-:-:S05]  /*33450*/  IMAD.WIDE R202, R241, 0x4, R166 ;  /* 0x00000004f1ca7825 */ /* 0x000fca00078e02a6 */
[----:B------:R-:W-:Y:S04]  /*33460*/  STL.64 [R1+0x19a0], R202 ;  /* 0x0019a0ca01007387 */ /* 0x000fe80000100a00 */
[----:B------:R-:W3:Y:S04]  /*33470*/  LDL.LU.64 R104, [R1+0x390] ;  /* 0x0003900001687983 */ /* 0x000ee80000300a00 */
[----:B------:R-:W-:Y:S01]  /*33480*/  STL.64 [R1+0x19b8], R200 ;  /* 0x0019b8c801007387 */ /* 0x000fe20000100a00 */
[----:B------:R-:W-:-:S03]  /*33490*/  IMAD.WIDE R182, R241, 0x4, R134 ;  /* 0x00000004f1b67825 */ /* 0x000fc600078e0286 */
[----:B------:R-:W3:Y:S04]  /*334a0*/  LDL.LU.64 R134, [R1+0x350] ;  /* 0x0003500001867983 */ /* 0x000ee80000300a00 */
[----:B------:R-:W3:Y:S04]  /*334b0*/  LDL.LU.64 R88, [R1+0x310] ;  /* 0x0003100001587983 */ /* 0x000ee80000300a00 */
[----:B------:R-:W-:Y:S01]  /*334c0*/  STL.64 [R1+0x19d8], R198 ;  /* 0x0019d8c601007387 */ /* 0x000fe20000100a00 */
[----:B------:R-:W-:-:S03]  /*334d0*/  IMAD.WIDE R184, R241, 0x4, R150 ;  /* 0x00000004f1b87825 */ /* 0x000fc600078e0296 */
[----:B------:R-:W3:Y:S01]  /*334e0*/  LDL.LU.64 R72, [R1+0x2d0] ;  /* 0x0002d00001487983 */ /* 0x000ee20000300a00 */
[----:B----4-:R-:W-:-:S03]  /*334f0*/  IMAD.WIDE R170, R241, 0x4, R118 ;  /* 0x00000004f1aa7825 */ /* 0x010fc600078e0276 */
[----:B------:R-:W4:Y:S04]  /*33500*/  LDL.LU.64 R118, [R1+0x290] ;  /* 0x0002900001767983 */ /* 0x000f280000300a00 */
[----:B------:R-:W-:Y:S04]  /*33510*/  STL.64 [R1+0x1a90], R186 ;  /* 0x001a90ba01007387 */ /* 0x000fe80000100a00 */
[----:B------:R-:W4:Y:S04]  /*33520*/  LDL.LU.64 R56, [R1+0x250] ;  /* 0x0002500001387983 */ /* 0x000f280000300a00 */
[----:B------:R-:W4:Y:S04]  /*33530*/  LDL.LU.64 R40, [R1+0x210] ;  /* 0x0002100001287983 */ /* 0x000f280000300a00 */
[----:B------:R-:W-:Y:S01]  /*33540*/  STL.64 [R1+0x1ab0], R184 ;  /* 0x001ab0b801007387 */ /* 0x000fe20000100a00 */
[----:B--2---:R-:W-:-:S03]  /*33550*/  IMAD.WIDE R168, R241, 0x4, R102 ;  /* 0x00000004f1a87825 */ /* 0x004fc600078e0266 */
[----:B------:R-:W2:Y:S04]  /*33560*/  LDL.LU.64 R102, [R1+0x1d0] ;  /* 0x0001d00001667983 */ /* 0x000ea80000300a00 */
[----:B------:R-:W2:Y:S04]  /*33570*/  LDL.LU.64 R24, [R1+0x190] ;  /* 0x0001900001187983 */ /* 0x000ea80000300a00 */
[----:B------:R-:W-:Y:S01]  /*33580*/  STL.64 [R1+0x1ac0], R182 ;  /* 0x001ac0b601007387 */ /* 0x000fe20000100a00 */
[----:B---3--:R-:W-:-:S03]  /*33590*/  IMAD.WIDE R166, R241, 0x4, R86 ;  /* 0x00000004f1a67825 */ /* 0x008fc600078e0256 */
[----:B------:R-:W3:Y:S04]  /*335a0*/  LDL.LU.64 R8, [R1+0x150] ;  /* 0x0001500001087983 */ /* 0x000ee80000300a00 */
[----:B------:R-:W3:Y:S01]  /*335b0*/  LDL.LU.64 R86, [R1+0x110] ;  /* 0x0001100001567983 */ /* 0x000ee20000300a00 */
[----:B------:R-:W-:-:S03]  /*335c0*/  IMAD.WIDE R154, R241, 0x4, R70 ;  /* 0x00000004f19a7825 */ /* 0x000fc600078e0246 */
[----:B------:R-:W-:Y:S04]  /*335d0*/  STL.64 [R1+0x1ad0], R170 ;  /* 0x001ad0aa01007387 */ /* 0x000fe80000100a00 */
[----:B------:R-:W3:Y:S01]  /*335e0*/  LDL.LU.64 R70, [R1+0xd0] ;  /* 0x0000d00001467983 */ /* 0x000ee20000300a00 */
[----:B------:R-:W-:-:S03]  /*335f0*/  IMAD.WIDE R152, R241, 0x4, R54 ;  /* 0x00000004f1987825 */ /* 0x000fc600078e0236 */
[----:B------:R-:W3:Y:S04]  /*33600*/  LDL.LU.64 R54, [R1+0x80] ;  /* 0x0000800001367983 */ /* 0x000ee80000300a00 */
[----:B------:R-:W-:Y:S01]  /*33610*/  STL.64 [R1+0x1ad8], R168 ;  /* 0x001ad8a801007387 */ /* 0x000fe20000100a00 */
[----:B------:R-:W-:-:S03]  /*33620*/  IMAD.WIDE R150, R241, 0x4, R38 ;  /* 0x00000004f1967825 */ /* 0x000fc600078e0226 */
[----:B------:R-:W-:Y:S01]  /*33630*/  STL.64 [R1+0x1ba0], R166 ;  /* 0x001ba0a601007387 */ /* 0x000fe20000100a00 */
[----:B------:R-:W-:-:S03]  /*33640*/  IMAD.WIDE R138, R241, 0x4, R22 ;  /* 0x00000004f18a7825 */ /* 0x000fc600078e0216 */
[----:B------:R-:W3:Y:S04]  /*33650*/  LDL.LU.64 R38, [R1+0x40] ;  /* 0x0000400001267983 */ /* 0x000ee80000300a00 */
[----:B------:R-:W3:Y:S04]  /*33660*/  LDL.LU.64 R22, [R1] ;  /* 0x0000000001167983 */ /* 0x000ee80000300a00 */
[----:B------:R-:W-:Y:S04]  /*33670*/  STL.64 [R1+0x1ba8], R154 ;  /* 0x001ba89a01007387 */ /* 0x000fe80000100a00 */
[----:B------:R-:W-:Y:S01]  /*33680*/  STL.64 [R1+0x1bb0], R152 ;  /* 0x001bb09801007387 */ /* 0x000fe20000100a00 */
[----:B------:R-:W-:-:S03]  /*33690*/  IMAD.WIDE R136, R241, 0x4, R104 ;  /* 0x00000004f1887825 */ /* 0x000fc600078e0268 */
[----:B------:R-:W-:Y:S04]  /*336a0*/  STL.64 [R1+0x1bb8], R150 ;  /* 0x001bb89601007387 */ /* 0x000fe80000100a00 */
[----:B------:R-:W-:Y:S01]  /*336b0*/  STL.64 [R1+0x1bc0], R138 ;  /* 0x001bc08a01007387 */ /* 0x000fe20000100a00 */
[----:B------:R-:W-:-:S04]  /*336c0*/  IMAD.WIDE R134, R241, 0x4, R134 ;  /* 0x00000004f1867825 */ /* 0x000fc800078e0286 */
[----:B------:R-:W-:-:S04]  /*336d0*/  IMAD.WIDE R122, R241, 0x4, R88 ;  /* 0x00000004f17a7825 */ /* 0x000fc800078e0258 */
[C---:B------:R-:W-:Y:S01]  /*336e0*/  IMAD.WIDE R120, R241.reuse, 0x4, R72 ;  /* 0x00000004f1787825 */ /* 0x040fe200078e0248 */
[----:B------:R-:W-:Y:S04]  /*336f0*/  STL.64 [R1+0x1c88], R136 ;  /* 0x001c888801007387 */ /* 0x000fe80000100a00 */
[----:B------:R-:W-:Y:S04]  /*33700*/  STL.64 [R1+0x1c90], R134 ;  /* 0x001c908601007387 */ /* 0x000fe80000100a00 */
[----:B------:R-:W-:Y:S04]  /*33710*/  STL.64 [R1+0x1c98], R122 ;  /* 0x001c987a01007387 */ /* 0x000fe80000100a00 */
[----:B------:R-:W-:Y:S01]  /*33720*/  STL.64 [R1+0x1ca0], R120 ;  /* 0x001ca07801007387 */ /* 0x000fe20000100a00 */
[----:B------:R-:W-:-:S04]  /*33730*/  IMAD.WIDE R58, R241, 0x4, R18 ;  /* 0x00000004f13a7825 */ /* 0x000fc800078e0212 */
[----:B----4-:R-:W-:-:S04]  /*33740*/  IMAD.WIDE R118, R241, 0x4, R118 ;  /* 0x00000004f1767825 */ /* 0x010fc800078e0276 */
[----:B------:R-:W-:-:S04]  /*33750*/  IMAD.WIDE R106, R241, 0x4, R56 ;  /* 0x00000004f16a7825 */ /* 0x000fc800078e0238 */
[C---:B------:R-:W-:Y:S01]  /*33760*/  IMAD.WIDE R104, R241.reuse, 0x4, R40 ;  /* 0x00000004f1687825 */ /* 0x040fe200078e0228 */
[----:B------:R-:W-:Y:S04]  /*33770*/  STL.64 [R1+0x1d68], R118 ;  /* 0x001d687601007387 */ /* 0x000fe80000100a00 */
[----:B------:R-:W-:Y:S04]  /*33780*/  STL.64 [R1+0x1d70], R106 ;  /* 0x001d706a01007387 */ /* 0x000fe80000100a00 */
[----:B------:R-:W-:Y:S01]  /*33790*/  STL.64 [R1+0x1d78], R104 ;  /* 0x001d786801007387 */ /* 0x000fe20000100a00 */
[----:B--2---:R-:W-:-:S04]  /*337a0*/  IMAD.WIDE R102, R241, 0x4, R102 ;  /* 0x00000004f1667825 */ /* 0x004fc800078e0266 */
[----:B------:R-:W-:-:S04]  /*337b0*/  IMAD.WIDE R90, R241, 0x4, R24 ;  /* 0x00000004f15a7825 */ /* 0x000fc800078e0218 */
[----:B---3--:R-:W-:-:S04]  /*337c0*/  IMAD.WIDE R88, R241, 0x4, R8 ;  /* 0x00000004f1587825 */ /* 0x008fc800078e0208 */
[C---:B------:R-:W-:Y:S01]  /*337d0*/  IMAD.WIDE R86, R241.reuse, 0x4, R86 ;  /* 0x00000004f1567825 */ /* 0x040fe200078e0256 */
[----:B------:R-:W-:Y:S04]  /*337e0*/  STL.64 [R1+0x1d80], R102 ;  /* 0x001d806601007387 */ /* 0x000fe80000100a00 */
[----:B------:R-:W-:Y:S01]  /*337f0*/  STL.64 [R1+0x1e48], R90 ;  /* 0x001e485a01007387 */ /* 0x000fe20000100a00 */
[----:B------:R-:W-:-:S03]  /*33800*/  IMAD.WIDE R74, R241, 0x4, R70 ;  /* 0x00000004f14a7825 */ /* 0x000fc600078e0246 */
[----:B------:R-:W-:Y:S04]  /*33810*/  STL.64 [R1+0x1e50], R88 ;  /* 0x001e505801007387 */ /* 0x000fe80000100a00 */
[----:B------:R-:W-:Y:S04]  /*33820*/  STL.64 [R1+0x1e58], R86 ;  /* 0x001e585601007387 */ /* 0x000fe80000100a00 */
[----:B------:R-:W-:Y:S04]  /*33830*/  STL.64 [R1+0x1e60], R74 ;  /* 0x001e604a01007387 */ /* 0x000fe80000100a00 */
[----:B------:R-:W2:Y:S04]  /*33840*/  LDL.LU.64 R16, [R1+0xdf0] ;  /* 0x000df00001107983 */ /* 0x000ea80000300a00 */
[----:B------:R-:W3:Y:S04]  /*33850*/  LDL.LU.64 R60, [R1+0xe00] ;  /* 0x000e0000013c7983 */ /* 0x000ee80000300a00 */
[----:B------:R-:W4:Y:S04]  /*33860*/  LDL.LU.64 R44, [R1+0xe10] ;  /* 0x000e1000012c7983 */ /* 0x000f280000300a00 */
[----:B------:R-:W2:Y:S04]  /*33870*/  LDL.LU.64 R28, [R1+0xe20] ;  /* 0x000e2000011c7983 */ /* 0x000ea80000300a00 */
[----:B------:R-:W2:Y:S04]  /*33880*/  LDL.LU.64 R234, [R1+0xe30] ;  /* 0x000e300001ea7983 */ /* 0x000ea80000300a00 */
[----:B------:R-:W2:Y:S04]  /*33890*/  LDL.LU.64 R12, [R1+0xdd8] ;  /* 0x000dd800010c7983 */ /* 0x000ea80000300a00 */
[----:B------:R-:W2:Y:S01]  /*338a0*/  LDL.LU.64 R26, [R1+0xde8] ;  /* 0x000de800011a7983 */ /* 0x000ea20000300a00 */
[----:B------:R-:W-:-:S03]  /*338b0*/  IMAD.WIDE R72, R241, 0x4, R54 ;  /* 0x00000004f1487825 */ /* 0x000fc600078e0236 */
[----:B------:R-:W2:Y:S04]  /*338c0*/  LDL.LU.64 R10, [R1+0xdf8] ;  /* 0x000df800010a7983 */ /* 0x000ea80000300a00 */
[----:B------:R-:W2:Y:S04]  /*338d0*/  LDL.LU.64 R244, [R1+0xe08] ;  /* 0x000e080001f47983 */ /* 0x000ea80000300a00 */
[----:B------:R-:W2:Y:S01]  /*338e0*/  LDL.LU.64 R24, [R1+0xe18] ;  /* 0x000e180001187983 */ /* 0x000ea20000300a00 */
[----:B------:R-:W-:-:S03]  /*338f0*/  IMAD.WIDE R64, R241, 0x4, R22 ;  /* 0x00000004f1407825 */ /* 0x000fc600078e0216 */
[----:B------:R-:W2:Y:S04]  /*33900*/  LDL.LU.64 R8, [R1+0xe28] ;  /* 0x000e280001087983 */ /* 0x000ea80000300a00 */
[----:B------:R-:W2:Y:S04]  /*33910*/  LDL.LU.64 R22, [R1+0xe38] ;  /* 0x000e380001167983 */ /* 0x000ea80000300a00 */
[----:B------:R-:W-:Y:S04]  /*33920*/  STL.64 [R1+0x1ee0], R72 ;  /* 0x001ee04801007387 */ /* 0x000fe80000100a00 */
[----:B------:R-:W2:Y:S01]  /*33930*/  LDL.LU.64 R18, [R1+0xde0] ;  /* 0x000de00001127983 */ /* 0x000ea20000300a00 */
[----:B------:R-:W-:-:S03]  /*33940*/  IMAD.WIDE R56, R241, 0x4, R34 ;  /* 0x00000004f1387825 */ /* 0x000fc600078e0222 */
[----:B------:R-:W2:Y:S01]  /*33950*/  LDL.LU.64 R34, [R1+0xdd0] ;  /* 0x000dd00001227983 */ /* 0x000ea20000300a00 */
[----:B------:R-:W-:Y:S01]  /*33960*/  ISETP.GE.U32.AND P2, PT, R240, 0x7fffffa9, PT ;  /* 0x7fffffa9f000780c */ /* 0x000fe20003f46070 */
[----:B------:R-:W-:-:S05]  /*33970*/  VIADD R240, R252, 0xffffffc4 ;  /* 0xffffffc4fcf07836 */ /* 0x000fca0000000000 */
[----:B------:R-:W-:Y:S02]  /*33980*/  ISETP.GE.U32.AND P3, PT, R240, 0x7fffffa5, PT ;  /* 0x7fffffa5f000780c */ /* 0x000fe40003f66070 */
[----:B------:R-:W1:Y:S01]  /*33990*/  LDC R240, c[0x0][0x3a8] ;  /* 0x0000ea00fff07b82 */ /* 0x000e620000000800 */
[----:B------:R-:W-:Y:S01]  /*339a0*/  IMAD.WIDE R70, R241, 0x4, R38 ;  /* 0x00000004f1467825 */ /* 0x000fe200078e0226 */
[----:B------:R-:W-:-:S03]  /*339b0*/  UIADD3 UR10, UPT, UPT, UR10, -0x40, URZ ;  /* 0xffffffc00a0a7890 */ /* 0x000fc6000fffe0ff */
[----:B------:R-:W-:-:S04]  /*339c0*/  IMAD.WIDE R54, R241, 0x4, R50 ;  /* 0x00000004f1367825 */ /* 0x000fc800078e0232 */
[----:B------:R-:W-:-:S04]  /*339d0*/  IMAD.WIDE R48, R241, 0x4, R66 ;  /* 0x00000004f1307825 */ /* 0x000fc800078e0242 */
[----:B------:R-:W-:Y:S01]  /*339e0*/  IMAD.WIDE R42, R241, 0x4, R82 ;  /* 0x00000004f12a7825 */ /* 0x000fe200078e0252 */
[----:B------:R-:W-:Y:S04]  /*339f0*/  STL.64 [R1+0x1ee8], R70 ;  /* 0x001ee84601007387 */ /* 0x000fe80000100a00 */
[----:B------:R-:W-:Y:S01]  /*33a00*/  STL.64 [R1+0x1f10], R64 ;  /* 0x001f104001007387 */ /* 0x000fe20000100a00 */
[----:B------:R-:W-:-:S03]  /*33a10*/  UISETP.GE.U32.AND UP0, UPT, UR10, 0x7fffffa1, UPT ;  /* 0x7fffffa10a00788c */ /* 0x000fc6000bf06070 */
[----:B------:R-:W-:Y:S01]  /*33a20*/  STL.64 [R1+0x1f18], R58 ;  /* 0x001f183a01007387 */ /* 0x000fe20000100a00 */
[----:B------:R-:W-:-:S03]  /*33a30*/  IMAD.WIDE R40, R241, 0x4, R98 ;  /* 0x00000004f1287825 */ /* 0x000fc600078e0262 */
[----:B------:R-:W-:Y:S01]  /*33a40*/  STL.64 [R1+0x1f40], R56 ;  /* 0x001f403801007387 */ /* 0x000fe20000100a00 */
[----:B------:R-:W-:-:S04]  /*33a50*/  IMAD.WIDE R38, R241, 0x4, R114 ;  /* 0x00000004f1267825 */ /* 0x000fc800078e0272 */
[----:B------:R-:W-:Y:S01]  /*33a60*/  IMAD.WIDE R32, R241, 0x4, R130 ;  /* 0x00000004f1207825 */ /* 0x000fe200078e0282 */
[----:B------:R-:W-:Y:S04]  /*33a70*/  STL.64 [R1+0x1f38], R54 ;  /* 0x001f383601007387 */ /* 0x000fe80000100a00 */
[----:B------:R-:W-:Y:S01]  /*33a80*/  STL.64 [R1+0x1f30], R48 ;  /* 0x001f303001007387 */ /* 0x000fe20000100a00 */
[----:B-1----:R-:W-:-:S03]  /*33a90*/  IMAD.SHL.U32 R240, R240, 0x20, RZ ;  /* 0x00000020f0f07824 */ /* 0x002fc600078e00ff */
[----:B------:R-:W-:Y:S04]  /*33aa0*/  STL.64 [R1+0x1f28], R42 ;  /* 0x001f282a01007387 */ /* 0x000fe80000100a00 */
[----:B------:R-:W-:Y:S04]  /*33ab0*/  STL.64 [R1+0x1f20], R40 ;  /* 0x001f202801007387 */ /* 0x000fe80000100a00 */
[----:B------:R-:W-:Y:S04]  /*33ac0*/  STL.64 [R1+0x2a88], R38 ;  /* 0x002a882601007387 */ /* 0x000fe80000100a00 */
[----:B------:R-:W-:Y:S01]  /*33ad0*/  STL.64 [R1+0x2a80], R32 ;  /* 0x002a802001007387 */ /* 0x000fe20000100a00 */
[----:B---3--:R-:W-:-:S04]  /*33ae0*/  IMAD.WIDE R130, R240, 0x4, R60 ;  /* 0x00000004f0827825 */ /* 0x008fc800078e023c */
[----:B----4-:R-:W-:-:S04]  /*33af0*/  IMAD.WIDE R60, R240, 0x4, R44 ;  /* 0x00000004f03c7825 */ /* 0x010fc800078e022c */
[----:B--2---:R-:W-:-:S04]  /*33b00*/  IMAD.WIDE R28, R240, 0x4, R28 ;  /* 0x00000004f01c7825 */ /* 0x004fc800078e021c */
[----:B------:R-:W-:-:S04]  /*33b10*/  IMAD.WIDE R50, R240, 0x4, R26 ;  /* 0x00000004f0327825 */ /* 0x000fc800078e021a */
[----:B------:R-:W-:-:S04]  /*33b20*/  IMAD.WIDE R98, R240, 0x4, R16 ;  /* 0x00000004f0627825 */ /* 0x000fc800078e0210 */
[----:B------:R-:W-:-:S04]  /*33b30*/  IMAD.WIDE R234, R240, 0x4, R234 ;  /* 0x00000004f0ea7825 */ /* 0x000fc800078e02ea */
[----:B------:R-:W-:-:S04]  /*33b40*/  IMAD.WIDE R82, R240, 0x4, R10 ;  /* 0x00000004f0527825 */ /* 0x000fc800078e020a */
[----:B------:R-:W-:-:S04]  /*33b50*/  IMAD.WIDE R66, R240, 0x4, R18 ;  /* 0x00000004f0427825 */ /* 0x000fc800078e0212 */
[----:B------:R-:W-:-:S04]  /*33b60*/  IMAD.WIDE R34, R240, 0x4, R34 ;  /* 0x00000004f0227825 */ /* 0x000fc800078e0222 */
[----:B------:R-:W-:-:S04]  /*33b70*/  IMAD.WIDE R18, R240, 0x4, R12 ;  /* 0x00000004f0127825 */ /* 0x000fc800078e020c */
[----:B------:R-:W-:Y:S01]  /*33b80*/  IMAD.WIDE R44, R240, 0x4, R24 ;  /* 0x00000004f02c7825 */ /* 0x000fe200078e0218 */
[----:B------:R-:W-:Y:S04]  /*33b90*/  LDGSTS.E [R5+0x22700], desc[UR6][R34.64], !P1 ;  /* 0x2270000022057fae */ /* 0x000fe8000c9a1006 */
[----:B------:R-:W-:Y:S01]  /*33ba0*/  LDGSTS.E [R5+0x22780], desc[UR6][R18.64], !P1 ;  /* 0x2278000012057fae */ /* 0x000fe2000c9a1006 */
[----:B------:R-:W-:-:S03]  /*33bb0*/  PLOP3.LUT P1, PT, PT, PT, UP0, 0x80, 0x8 ;  /* 0x000000000008781c */ /* 0x000fc60003f2f008 */
[----:B------:R1:W-:Y:S01]  /*33bc0*/  STL.64 [R1+0x80], R60 ;  /* 0x0000803c01007387 */ /* 0x0003e20000100a00 */
[----:B------:R-:W-:-:S04]  /*33bd0*/  IMAD.WIDE R114, R240, 0x4, R244 ;  /* 0x00000004f0727825 */ /* 0x000fc800078e02f4 */
[C---:B------:R-:W-:Y:S01]  /*33be0*/  IMAD.WIDE R12, R240.reuse, 0x4, R8 ;  /* 0x00000004f00c7825 */ /* 0x040fe200078e0208 */
[----:B------:R-:W-:Y:S04]  /*33bf0*/  LDGSTS.E [R5+0x22b00], desc[UR6][R66.64], !P4 ;  /* 0x22b0000042057fae */ /* 0x000fe8000e1a1006 */
[----:B------:R-:W-:Y:S01]  /*33c00*/  STL.64 [R1+0x2d0], R28 ;  /* 0x0002d01c01007387 */ /* 0x000fe20000100a00 */
[----:B------:R-:W-:-:S03]  /*33c10*/  IMAD.WIDE R244, R240, 0x4, R22 ;  /* 0x00000004f0f47825 */ /* 0x000fc600078e0216 */
[----:B------:R-:W-:Y:S04]  /*33c20*/  LDGSTS.E [R5+0x22b80], desc[UR6][R50.64], !P4 ;  /* 0x22b8000032057fae */ /* 0x000fe8000e1a1006 */
[----:B------:R-:W-:Y:S04]  /*33c30*/  STL.64 [R1+0x350], R234 ;  /* 0x000350ea01007387 */ /* 0x000fe80000100a00 */
[----:B------:R-:W-:Y:S04]  /*33c40*/  LDGSTS.E [R5+0x22f00], desc[UR6][R98.64], !P6 ;  /* 0x22f0000062057fae */ /* 0x000fe8000f1a1006 */
[----:B------:R2:W-:Y:S01]  /*33c50*/  STL.64 [R1+0x40], R44 ;  /* 0x0000402c01007387 */ /* 0x0005e20000100a00 */
[----:B------:R-:W-:-:S03]  /*33c60*/  IMAD.WIDE R26, R241, 0x4, R146 ;  /* 0x00000004f11a7825 */ /* 0x000fc600078e0292 */
[----:B------:R-:W-:Y:S04]  /*33c70*/  LDGSTS.E [R5+0x22f80], desc[UR6][R82.64], !P6 ;  /* 0x22f8000052057fae */ /* 0x000fe8000f1a1006 */
[----:B------:R-:W-:Y:S01]  /*33c80*/  STL.64 [R1+0x2af0], R34 ;  /* 0x002af02201007387 */ /* 0x000fe20000100a00 */
[----:B------:R-:W-:-:S03]  /*33c90*/  IMAD.WIDE R24, R241, 0x4, R162 ;  /* 0x00000004f1187825 */ /* 0x000fc600078e02a2 */
[----:B------:R-:W-:Y:S04]  /*33ca0*/  LDGSTS.E [R5+0x23300], desc[UR6][R130.64], !P5 ;  /* 0x2330000082057fae */ /* 0x000fe8000e9a1006 */
[----:B------:R3:W-:Y:S01]  /*33cb0*/  STL.64 [R1+0x290], R12 ;  /* 0x0002900c01007387 */ /* 0x0007e20000100a00 */
[----:B------:R-:W-:-:S03]  /*33cc0*/  IMAD.WIDE R22, R241, 0x4, R178 ;  /* 0x00000004f1167825 */ /* 0x000fc600078e02b2 */
[----:B------:R-:W-:Y:S04]  /*33cd0*/  LDGSTS.E [R5+0x23380], desc[UR6][R114.64], !P5 ;  /* 0x2338000072057fae */ /* 0x000fe8000e9a1006 */
[----:B------:R4:W-:Y:S01]  /*33ce0*/  STL.64 [R1+0x310], R244 ;  /* 0x000310f401007387 */ /* 0x0009e20000100a00 */
[----:B------:R-:W-:-:S03]  /*33cf0*/  IMAD.WIDE R16, R241, 0x4, R194 ;  /* 0x00000004f1107825 */ /* 0x000fc600078e02c2 */
[----:B------:R-:W-:Y:S04]  /*33d00*/  LDGSTS.E [R5+0x23700], desc[UR6][R60.64], !P2 ;  /* 0x237000003c057fae */ /* 0x000fe8000d1a1006 */
[----:B------:R-:W-:Y:S04]  /*33d10*/  STL.64 [R1+0x2af8], R18 ;  /* 0x002af81201007387 */ /* 0x000fe80000100a00 */
[----:B------:R-:W-:Y:S04]  /*33d20*/  LDGSTS.E [R5+0x23780], desc[UR6][R44.64], !P2 ;  /* 0x237800002c057fae */ /* 0x000fe8000d1a1006 */
[----:B------:R-:W-:Y:S01]  /*33d30*/  STL.64 [R1+0x1f08], R26 ;  /* 0x001f081a01007387 */ /* 0x000fe20000100a00 */
[----:B------:R-:W-:-:S03]  /*33d40*/  IMAD.WIDE R10, R241, 0x4, R210 ;  /* 0x00000004f10a7825 */ /* 0x000fc600078e02d2 */
[----:B------:R-:W-:Y:S04]  /*33d50*/  LDGSTS.E [R5+0x23b00], desc[UR6][R28.64], !P3 ;  /* 0x23b000001c057fae */ /* 0x000fe8000d9a1006 */
[----:B------:R-:W-:Y:S01]  /*33d60*/  STL.64 [R1+0x1f00], R24 ;  /* 0x001f001801007387 */ /* 0x000fe20000100a00 */
[----:B------:R-:W-:-:S03]  /*33d70*/  IMAD.WIDE R8, R241, 0x4, R226 ;  /* 0x00000004f1087825 */ /* 0x000fc600078e02e2 */
[----:B------:R-:W-:Y:S04]  /*33d80*/  LDGSTS.E [R5+0x23b80], desc[UR6][R12.64], !P3 ;  /* 0x23b800000c057fae */ /* 0x000fe8000d9a1006 */
[----:B------:R1:W-:Y:S04]  /*33d90*/  STL.64 [R1+0x1ef8], R22 ;  /* 0x001ef81601007387 */ /* 0x0003e80000100a00 */
[----:B------:R-:W-:Y:S04]  /*33da0*/  LDGSTS.E [R5+0x23f00], desc[UR6][R234.64], !P1 ;  /* 0x23f00000ea057fae */ /* 0x000fe8000c9a1006 */
[----:B------:R-:W-:Y:S04]  /*33db0*/  STL.64 [R1+0x1ef0], R16 ;  /* 0x001ef01001007387 */ /* 0x000fe80000100a00 */
[----:B------:R-:W-:Y:S04]  /*33dc0*/  LDGSTS.E [R5+0x23f80], desc[UR6][R244.64], !P1 ;  /* 0x23f80000f4057fae */ /* 0x000fe8000c9a1006 */
[----:B------:R-:W-:Y:S04]  /*33dd0*/  STL.64 [R1+0x2b00], R66 ;  /* 0x002b004201007387 */ /* 0x000fe80000100a00 */
[----:B------:R-:W0:Y:S04]  /*33de0*/  LDGDEPBAR ;  /* 0x00000000000079af */ /* 0x000e280000000000 */
[----:B------:R-:W-:Y:S04]  /*33df0*/  STL.64 [R1+0x2a78], R10 ;  /* 0x002a780a01007387 */ /* 0x000fe80000100a00 */
[----:B------:R-:W-:Y:S04]  /*33e00*/  LDGSTS.E [R0+0x10000], desc[UR6][R230.64], P0 ;  /* 0x10000000e6007fae */ /* 0x000fe800081a1006 */
[----:B------:R1:W-:Y:S04]  /*33e10*/  STL.64 [R1+0x2a70], R8 ;  /* 0x002a700801007387 */ /* 0x0003e80000100a00 */
[----:B------:R-:W-:Y:S04]  /*33e20*/  LDGSTS.E [R0+0x10400], desc[UR6][R214.64], P0 ;  /* 0x10400000d6007fae */ /* 0x000fe800081a1006 */
[----:B------:R1:W-:Y:S04]  /*33e30*/  STL.64 [R1+0x2b08], R50 ;  /* 0x002b083201007387 */ /* 0x0003e80000100a00 */
[----:B------:R-:W-:Y:S04]  /*33e40*/  LDGSTS.E [R0+0x10800], desc[UR6][R228.64], P0 ;  /* 0x10800000e4007fae */ /* 0x000fe800081a1006 */
[----:B------:R-:W-:Y:S04]  /*33e50*/  STL.64 [R1+0x2b10], R98 ;  /* 0x002b106201007387 */ /* 0x000fe80000100a00 */
[----:B------:R-:W-:Y:S04]  /*33e60*/  LDGSTS.E [R0+0x10c00], desc[UR6][R212.64], P0 ;  /* 0x10c00000d4007fae */ /* 0x000fe800081a1006 */
[----:B------:R-:W-:Y:S04]  /*33e70*/  STL.64 [R1+0x2b18], R82 ;  /* 0x002b185201007387 */ /* 0x000fe80000100a00 */
[----:B------:R-:W-:Y:S04]  /*33e80*/  LDGSTS.E [R0+0x11000], desc[UR6][R196.64], P0 ;  /* 0x11000000c4007fae */ /* 0x000fe800081a1006 */
[----:B------:R1:W-:Y:S04]  /*33e90*/  STL.64 [R1+0x2b20], R130 ;  /* 0x002b208201007387 */ /* 0x0003e80000100a00 */
[----:B------:R-:W-:Y:S04]  /*33ea0*/  LDGSTS.E [R0+0x11400], desc[UR6][R180.64], P0 ;  /* 0x11400000b4007fae */ /* 0x000fe800081a1006 */
[----:B------:R2:W-:Y:S04]  /*33eb0*/  STL.64 [R1+0x2b28], R114 ;  /* 0x002b287201007387 */ /* 0x0005e80000100a00 */
[----:B------:R-:W-:Y:S04]  /*33ec0*/  LDGSTS.E [R0+0x11800], desc[UR6][R164.64], P0 ;  /* 0x11800000a4007fae */ /* 0x000fe800081a1006 */
[----:B-1----:R-:W4:Y:S04]  /*33ed0*/  LDL.LU.64 R60, [R1+0x2d90] ;  /* 0x002d9000013c7983 */ /* 0x002f280000300a00 */
[----:B------:R-:W-:Y:S04]  /*33ee0*/  LDGSTS.E [R0+0x11c00], desc[UR6][R148.64], P0 ;  /* 0x11c0000094007fae */ /* 0x000fe800081a1006 */
[----:B--2---:R-:W2:Y:S04]  /*33ef0*/  LDL.LU.64 R44, [R1+0x2d88] ;  /* 0x002d8800012c7983 */ /* 0x004ea80000300a00 */
[----:B------:R-:W-:Y:S04]  /*33f00*/  LDGSTS.E [R0+0x12000], desc[UR6][R132.64], P0 ;  /* 0x1200000084007fae */ /* 0x000fe800081a1006 */
[----:B------:R-:W2:Y:S04]  /*33f10*/  LDL.LU.64 R28, [R1+0x2d80] ;  /* 0x002d8000011c7983 */ /* 0x000ea80000300a00 */
[----:B------:R-:W-:Y:S04]  /*33f20*/  LDGSTS.E [R0+0x12400], desc[UR6][R116.64], P0 ;  /* 0x1240000074007fae */ /* 0x000fe800081a1006 */
[----:B---3--:R-:W3:Y:S04]  /*33f30*/  LDL.LU.64 R12, [R1+0x2d78] ;  /* 0x002d7800010c7983 */ /* 0x008ee80000300a00 */
[----:B------:R-:W-:Y:S04]  /*33f40*/  LDGSTS.E [R0+0x12800], desc[UR6][R100.64], P0 ;  /* 0x1280000064007fae */ /* 0x000fe800081a1006 */
[----:B------:R-:W2:Y:S04]  /*33f50*/  LDL.LU.64 R234, [R1+0x2d70] ;  /* 0x002d700001ea7983 */ /* 0x000ea80000300a00 */
[----:B------:R-:W-:Y:S04]  /*33f60*/  LDGSTS.E [R0+0x12c00], desc[UR6][R84.64], P0 ;  /* 0x12c0000054007fae */ /* 0x000fe800081a1006 */
[----:B----4-:R-:W4:Y:S04]  /*33f70*/  LDL.LU.64 R244, [R1+0x2d68] ;  /* 0x002d680001f47983 */ /* 0x010f280000300a00 */
[----:B------:R-:W-:Y:S04]  /*33f80*/  LDGSTS.E [R0+0x13000], desc[UR6][R68.64], P0 ;  /* 0x1300000044007fae */ /* 0x000fe800081a1006 */
[----:B------:R-:W2:Y:S04]  /*33f90*/  LDL.LU.64 R230, [R1+0x2d60] ;  /* 0x002d600001e67983 */ /* 0x000ea80000300a00 */
        /* <DEDUP_REMOVED lines=22> */
[----:B------:R1:W-:Y:S04]  /*34100*/  LDGSTS.E [R0+0x16000], desc[UR6][R198.64], P0 ;  /* 0x16000000c6007fae */ /* 0x0003e800081a1006 */
        /* <DEDUP_REMOVED lines=10> */
[----:B------:R1:W-:Y:S04]  /*341b0*/  LDGSTS.E [R0+0x17800], desc[UR6][R166.64], P0 ;  /* 0x17800000a6007fae */ /* 0x0003e800081a1006 */
[----:B------:R-:W-:Y:S04]  /*341c0*/  LDGSTS.E [R0+0x17c00], desc[UR6][R154.64], P0 ;  /* 0x17c000009a007fae */ /* 0x000fe800081a1006 */
[----:B------:R-:W-:Y:S04]  /*341d0*/  LDGSTS.E [R0+0x18000], desc[UR6][R152.64], P0 ;  /* 0x1800000098007fae */ /* 0x000fe800081a1006 */
[----:B------:R1:W-:Y:S04]  /*341e0*/  LDGSTS.E [R0+0x18400], desc[UR6][R150.64], P0 ;  /* 0x1840000096007fae */ /* 0x0003e800081a1006 */
[----:B------:R-:W-:Y:S04]  /*341f0*/  LDGSTS.E [R0+0x18800], desc[UR6][R138.64], P0 ;  /* 0x188000008a007fae */ /* 0x000fe800081a1006 */
[----:B------:R-:W-:Y:S04]  /*34200*/  LDGSTS.E [R0+0x18c00], desc[UR6][R136.64], P0 ;  /* 0x18c0000088007fae */ /* 0x000fe800081a1006 */
[----:B------:R1:W-:Y:S04]  /*34210*/  LDGSTS.E [R0+0x19000], desc[UR6][R134.64], P0 ;  /* 0x1900000086007fae */ /* 0x0003e800081a1006 */
[----:B------:R-:W1:Y:S04]  /*34220*/  LDL.LU.64 R182, [R1+0xb48] ;  /* 0x000b480001b67983 */ /* 0x000e680000300a00 */
[----:B------:R-:W2:Y:S04]  /*34230*/  LDL.LU.64 R248, [R1+0xb10] ;  /* 0x000b100001f87983 */ /* 0x000ea80000300a00 */
[----:B------:R-:W-:Y:S04]  /*34240*/  LDGSTS.E [R0+0x19400], desc[UR6][R122.64], P0 ;  /* 0x194000007a007fae */ /* 0x000fe800081a1006 */
[----:B------:R-:W3:Y:S04]  /*34250*/  LDL.LU.64 R166, [R1+0xad8] ;  /* 0x000ad80001a67983 */ /* 0x000ee80000300a00 */
[----:B------:R-:W-:Y:S04]  /*34260*/  LDGSTS.E [R0+0x19800], desc[UR6][R120.64], P0 ;  /* 0x1980000078007fae */ /* 0x000fe800081a1006 */
[----:B------:R1:W-:Y:S04]  /*34270*/  LDGSTS.E [R0+0x19c00], desc[UR6][R118.64], P0 ;  /* 0x19c0000076007fae */ /* 0x0003e800081a1006 */
[----:B------:R-:W-:Y:S04]  /*34280*/  LDGSTS.E [R0+0x1a000], desc[UR6][R106.64], P0 ;  /* 0x1a0000006a007fae */ /* 0x000fe800081a1006 */
[----:B------:R-:W-:Y:S04]  /*34290*/  LDGSTS.E [R0+0x1a400], desc[UR6][R104.64], P0 ;  /* 0x1a40000068007fae */ /* 0x000fe800081a1006 */
[----:B------:R-:W4:Y:S04]  /*342a0*/  LDL.LU.64 R150, [R1+0xaa0] ;  /* 0x000aa00001967983 */ /* 0x000f280000300a00 */
[----:B------:R-:W4:Y:S04]  /*342b0*/  LDL.LU.64 R134, [R1+0xa68] ;  /* 0x000a680001867983 */ /* 0x000f280000300a00 */
[----:B------:R1:W-:Y:S04]  /*342c0*/  LDGSTS.E [R0+0x1a800], desc[UR6][R102.64], P0 ;  /* 0x1a80000066007fae */ /* 0x0003e800081a1006 */
[----:B------:R-:W-:Y:S04]  /*342d0*/  LDGSTS.E [R0+0x1ac00], desc[UR6][R90.64], P0 ;  /* 0x1ac000005a007fae */ /* 0x000fe800081a1006 */
[----:B------:R-:W-:Y:S04]  /*342e0*/  LDGSTS.E [R0+0x1b000], desc[UR6][R88.64], P0 ;  /* 0x1b00000058007fae */ /* 0x000fe800081a1006 */
[----:B------:R1:W-:Y:S04]  /*342f0*/  LDGSTS.E [R0+0x1b400], desc[UR6][R86.64], P0 ;  /* 0x1b40000056007fae */ /* 0x0003e800081a1006 */
[----:B------:R-:W-:Y:S04]  /*34300*/  LDGSTS.E [R0+0x1b800], desc[UR6][R74.64], P0 ;  /* 0x1b8000004a007fae */ /* 0x000fe800081a1006 */
[----:B------:R-:W-:Y:S04]  /*34310*/  LDGSTS.E [R0+0x1bc00], desc[UR6][R72.64], P0 ;  /* 0x1bc0000048007fae */ /* 0x000fe800081a1006 */
[----:B------:R1:W-:Y:S04]  /*34320*/  LDGSTS.E [R0+0x1c000], desc[UR6][R70.64], P0 ;  /* 0x1c00000046007fae */ /* 0x0003e800081a1006 */
[----:B------:R-:W4:Y:S04]  /*34330*/  LDL.LU.64 R118, [R1+0xa30] ;  /* 0x000a300001767983 */ /* 0x000f280000300a00 */
[----:B------:R-:W-:Y:S04]  /*34340*/  LDGSTS.E [R0+0x1c400], desc[UR6][R64.64], P0 ;  /* 0x1c40000040007fae */ /* 0x000fe800081a1006 */
[----:B------:R-:W-:Y:S04]  /*34350*/  LDGSTS.E [R0+0x1c800], desc[UR6][R58.64], P0 ;  /* 0x1c8000003a007fae */ /* 0x000fe800081a1006 */
[----:B------:R-:W-:Y:S04]  /*34360*/  LDGSTS.E [R0+0x1cc00], desc[UR6][R56.64], P0 ;  /* 0x1cc0000038007fae */ /* 0x000fe800081a1006 */
[----:B------:R1:W-:Y:S04]  /*34370*/  LDGSTS.E [R0+0x1d000], desc[UR6][R54.64], P0 ;  /* 0x1d00000036007fae */ /* 0x0003e800081a1006 */
[----:B------:R-:W4:Y:S04]  /*34380*/  LDL.LU.64 R102, [R1+0x9f8] ;  /* 0x0009f80001667983 */ /* 0x000f280000300a00 */
[----:B------:R-:W4:Y:S04]  /*34390*/  LDL.LU.64 R86, [R1+0x9c0] ;  /* 0x0009c00001567983 */ /* 0x000f280000300a00 */
[----:B------:R-:W-:Y:S04]  /*343a0*/  LDGSTS.E [R0+0x1d400], desc[UR6][R48.64], P0 ;  /* 0x1d40000030007fae */ /* 0x000fe800081a1006 */
        /* <DEDUP_REMOVED lines=9> */
[----:B------:R1:W-:Y:S04]  /*34440*/  LDGSTS.E [R0+0x1f400], desc[UR6][R16.64], P0 ;  /* 0x1f40000010007fae */ /* 0x0003e800081a1006 */
[----:B------:R-:W-:Y:S04]  /*34450*/  LDGSTS.E [R0+0x1f800], desc[UR6][R10.64], P0 ;  /* 0x1f8000000a007fae */ /* 0x000fe800081a1006 */
[----:B------:R1:W-:Y:S04]  /*34460*/  LDGSTS.E [R0+0x1fc00], desc[UR6][R8.64], P0 ;  /* 0x1fc0000008007fae */ /* 0x0003e800081a1006 */
[----:B------:R-:W4:Y:S04]  /*34470*/  LDL.LU.64 R38, [R1+0x918] ;  /* 0x0009180001267983 */ /* 0x000f280000300a00 */
[----:B------:R-:W4:Y:S01]  /*34480*/  LDL.LU.64 R22, [R1+0x8e0] ;  /* 0x0008e00001167983 */ /* 0x000f220000300a00 */
[----:B-1----:R-:W-:-:S04]  /*34490*/  IMAD.WIDE R198, R241, 0x4, R182 ;  /* 0x00000004f1c67825 */ /* 0x002fc800078e02b6 */
[C---:B--2---:R-:W-:Y:S02]  /*344a0*/  IMAD.WIDE R182, R241.reuse, 0x4, R248 ;  /* 0x00000004f1b67825 */ /* 0x044fe400078e02f8 */
[----:B------:R-:W2:Y:S04]  /*344b0*/  LDL.LU.64 R248, [R1+0x8a8] ;  /* 0x0008a80001f87983 */ /* 0x000ea80000300a00 */
[----:B------:R-:W2:Y:S01]  /*344c0*/  LDL.LU.64 R120, [R1+0x870] ;  /* 0x0008700001787983 */ /* 0x000ea20000300a00 */
[----:B---3--:R-:W-:-:S03]  /*344d0*/  IMAD.WIDE R166, R241, 0x4, R166 ;  /* 0x00000004f1a67825 */ /* 0x008fc600078e02a6 */
[----:B------:R1:W-:Y:S04]  /*344e0*/  STL.64 [R1+0x390], R198 ;  /* 0x000390c601007387 */ /* 0x0003e80000100a00 */
[----:B------:R-:W3:Y:S01]  /*344f0*/  LDL.LU.64 R104, [R1+0x838] ;  /* 0x0008380001687983 */ /* 0x000ee20000300a00 */
[----:B----4-:R-:W-:-:S03]  /*34500*/  IMAD.WIDE R150, R241, 0x4, R150 ;  /* 0x00000004f1967825 */ /* 0x010fc600078e0296 */
[----:B------:R4:W-:Y:S04]  /*34510*/  STL.64 [R1+0x3d0], R182 ;  /* 0x0003d0b601007387 */ /* 0x0009e80000100a00 */
[----:B------:R-:W4:Y:S01]  /*34520*/  LDL.LU.64 R184, [R1+0x800] ;  /* 0x0008000001b87983 */ /* 0x000f220000300a00 */
[----:B------:R-:W-:-:S03]  /*34530*/  IMAD.WIDE R134, R241, 0x4, R134 ;  /* 0x00000004f1867825 */ /* 0x000fc600078e0286 */
[----:B------:R-:W4:Y:S04]  /*34540*/  LDL.LU.64 R88, [R1+0x7c8] ;  /* 0x0007c80001587983 */ /* 0x000f280000300a00 */
[----:B------:R1:W-:Y:S04]  /*34550*/  STL.64 [R1+0x480], R166 ;  /* 0x000480a601007387 */ /* 0x0003e80000100a00 */
[----:B------:R-:W4:Y:S01]  /*34560*/  LDL.LU.64 R72, [R1+0x790] ;  /* 0x0007900001487983 */ /* 0x000f220000300a00 */
[----:B------:R-:W-:-:S03]  /*34570*/  IMAD.WIDE R118, R241, 0x4, R118 ;  /* 0x00000004f1767825 */ /* 0x000fc600078e0276 */
[----:B------:R1:W-:Y:S04]  /*34580*/  STL.64 [R1+0x1828], R150 ;  /* 0x0018289601007387 */ /* 0x0003e80000100a00 */
[----:B------:R-:W4:Y:S04]  /*34590*/  LDL.LU.64 R168, [R1+0x758] ;  /* 0x0007580001a87983 */ /* 0x000f280000300a00 */
[----:B------:R1:W-:Y:S04]  /*345a0*/  STL.64 [R1+0x1830], R134 ;  /* 0x0018308601007387 */ /* 0x0003e80000100a00 */
[----:B------:R-:W4:Y:S01]  /*345b0*/  LDL.LU.64 R56, [R1+0x720] ;  /* 0x0007200001387983 */ /* 0x000f220000300a00 */
[----:B------:R-:W-:-:S04]  /*345c0*/  IMAD.WIDE R102, R241, 0x4, R102 ;  /* 0x00000004f1667825 */ /* 0x000fc800078e0266 */
[C---:B------:R-:W-:Y:S01]  /*345d0*/  IMAD.WIDE R86, R241.reuse, 0x4, R86 ;  /* 0x00000004f1567825 */ /* 0x040fe200078e0256 */
[----:B------:R1:W-:Y:S04]  /*345e0*/  STL.64 [R1+0x1838], R118 ;  /* 0x0018387601007387 */ /* 0x0003e80000100a00 */
[----:B------:R-:W4:Y:S04]  /*345f0*/  LDL.LU.64 R40, [R1+0x6e8] ;  /* 0x0006e80001287983 */ /* 0x000f280000300a00 */
[----:B------:R1:W-:Y:S04]  /*34600*/  STL.64 [R1+0x1848], R102 ;  /* 0x0018486601007387 */ /* 0x0003e80000100a00 */
[----:B------:R-:W4:Y:S04]  /*34610*/  LDL.LU.64 R152, [R1+0x6b0] ;  /* 0x0006b00001987983 */ /* 0x000f280000300a00 */
[----:B------:R-:W4:Y:S04]  /*34620*/  LDL.LU.64 R24, [R1+0x678] ;  /* 0x0006780001187983 */ /* 0x000f280000300a00 */
[----:B------:R1:W-:Y:S04]  /*34630*/  STL.64 [R1+0x1858], R86 ;  /* 0x0018585601007387 */ /* 0x0003e80000100a00 */
[----:B------:R-:W4:Y:S01]  /*34640*/  LDL.LU.64 R8, [R1+0x640] ;  /* 0x0006400001087983 */ /* 0x000f220000300a00 */
[----:B------:R-:W-:-:S03]  /*34650*/  IMAD.WIDE R70, R241, 0x4, R70 ;  /* 0x00000004f1467825 */ /* 0x000fc600078e0246 */
[----:B------:R-:W-:Y:S04]  /*34660*/  LDGSTS.E [R244+0x10080], desc[UR6][R198.64], P0 ;  /* 0x10080000c6f47fae */ /* 0x000fe800081a1006 */
[----:B------:R-:W-:Y:S01]  /*34670*/  LDGSTS.E [R244+0x10480], desc[UR6][R182.64], P0 ;  /* 0x10480000b6f47fae */ /* 0x000fe200081a1006 */
[----:B------:R-:W-:-:S03]  /*34680*/  IMAD.WIDE R54, R241, 0x4, R54 ;  /* 0x00000004f1367825 */ /* 0x000fc600078e0236 */
[----:B------:R-:W-:Y:S04]  /*34690*/  LDGSTS.E [R244+0x10880], desc[UR6][R166.64], P0 ;  /* 0x10880000a6f47fae */ /* 0x000fe800081a1006 */
[----:B------:R1:W-:Y:S04]  /*346a0*/  STL.64 [R1+0x1868], R70 ;  /* 0x0018684601007387 */ /* 0x0003e80000100a00 */
[----:B------:R-:W4:Y:S04]  /*346b0*/  LDL.LU.64 R136, [R1+0x608] ;  /* 0x0006080001887983 */ /* 0x000f280000300a00 */
[----:B------:R1:W-:Y:S01]  /*346c0*/  STL.64 [R1+0x1878], R54 ;  /* 0x0018783601007387 */ /* 0x0003e20000100a00 */
[----:B------:R-:W-:-:S03]  /*346d0*/  IMAD.WIDE R38, R241, 0x4, R38 ;  /* 0x00000004f1267825 */ /* 0x000fc600078e0226 */
[----:B------:R-:W-:Y:S04]  /*346e0*/  LDGSTS.E [R244+0x10c80], desc[UR6][R150.64], P0 ;  /* 0x10c8000096f47fae */ /* 0x000fe800081a1006 */
[----:B------:R-:W-:Y:S04]  /*346f0*/  LDGSTS.E [R244+0x11080], desc[UR6][R134.64], P0 ;  /* 0x1108000086f47fae */ /* 0x000fe800081a1006 */
[----:B------:R-:W-:Y:S04]  /*34700*/  LDGSTS.E [R244+0x11480], desc[UR6][R118.64], P0 ;  /* 0x1148000076f47fae */ /* 0x000fe800081a1006 */
[----:B------:R-:W-:Y:S01]  /*34710*/  LDGSTS.E [R244+0x11880], desc[UR6][R102.64], P0 ;  /* 0x1188000066f47fae */ /* 0x000fe200081a1006 */
[----:B------:R-:W-:-:S03]  /*34720*/  IMAD.WIDE R22, R241, 0x4, R22 ;  /* 0x00000004f1167825 */ /* 0x000fc600078e0216 */
[----:B------:R-:W-:Y:S04]  /*34730*/  LDGSTS.E [R244+0x11c80], desc[UR6][R86.64], P0 ;  /* 0x11c8000056f47fae */ /* 0x000fe800081a1006 */
[----:B------:R-:W-:Y:S04]  /*34740*/  LDGSTS.E [R244+0x12080], desc[UR6][R70.64], P0 ;  /* 0x1208000046f47fae */ /* 0x000fe800081a1006 */
[----:B------:R-:W-:Y:S04]  /*34750*/  LDGSTS.E [R244+0x12480], desc[UR6][R54.64], P0 ;  /* 0x1248000036f47fae */ /* 0x000fe800081a1006 */
[----:B------:R-:W-:Y:S04]  /*34760*/  LDGSTS.E [R244+0x12880], desc[UR6][R38.64], P0 ;  /* 0x1288000026f47fae */ /* 0x000fe800081a1006 */
[----:B------:R-:W-:Y:S01]  /*34770*/  LDGSTS.E [R244+0x12c80], desc[UR6][R22.64], P0 ;  /* 0x12c8000016f47fae */ /* 0x000fe200081a1006 */
[----:B--2---:R-:W-:-:S04]  /*34780*/  IMAD.WIDE R242, R241, 0x4, R120 ;  /* 0x00000004f1f27825 */ /* 0x004fc800078e0278 */
[C---:B------:R-:W-:Y:S01]  /*34790*/  IMAD.WIDE R248, R241.reuse, 0x4, R248 ;  /* 0x00000004f1f87825 */ /* 0x040fe200078e02f8 */
[----:B------:R-:W2:Y:S04]  /*347a0*/  LDL.LU.64 R120, [R1+0x5d0] ;  /* 0x0005d00001787983 */ /* 0x000ea80000300a00 */
[----:B------:R1:W-:Y:S01]  /*347b0*/  STL.64 [R1+0x918], R38 ;  /* 0x0009182601007387 */ /* 0x0003e20000100a00 */
[----:B---3--:R-:W-:-:S03]  /*347c0*/  IMAD.WIDE R232, R241, 0x4, R104 ;  /* 0x00000004f1e87825 */ /* 0x008fc600078e0268 */
[----:B------:R-:W3:Y:S04]  /*347d0*/  LDL.LU.64 R104, [R1+0x598] ;  /* 0x0005980001687983 */ /* 0x000ee80000300a00 */
[----:B------:R1:W-:Y:S01]  /*347e0*/  STL.64 [R1+0x8e0], R22 ;  /* 0x0008e01601007387 */ /* 0x0003e20000100a00 */
[----:B----4-:R-:W-:-:S03]  /*347f0*/  IMAD.WIDE R226, R241, 0x4, R184 ;  /* 0x00000004f1e27825 */ /* 0x010fc600078e02b8 */
[----:B------:R4:W-:Y:S01]  /*34800*/  STL.64 [R1+0x8a8], R248 ;  /* 0x0008a8f801007387 */ /* 0x0009e20000100a00 */
[----:B------:R-:W-:-:S04]  /*34810*/  IMAD.WIDE R218, R241, 0x4, R88 ;  /* 0x00000004f1da7825 */ /* 0x000fc800078e0258 */
[C---:B------:R-:W-:Y:S01]  /*34820*/  IMAD.WIDE R216, R241.reuse, 0x4, R72 ;  /* 0x00000004f1d87825 */ /* 0x040fe200078e0248 */
[----:B------:R-:W4:Y:S04]  /*34830*/  LDL.LU.64 R88, [R1+0x560] ;  /* 0x0005600001587983 */ /* 0x000f280000300a00 */
[----:B------:R-:W-:Y:S04]  /*34840*/  STL.64 [R1+0x870], R242 ;  /* 0x000870f201007387 */ /* 0x000fe80000100a00 */
[----:B------:R-:W4:Y:S04]  /*34850*/  LDL.LU.64 R72, [R1+0x528] ;  /* 0x0005280001487983 */ /* 0x000f280000300a00 */
[----:B------:R-:W-:Y:S01]  /*34860*/  STL.64 [R1+0x838], R232 ;  /* 0x000838e801007387 */ /* 0x000fe20000100a00 */
[----:B------:R-:W-:-:S03]  /*34870*/  IMAD.WIDE R210, R241, 0x4, R168 ;  /* 0x00000004f1d27825 */ /* 0x000fc600078e02a8 */
[----:B------:R-:W-:Y:S01]  /*34880*/  STL.64 [R1+0x800], R226 ;  /* 0x000800e201007387 */ /* 0x000fe20000100a00 */
[----:B------:R-:W-:-:S03]  /*34890*/  IMAD.WIDE R202, R241, 0x4, R56 ;  /* 0x00000004f1ca7825 */ /* 0x000fc600078e0238 */
[----:B------:R-:W4:Y:S04]  /*348a0*/  LDL.LU.64 R56, [R1+0x4f0] ;  /* 0x0004f00001387983 */ /* 0x000f280000300a00 */
[----:B------:R-:W-:Y:S01]  /*348b0*/  STL.64 [R1+0x7c8], R218 ;  /* 0x0007c8da01007387 */ /* 0x000fe20000100a00 */
[----:B------:R-:W-:-:S04]  /*348c0*/  IMAD.WIDE R200, R241, 0x4, R40 ;  /* 0x00000004f1c87825 */ /* 0x000fc800078e0228 */
[C---:B------:R-:W-:Y:S01]  /*348d0*/  IMAD.WIDE R186, R241.reuse, 0x4, R24 ;  /* 0x00000004f1ba7825 */ /* 0x040fe200078e0218 */
[----:B------:R-:W4:Y:S04]  /*348e0*/  LDL.LU.64 R40, [R1+0x4b8] ;  /* 0x0004b80001287983 */ /* 0x000f280000300a00 */
[----:B------:R-:W-:Y:S04]  /*348f0*/  STL.64 [R1+0x790], R216 ;  /* 0x000790d801007387 */ /* 0x000fe80000100a00 */
[----:B------:R-:W-:Y:S04]  /*34900*/  STL.64 [R1+0x758], R210 ;  /* 0x000758d201007387 */ /* 0x000fe80000100a00 */
[----:B------:R-:W4:Y:S04]  /*34910*/  LDL.LU.64 R24, [R1+0x478] ;  /* 0x0004780001187983 */ /* 0x000f280000300a00 */
[----:B------:R-:W-:Y:S01]  /*34920*/  STL.64 [R1+0x720], R202 ;  /* 0x000720ca01007387 */ /* 0x000fe20000100a00 */
[----:B------:R-:W-:-:S03]  /*34930*/  IMAD.WIDE R184, R241, 0x4, R8 ;  /* 0x00000004f1b87825 */ /* 0x000fc600078e0208 */
[----:B------:R-:W4:Y:S01]  /*34940*/  LDL.LU.64 R8, [R1+0x440] ;  /* 0x0004400001087983 */ /* 0x000f220000300a00 */
[----:B------:R-:W-:-:S03]  /*34950*/  IMAD.WIDE R194, R241, 0x4, R152 ;  /* 0x00000004f1c27825 */ /* 0x000fc600078e0298 */
[----:B------:R-:W-:Y:S01]  /*34960*/  STL.64 [R1+0x18d8], R200 ;  /* 0x0018d8c801007387 */ /* 0x000fe20000100a00 */
[----:B------:R-:W-:-:S04]  /*34970*/  IMAD.WIDE R178, R241, 0x4, R136 ;  /* 0x00000004f1b27825 */ /* 0x000fc800078e0288 */
[C---:B------:R-:W-:Y:S01]  /*34980*/  IMAD.WIDE R20, R241.reuse, 0x4, R20 ;  /* 0x00000004f1147825 */ /* 0x040fe200078e0214 */
[----:B------:R-:W-:Y:S04]  /*34990*/  LDGSTS.E [R244+0x13080], desc[UR6][R248.64], P0 ;  /* 0x13080000f8f47fae */ /* 0x000fe800081a1006 */
[----:B------:R-:W-:Y:S04]  /*349a0*/  STL.64 [R1+0x18e8], R194 ;  /* 0x0018e8c201007387 */ /* 0x000fe80000100a00 */
[----:B------:R-:W4:Y:S04]  /*349b0*/  LDL.LU.64 R122, [R1+0x408] ;  /* 0x00040800017a7983 */ /* 0x000f280000300a00 */
[----:B------:R-:W4:Y:S04]  /*349c0*/  LDL.LU.64 R106, [R1+0x3c8] ;  /* 0x0003c800016a7983 */ /* 0x000f280000300a00 */
[----:B------:R-:W-:Y:S01]  /*349d0*/  STL.64 [R1+0x18f8], R186 ;  /* 0x0018f8ba01007387 */ /* 0x000fe20000100a00 */
[----:B------:R-:W-:-:S03]  /*349e0*/  IMAD.WIDE R36, R241, 0x4, R36 ;  /* 0x00000004f1247825 */ /* 0x000fc600078e0224 */
[----:B------:R-:W-:Y:S01]  /*349f0*/  LDGSTS.E [R244+0x13480], desc[UR6][R242.64], P0 ;  /* 0x13480000f2f47fae */ /* 0x000fe200081a1006 */
[----:B------:R-:W-:-:S03]  /*34a00*/  IMAD.WIDE R52, R241, 0x4, R52 ;  /* 0x00000004f1347825 */ /* 0x000fc600078e0234 */
[----:B------:R-:W-:Y:S04]  /*34a10*/  LDGSTS.E [R244+0x13880], desc[UR6][R232.64], P0 ;  /* 0x13880000e8f47fae */ /* 0x000fe800081a1006 */
        /* <DEDUP_REMOVED lines=8> */
[----:B------:R-:W-:Y:S01]  /*34aa0*/  LDGSTS.E [R244+0x15080], desc[UR6][R200.64], P0 ;  /* 0x15080000c8f47fae */ /* 0x000fe200081a1006 */
[----:B------:R-:W-:-:S03]  /*34ab0*/  IMAD.WIDE R32, R241, 0x4, R164 ;  /* 0x00000004f1207825 */ /* 0x000fc600078e02a4 */
[----:B------:R1:W-:Y:S04]  /*34ac0*/  LDGSTS.E [R244+0x15480], desc[UR6][R194.64], P0 ;  /* 0x15480000c2f47fae */ /* 0x0003e800081a1006 */
[----:B------:R1:W-:Y:S04]  /*34ad0*/  LDGSTS.E [R244+0x15880], desc[UR6][R186.64], P0 ;  /* 0x15880000baf47fae */ /* 0x0003e800081a1006 */
[----:B------:R1:W-:Y:S01]  /*34ae0*/  LDGSTS.E [R244+0x15c80], desc[UR6][R184.64], P0 ;  /* 0x15c80000b8f47fae */ /* 0x0003e200081a1006 */
[----:B------:R-:W-:-:S03]  /*34af0*/  IMAD.WIDE R18, R241, 0x4, R196 ;  /* 0x00000004f1127825 */ /* 0x000fc600078e02c4 */
[----:B------:R-:W-:Y:S01]  /*34b00*/  LDGSTS.E [R244+0x16080], desc[UR6][R178.64], P0 ;  /* 0x16080000b2f47fae */ /* 0x000fe200081a1006 */
[----:B--2---:R-:W-:-:S03]  /*34b10*/  IMAD.WIDE R170, R241, 0x4, R120 ;  /* 0x00000004f1aa7825 */ /* 0x004fc600078e0278 */
[----:B------:R-:W2:Y:S04]  /*34b20*/  LDL.LU.64 R120, [R1+0x388] ;  /* 0x0003880001787983 */ /* 0x000ea80000300a00 */
[----:B------:R-:W2:Y:S04]  /*34b30*/  LDL.LU.64 R90, [R1+0x348] ;  /* 0x00034800015a7983 */ /* 0x000ea80000300a00 */
[----:B------:R-:W-:Y:S01]  /*34b40*/  STL.64 [R1+0x1908], R184 ;  /* 0x001908b801007387 */ /* 0x000fe20000100a00 */
[----:B---3--:R-:W-:-:S03]  /*34b50*/  IMAD.WIDE R168, R241, 0x4, R104 ;  /* 0x00000004f1a87825 */ /* 0x008fc600078e0268 */
[----:B------:R-:W3:Y:S04]  /*34b60*/  LDL.LU.64 R74, [R1+0x308] ;  /* 0x00030800014a7983 */ /* 0x000ee80000300a00 */
[----:B------:R-:W3:Y:S04]  /*34b70*/  LDL.LU.64 R104, [R1+0x2c8] ;  /* 0x0002c80001687983 */ /* 0x000ee80000300a00 */
[----:B------:R-:W-:Y:S04]  /*34b80*/  STL.64 [R1+0x1918], R178 ;  /* 0x001918b201007387 */ /* 0x000fe80000100a00 */
[----:B------:R-:W3:Y:S04]  /*34b90*/  LDL.LU.64 R58, [R1+0x288] ;  /* 0x00028800013a7983 */ /* 0x000ee80000300a00 */
[----:B------:R-:W3:Y:S01]  /*34ba0*/  LDL.LU.64 R42, [R1+0x248] ;  /* 0x00024800012a7983 */ /* 0x000ee20000300a00 */
[----:B----4-:R-:W-:-:S03]  /*34bb0*/  IMAD.WIDE R162, R241, 0x4, R88 ;  /* 0x00000004f1a27825 */ /* 0x010fc600078e0258 */
[----:B------:R-:W-:Y:S04]  /*34bc0*/  STL.64 [R1+0x1938], R170 ;  /* 0x001938aa01007387 */ /* 0x000fe80000100a00 */
[----:B------:R-:W4:Y:S04]  /*34bd0*/  LDL.LU.64 R88, [R1+0x208] ;  /* 0x0002080001587983 */ /* 0x000f280000300a00 */
[----:B------:R-:W4:Y:S04]  /*34be0*/  LDL.LU.64 R26, [R1+0x1c8] ;  /* 0x0001c800011a7983 */ /* 0x000f280000300a00 */
[----:B------:R-:W-:Y:S01]  /*34bf0*/  STL.64 [R1+0x1970], R168 ;  /* 0x001970a801007387 */ /* 0x000fe20000100a00 */
[----:B------:R-:W-:-:S03]  /*34c00*/  IMAD.WIDE R154, R241, 0x4, R72 ;  /* 0x00000004f19a7825 */ /* 0x000fc600078e0248 */
[----:B------:R-:W4:Y:S04]  /*34c10*/  LDL.LU.64 R10, [R1+0x188] ;  /* 0x00018800010a7983 */ /* 0x000f280000300a00 */
[----:B------:R-:W4:Y:S01]  /*34c20*/  LDL.LU.64 R72, [R1+0x148] ;  /* 0x0001480001487983 */ /* 0x000f220000300a00 */
[----:B------:R-:W-:-:S03]  /*34c30*/  IMAD.WIDE R152, R241, 0x4, R56 ;  /* 0x00000004f1987825 */ /* 0x000fc600078e0238 */
        /* <DEDUP_REMOVED lines=8> */
[----:B------:R-:W4:Y:S04]  /*34cc0*/  LDL.LU.64 R8, [R1+0x38] ;  /* 0x0000380001087983 */ /* 0x000f280000300a00 */
[----:B------:R-:W-:Y:S04]  /*34cd0*/  STL.64 [R1+0x19d0], R152 ;  /* 0x0019d09801007387 */ /* 0x000fe80000100a00 */
[----:B------:R-:W-:Y:S04]  /*34ce0*/  STL.64 [R1+0x1a80], R146 ;  /* 0x001a809201007387 */ /* 0x000fe80000100a00 */
[----:B------:R-:W-:Y:S01]  /*34cf0*/  STL.64 [R1+0x1aa8], R138 ;  /* 0x001aa88a01007387 */ /* 0x000fe20000100a00 */
[----:B------:R-:W-:-:S04]  /*34d00*/  IMAD.WIDE R130, R241, 0x4, R122 ;  /* 0x00000004f1827825 */ /* 0x000fc800078e027a */
[C---:B------:R-:W-:Y:S01]  /*34d10*/  IMAD.WIDE R122, R241.reuse, 0x4, R106 ;  /* 0x00000004f17a7825 */ /* 0x040fe200078e026a */
[----:B------:R-:W-:Y:S04]  /*34d20*/  STL.64 [R1+0x1ab8], R136 ;  /* 0x001ab88801007387 */ /* 0x000fe80000100a00 */
[----:B------:R-:W-:Y:S04]  /*34d30*/  STL.64 [R1+0x1ac8], R130 ;  /* 0x001ac88201007387 */ /* 0x000fe80000100a00 */
[----:B------:R-:W-:Y:S04]  /*34d40*/  LDGSTS.E [R244+0x16480], desc[UR6][R170.64], P0 ;  /* 0x16480000aaf47fae */ /* 0x000fe800081a1006 */
[----:B------:R-:W-:Y:S01]  /*34d50*/  STL.64 [R1+0x1b78], R122 ;  /* 0x001b787a01007387 */ /* 0x000fe20000100a00 */
[----:B------:R-:W-:-:S03]  /*34d60*/  IMAD.WIDE R16, R241, 0x4, R212 ;  /* 0x00000004f1107825 */ /* 0x000fc600078e02d4 */
[----:B------:R1:W-:Y:S04]  /*34d70*/  LDGSTS.E [R244+0x16880], desc[UR6][R168.64], P0 ;  /* 0x16880000a8f47fae */ /* 0x0003e800081a1006 */
[----:B------:R-:W-:Y:S04]  /*34d80*/  LDGSTS.E [R244+0x16c80], desc[UR6][R162.64], P0 ;  /* 0x16c80000a2f47fae */ /* 0x000fe800081a1006 */
[----:B------:R-:W-:Y:S04]  /*34d90*/  LDGSTS.E [R244+0x17080], desc[UR6][R154.64], P0 ;  /* 0x170800009af47fae */ /* 0x000fe800081a1006 */
[----:B------:R1:W-:Y:S04]  /*34da0*/  LDGSTS.E [R244+0x17480], desc[UR6][R152.64], P0 ;  /* 0x1748000098f47fae */ /* 0x0003e800081a1006 */
[----:B------:R-:W-:Y:S04]  /*34db0*/  LDGSTS.E [R244+0x17880], desc[UR6][R146.64], P0 ;  /* 0x1788000092f47fae */ /* 0x000fe800081a1006 */
[----:B------:R-:W-:Y:S04]  /*34dc0*/  LDGSTS.E [R244+0x17c80], desc[UR6][R138.64], P0 ;  /* 0x17c800008af47fae */ /* 0x000fe800081a1006 */
[----:B------:R1:W-:Y:S04]  /*34dd0*/  LDGSTS.E [R244+0x18080], desc[UR6][R136.64], P0 ;  /* 0x1808000088f47fae */ /* 0x0003e800081a1006 */
[----:B------:R-:W-:Y:S04]  /*34de0*/  LDGSTS.E [R244+0x18480], desc[UR6][R130.64], P0 ;  /* 0x1848000082f47fae */ /* 0x000fe800081a1006 */
[----:B------:R-:W-:Y:S01]  /*34df0*/  LDGSTS.E [R244+0x18880], desc[UR6][R122.64], P0 ;  /* 0x188800007af47fae */ /* 0x000fe200081a1006 */
[----:B--2---:R-:W-:-:S04]  /*34e00*/  IMAD.WIDE R120, R241, 0x4, R120 ;  /* 0x00000004f1787825 */ /* 0x004fc800078e0278 */
[----:B------:R-:W-:-:S04]  /*34e10*/  IMAD.WIDE R114, R241, 0x4, R90 ;  /* 0x00000004f1727825 */ /* 0x000fc800078e025a */
[----:B---3--:R-:W-:-:S04]  /*34e20*/  IMAD.WIDE R106, R241, 0x4, R74 ;  /* 0x00000004f16a7825 */ /* 0x008fc800078e024a */
[C---:B------:R-:W-:Y:S01]  /*34e30*/  IMAD.WIDE R104, R241.reuse, 0x4, R104 ;  /* 0x00000004f1687825 */ /* 0x040fe200078e0268 */
[----:B------:R2:W-:Y:S03]  /*34e40*/  STL.64 [R1+0x1b80], R120 ;  /* 0x001b807801007387 */ /* 0x0005e60000100a00 */
[----:B------:R-:W-:-:S04]  /*34e50*/  IMAD.WIDE R98, R241, 0x4, R58 ;  /* 0x00000004f1627825 */ /* 0x000fc800078e023a */
[C---:B------:R-:W-:Y:S01]  /*34e60*/  IMAD.WIDE R90, R241.reuse, 0x4, R42 ;  /* 0x00000004f15a7825 */ /* 0x040fe200078e022a */
[----:B------:R-:W-:Y:S03]  /*34e70*/  STL.64 [R1+0x1b88], R114 ;  /* 0x001b887201007387 */ /* 0x000fe60000100a00 */
[C---:B----4-:R-:W-:Y:S01]  /*34e80*/  IMAD.WIDE R88, R241.reuse, 0x4, R88 ;  /* 0x00000004f1587825 */ /* 0x050fe200078e0258 */
[----:B------:R-:W-:Y:S03]  /*34e90*/  STL.64 [R1+0x1b90], R106 ;  /* 0x001b906a01007387 */ /* 0x000fe60000100a00 */
[C---:B------:R-:W-:Y:S01]  /*34ea0*/  IMAD.WIDE R82, R241.reuse, 0x4, R26 ;  /* 0x00000004f1527825 */ /* 0x040fe200078e021a */
[----:B------:R3:W-:Y:S03]  /*34eb0*/  STL.64 [R1+0x1b98], R104 ;  /* 0x001b986801007387 */ /* 0x0007e60000100a00 */
[C---:B------:R-:W-:Y:S01]  /*34ec0*/  IMAD.WIDE R74, R241.reuse, 0x4, R10 ;  /* 0x00000004f14a7825 */ /* 0x040fe200078e020a */
[----:B------:R-:W-:Y:S03]  /*34ed0*/  STL.64 [R1+0x1c60], R98 ;  /* 0x001c606201007387 */ /* 0x000fe60000100a00 */
[C---:B------:R-:W-:Y:S01]  /*34ee0*/  IMAD.WIDE R72, R241.reuse, 0x4, R72 ;  /* 0x00000004f1487825 */ /* 0x040fe200078e0248 */
[----:B------:R-:W-:Y:S04]  /*34ef0*/  STL.64 [R1+0x1c68], R90 ;  /* 0x001c685a01007387 */ /* 0x000fe80000100a00 */
[----:B------:R4:W-:Y:S01]  /*34f00*/  STL.64 [R1+0x1c70], R88 ;  /* 0x001c705801007387 */ /* 0x0009e20000100a00 */
[----:B------:R-:W-:-:S04]  /*34f10*/  IMAD.WIDE R66, R241, 0x4, R56 ;  /* 0x00000004f1427825 */ /* 0x000fc800078e0238 */
[C---:B------:R-:W-:Y:S01]  /*34f20*/  IMAD.WIDE R64, R241.reuse, 0x4, R40 ;  /* 0x00000004f1407825 */ /* 0x040fe200078e0228 */
[----:B------:R-:W-:Y:S04]  /*34f30*/  STL.64 [R1+0x1c78], R82 ;  /* 0x001c785201007387 */ /* 0x000fe80000100a00 */
[----:B------:R-:W-:Y:S01]  /*34f40*/  STL.64 [R1+0x1c80], R74 ;  /* 0x001c804a01007387 */ /* 0x000fe20000100a00 */
[----:B------:R-:W-:-:S04]  /*34f50*/  IMAD.WIDE R58, R241, 0x4, R24 ;  /* 0x00000004f13a7825 */ /* 0x000fc800078e0218 */
[C---:B------:R-:W-:Y:S01]  /*34f60*/  IMAD.WIDE R56, R241.reuse, 0x4, R8 ;  /* 0x00000004f1387825 */ /* 0x040fe200078e0208 */
[----:B------:R1:W-:Y:S03]  /*34f70*/  STL.64 [R1+0x1ce8], R72 ;  /* 0x001ce84801007387 */ /* 0x0003e60000100a00 */
[C---:B------:R-:W-:Y:S01]  /*34f80*/  IMAD.WIDE R40, R241.reuse, 0x4, R250 ;  /* 0x00000004f1287825 */ /* 0x040fe200078e02fa */
[----:B------:R-:W-:Y:S04]  /*34f90*/  STL.64 [R1+0x1d50], R66 ;  /* 0x001d504201007387 */ /* 0x000fe80000100a00 */
[----:B------:R-:W-:Y:S04]  /*34fa0*/  STL.64 [R1+0x1d58], R64 ;  /* 0x001d584001007387 */ /* 0x000fe80000100a00 */
[----:B------:R-:W-:Y:S04]  /*34fb0*/  STL.64 [R1+0x1d60], R58 ;  /* 0x001d603a01007387 */ /* 0x000fe80000100a00 */
[----:B------:R1:W-:Y:S01]  /*34fc0*/  STL.64 [R1+0x1de0], R56 ;  /* 0x001de03801007387 */ /* 0x0003e20000100a00 */
[----:B------:R-:W-:-:S03]  /*34fd0*/  IMAD.WIDE R24, R241, 0x4, R68 ;  /* 0x00000004f1187825 */ /* 0x000fc600078e0244 */
[----:B------:R1:W-:Y:S04]  /*34fe0*/  STL.64 [R1+0x1de8], R40 ;  /* 0x001de82801007387 */ /* 0x0003e80000100a00 */
[----:B------:R-:W-:Y:S01]  /*34ff0*/  STL.64 [R1+0x1df0], R20 ;  /* 0x001df01401007387 */ /* 0x000fe20000100a00 */
[----:B------:R-:W-:-:S03]  /*35000*/  IMAD.WIDE R8, R241, 0x4, R100 ;  /* 0x00000004f1087825 */ /* 0x000fc600078e0264 */
[----:B------:R-:W-:Y:S04]  /*35010*/  STL.64 [R1+0x1e40], R36 ;  /* 0x001e402401007387 */ /* 0x000fe80000100a00 */
[----:B------:R-:W-:Y:S01]  /*35020*/  STL.64 [R1+0x1e38], R52 ;  /* 0x001e383401007387 */ /* 0x000fe20000100a00 */
[----:B------:R-:W-:-:S03]  /*35030*/  IMAD.WIDE R42, R241, 0x4, R132 ;  /* 0x00000004f12a7825 */ /* 0x000fc600078e0284 */
[----:B------:R1:W-:Y:S04]  /*35040*/  STL.64 [R1+0x1e30], R24 ;  /* 0x001e301801007387 */ /* 0x0003e80000100a00 */
[----:B------:R-:W-:Y:S04]  /*35050*/  STL.64 [R1+0x1e28], R50 ;  /* 0x001e283201007387 */ /* 0x000fe80000100a00 */
[----:B------:R1:W-:Y:S01]  /*35060*/  STL.64 [R1+0x1e20], R8 ;  /* 0x001e200801007387 */ /* 0x0003e20000100a00 */
[----:B------:R-:W-:-:S03]  /*35070*/  IMAD.WIDE R26, R241, 0x4, R180 ;  /* 0x00000004f11a7825 */ /* 0x000fc600078e02b4 */
[----:B------:R-:W-:Y:S04]  /*35080*/  STL.64 [R1+0x1e18], R48 ;  /* 0x001e183001007387 */ /* 0x000fe80000100a00 */
[----:B------:R-:W-:Y:S04]  /*35090*/  STL.64 [R1+0x1e10], R42 ;  /* 0x001e102a01007387 */ /* 0x000fe80000100a00 */
[----:B------:R-:W-:Y:S04]  /*350a0*/  STL.64 [R1+0x1e08], R34 ;  /* 0x001e082201007387 */ /* 0x000fe80000100a00 */
[----:B------:R-:W-:Y:S04]  /*350b0*/  STL.64 [R1+0x1e00], R32 ;  /* 0x001e002001007387 */ /* 0x000fe80000100a00 */
[----:B------:R2:W-:Y:S01]  /*350c0*/  STL.64 [R1+0x1df8], R26 ;  /* 0x001df81a01007387 */ /* 0x0005e20000100a00 */
[----:B------:R-:W-:-:S03]  /*350d0*/  IMAD.WIDE R10, R241, 0x4, R228 ;  /* 0x00000004f10a7825 */ /* 0x000fc600078e02e4 */
[----:B-1----:R-:W4:Y:S04]  /*350e0*/  LDL.LU.64 R198, [R1+0x2cd8] ;  /* 0x002cd80001c67983 */ /* 0x002f280000300a00 */
[----:B------:R-:W-:Y:S04]  /*350f0*/  STL.64 [R1+0x2a68], R18 ;  /* 0x002a681201007387 */ /* 0x000fe80000100a00 */
[----:B------:R-:W4:Y:S04]  /*35100*/  LDL.LU.64 R182, [R1+0x2cd0] ;  /* 0x002cd00001b67983 */ /* 0x000f280000300a00 */
[----:B------:R-:W-:Y:S04]  /*35110*/  STL.64 [R1+0x2a60], R16 ;  /* 0x002a601001007387 */ /* 0x000fe80000100a00 */
[----:B------:R-:W4:Y:S04]  /*35120*/  LDL.LU.64 R166, [R1+0x2cc8] ;  /* 0x002cc80001a67983 */ /* 0x000f280000300a00 */
[----:B------:R1:W-:Y:S04]  /*35130*/  STL.64 [R1+0x2a58], R10 ;  /* 0x002a580a01007387 */ /* 0x0003e80000100a00 */
[----:B------:R-:W4:Y:S04]  /*35140*/  LDL.LU.64 R150, [R1+0x2cc0] ;  /* 0x002cc00001967983 */ /* 0x000f280000300a00 */
[----:B------:R-:W4:Y:S04]  /*35150*/  LDL.LU.64 R134, [R1+0x2cb8] ;  /* 0x002cb80001867983 */ /* 0x000f280000300a00 */
[----:B------:R1:W-:Y:S04]  /*35160*/  LDGSTS.E [R244+0x18c80], desc[UR6][R120.64], P0 ;  /* 0x18c8000078f47fae */ /* 0x0003e800081a1006 */
[----:B------:R-:W4:Y:S04]  /*35170*/  LDL.LU.64 R118, [R1+0x2cb0] ;  /* 0x002cb00001767983 */ /* 0x000f280000300a00 */
[----:B------:R-:W-:Y:S04]  /*35180*/  LDGSTS.E [R244+0x19080], desc[UR6][R114.64], P0 ;  /* 0x1908000072f47fae */ /* 0x000fe800081a1006 */
[----:B------:R-:W4:Y:S04]  /*35190*/  LDL.LU.64 R102, [R1+0x2ca8] ;  /* 0x002ca80001667983 */ /* 0x000f280000300a00 */
[----:B------:R-:W-:Y:S04]  /*351a0*/  LDGSTS.E [R244+0x19480], desc[UR6][R106.64], P0 ;  /* 0x194800006af47fae */ /* 0x000fe800081a1006 */
        /* <DEDUP_REMOVED lines=12> */
[----:B------:R1:W-:Y:S04]  /*35270*/  LDGSTS.E [R244+0x1b080], desc[UR6][R72.64], P0 ;  /* 0x1b08000048f47fae */ /* 0x0003e800081a1006 */
[----:B--2---:R-:W2:Y:S04]  /*35280*/  LDL.LU.64 R120, [R1+0xb40] ;  /* 0x000b400001787983 */ /* 0x004ea80000300a00 */
[----:B------:R-:W-:Y:S04]  /*35290*/  LDGSTS.E [R244+0x1b480], desc[UR6][R66.64], P0 ;  /* 0x1b48000042f47fae */ /* 0x000fe800081a1006 */
[----:B------:R-:W2:Y:S04]  /*352a0*/  LDL.LU.64 R200, [R1+0xb08] ;  /* 0x000b080001c87983 */ /* 0x000ea80000300a00 */
[----:B------:R-:W-:Y:S04]  /*352b0*/  LDGSTS.E [R244+0x1b880], desc[UR6][R64.64], P0 ;  /* 0x1b88000040f47fae */ /* 0x000fe800081a1006 */
[----:B---3--:R-:W3:Y:S04]  /*352c0*/  LDL.LU.64 R104, [R1+0xad0] ;  /* 0x000ad00001687983 */ /* 0x008ee80000300a00 */
[----:B------:R-:W-:Y:S04]  /*352d0*/  LDGSTS.E [R244+0x1bc80], desc[UR6][R58.64], P0 ;  /* 0x1bc800003af47fae */ /* 0x000fe800081a1006 */
[----:B------:R-:W3:Y:S04]  /*352e0*/  LDL.LU.64 R184, [R1+0xa98] ;  /* 0x000a980001b87983 */ /* 0x000ee80000300a00 */
[----:B----4-:R-:W4:Y:S04]  /*352f0*/  LDL.LU.64 R88, [R1+0xa60] ;  /* 0x000a600001587983 */ /* 0x010f280000300a00 */
[----:B------:R1:W-:Y:S04]  /*35300*/  LDGSTS.E [R244+0x1c080], desc[UR6][R56.64], P0 ;  /* 0x1c08000038f47fae */ /* 0x0003e800081a1006 */
[----:B------:R-:W4:Y:S04]  /*35310*/  LDL.LU.64 R72, [R1+0xa28] ;  /* 0x000a280001487983 */ /* 0x000f280000300a00 */
[----:B------:R1:W-:Y:S04]  /*35320*/  LDGSTS.E [R244+0x1c480], desc[UR6][R40.64], P0 ;  /* 0x1c48000028f47fae */ /* 0x0003e800081a1006 */
[----:B------:R-:W-:Y:S04]  /*35330*/  LDGSTS.E [R244+0x1c880], desc[UR6][R20.64], P0 ;  /* 0x1c88000014f47fae */ /* 0x000fe800081a1006 */
[----:B------:R-:W-:Y:S04]  /*35340*/  LDGSTS.E [R244+0x1cc80], desc[UR6][R36.64], P0 ;  /* 0x1cc8000024f47fae */ /* 0x000fe800081a1006 */
[----:B------:R-:W-:Y:S04]  /*35350*/  LDGSTS.E [R244+0x1d080], desc[UR6][R52.64], P0 ;  /* 0x1d08000034f47fae */ /* 0x000fe800081a1006 */
[----:B------:R1:W-:Y:S04]  /*35360*/  LDGSTS.E [R244+0x1d480], desc[UR6][R24.64], P0 ;  /* 0x1d48000018f47fae */ /* 0x0003e800081a1006 */
[----:B------:R-:W-:Y:S04]  /*35370*/  LDGSTS.E [R244+0x1d880], desc[UR6][R50.64], P0 ;  /* 0x1d88000032f47fae */ /* 0x000fe800081a1006 */
[----:B------:R1:W-:Y:S04]  /*35380*/  LDGSTS.E [R244+0x1dc80], desc[UR6][R8.64], P0 ;  /* 0x1dc8000008f47fae */ /* 0x0003e800081a1006 */
[----:B------:R-:W-:Y:S04]  /*35390*/  LDGSTS.E [R244+0x1e080], desc[UR6][R48.64], P0 ;  /* 0x1e08000030f47fae */ /* 0x000fe800081a1006 */
[----:B------:R-:W4:Y:S04]  /*353a0*/  LDL.LU.64 R56, [R1+0x9f0] ;  /* 0x0009f00001387983 */ /* 0x000f280000300a00 */
[----:B------:R-:W-:Y:S04]  /*353b0*/  LDGSTS.E [R244+0x1e480], desc[UR6][R42.64], P0 ;  /* 0x1e4800002af47fae */ /* 0x000fe800081a1006 */
[----:B------:R-:W-:Y:S04]  /*353c0*/  LDGSTS.E [R244+0x1e880], desc[UR6][R34.64], P0 ;  /* 0x1e88000022f47fae */ /* 0x000fe800081a1006 */
[----:B------:R1:W-:Y:S04]  /*353d0*/  LDGSTS.E [R244+0x1ec80], desc[UR6][R32.64], P0 ;  /* 0x1ec8000020f47fae */ /* 0x0003e800081a1006 */
[----:B------:R-:W4:Y:S04]  /*353e0*/  LDL.LU.64 R40, [R1+0x9b8] ;  /* 0x0009b80001287983 */ /* 0x000f280000300a00 */
[----:B------:R-:W-:Y:S04]  /*353f0*/  LDGSTS.E [R244+0x1f080], desc[UR6][R26.64], P0 ;  /* 0x1f0800001af47fae */ /* 0x000fe800081a1006 */
[----:B------:R-:W4:Y:S04]  /*35400*/  LDL.LU.64 R24, [R1+0x980] ;  /* 0x0009800001187983 */ /* 0x000f280000300a00 */
[----:B------:R-:W-:Y:S04]  /*35410*/  LDGSTS.E [R244+0x1f480], desc[UR6][R18.64], P0 ;  /* 0x1f48000012f47fae */ /* 0x000fe800081a1006 */
[----:B------:R1:W-:Y:S04]  /*35420*/  LDGSTS.E [R244+0x1f880], desc[UR6][R16.64], P0 ;  /* 0x1f88000010f47fae */ /* 0x0003e800081a1006 */
[----:B------:R1:W-:Y:S04]  /*35430*/  LDGSTS.E [R244+0x1fc80], desc[UR6][R10.64], P0 ;  /* 0x1fc800000af47fae */ /* 0x0003e800081a1006 */
[----:B------:R-:W4:Y:S04]  /*35440*/  LDL.LU.64 R8, [R1+0x948] ;  /* 0x0009480001087983 */ /* 0x000f280000300a00 */
[----:B------:R-:W4:Y:S04]  /*35450*/  LDL.LU.64 R168, [R1+0x910] ;  /* 0x0009100001a87983 */ /* 0x000f280000300a00 */
[----:B------:R-:W4:Y:S04]  /*35460*/  LDL.LU.64 R152, [R1+0x8d8] ;  /* 0x0008d80001987983 */ /* 0x000f280000300a00 */
[----:B------:R-:W4:Y:S01]  /*35470*/  LDL.LU.64 R136, [R1+0x8a0] ;  /* 0x0008a00001887983 */ /* 0x000f220000300a00 */
[----:B--2---:R-:W-:-:S03]  /*35480*/  IMAD.WIDE R194, R241, 0x4, R120 ;  /* 0x00000004f1c27825 */ /* 0x004fc600078e0278 */
[----:B------:R-:W2:Y:S01]  /*35490*/  LDL.LU.64 R120, [R1+0x868] ;  /* 0x0008680001787983 */ /* 0x000ea20000300a00 */
[----:B------:R-:W-:-:S04]  /*354a0*/  IMAD.WIDE R210, R241, 0x4, R200 ;  /* 0x00000004f1d27825 */ /* 0x000fc800078e02c8 */
[----:B---3--:R-:W-:-:S04]  /*354b0*/  IMAD.WIDE R226, R241, 0x4, R104 ;  /* 0x00000004f1e27825 */ /* 0x008fc800078e0268 */
[C---:B------:R-:W-:Y:S01]  /*354c0*/  IMAD.WIDE R218, R241.reuse, 0x4, R184 ;  /* 0x00000004f1da7825 */ /* 0x040fe200078e02b8 */
[----:B------:R-:W3:Y:S03]  /*354d0*/  LDL.LU.64 R104, [R1+0x830] ;  /* 0x0008300001687983 */ /* 0x000ee60000300a00 */
[C---:B----4-:R-:W-:Y:S02]  /*354e0*/  IMAD.WIDE R202, R241.reuse, 0x4, R88 ;  /* 0x00000004f1ca7825 */ /* 0x050fe400078e0258 */
[----:B------:R-:W4:Y:S02]  /*354f0*/  LDL.LU.64 R88, [R1+0x7f8] ;  /* 0x0007f80001587983 */ /* 0x000f240000300a00 */
[C---:B------:R-:W-:Y:S02]  /*35500*/  IMAD.WIDE R186, R241.reuse, 0x4, R72 ;  /* 0x00000004f1ba7825 */ /* 0x040fe400078e0248 */
[----:B------:R-:W-:Y:S04]  /*35510*/  LDGSTS.E [R2+0x10100], desc[UR6][R194.64], P0 ;  /* 0x10100000c2027fae */ /* 0x000fe800081a1006 */
[----:B------:R-:W4:Y:S04]  /*35520*/  LDL.LU.64 R72, [R1+0x7c0] ;  /* 0x0007c00001487983 */ /* 0x000f280000300a00 */
[----:B------:R-:W-:Y:S04]  /*35530*/  LDGSTS.E [R2+0x10500], desc[UR6][R210.64], P0 ;  /* 0x10500000d2027fae */ /* 0x000fe800081a1006 */
[----:B------:R-:W-:Y:S04]  /*35540*/  LDGSTS.E [R2+0x10900], desc[UR6][R226.64], P0 ;  /* 0x10900000e2027fae */ /* 0x000fe800081a1006 */
[----:B------:R-:W-:Y:S04]  /*35550*/  LDGSTS.E [R2+0x10d00], desc[UR6][R218.64], P0 ;  /* 0x10d00000da027fae */ /* 0x000fe800081a1006 */
[----:B------:R-:W-:Y:S04]  /*35560*/  LDGSTS.E [R2+0x11100], desc[UR6][R202.64], P0 ;  /* 0x11100000ca027fae */ /* 0x000fe800081a1006 */
[----:B------:R-:W-:Y:S01]  /*35570*/  LDGSTS.E [R2+0x11500], desc[UR6][R186.64], P0 ;  /* 0x11500000ba027fae */ /* 0x000fe200081a1006 */
[----:B------:R-:W-:-:S03]  /*35580*/  IMAD.WIDE R232, R241, 0x4, R56 ;  /* 0x00000004f1e87825 */ /* 0x000fc600078e0238 */
[----:B------:R-:W4:Y:S04]  /*35590*/  LDL.LU.64 R56, [R1+0x788] ;  /* 0x0007880001387983 */ /* 0x000f280000300a00 */
[----:B------:R1:W-:Y:S01]  /*355a0*/  STL.64 [R1+0x78], R218 ;  /* 0x000078da01007387 */ /* 0x0003e20000100a00 */
[----:B------:R-:W-:-:S04]  /*355b0*/  IMAD.WIDE R216, R241, 0x4, R40 ;  /* 0x00000004f1d87825 */ /* 0x000fc800078e0228 */
[C---:B------:R-:W-:Y:S01]  /*355c0*/  IMAD.WIDE R200, R241.reuse, 0x4, R24 ;  /* 0x00000004f1c87825 */ /* 0x040fe200078e0218 */
[----:B------:R-:W4:Y:S04]  /*355d0*/  LDL.LU.64 R40, [R1+0x750] ;  /* 0x0007500001287983 */ /* 0x000f280000300a00 */
[----:B------:R1:W-:Y:S04]  /*355e0*/  STL.64 [R1+0xb8], R202 ;  /* 0x0000b8ca01007387 */ /* 0x0003e80000100a00 */
[----:B------:R-:W4:Y:S04]  /*355f0*/  LDL.LU.64 R24, [R1+0x718] ;  /* 0x0007180001187983 */ /* 0x000f280000300a00 */
[----:B------:R1:W-:Y:S01]  /*35600*/  STL.64 [R1+0x2c8], R186 ;  /* 0x0002c8ba01007387 */ /* 0x0003e20000100a00 */
[----:B------:R-:W-:-:S04]  /*35610*/  IMAD.WIDE R184, R241, 0x4, R8 ;  /* 0x00000004f1b87825 */ /* 0x000fc800078e0208 */
[C---:B------:R-:W-:Y:S01]  /*35620*/  IMAD.WIDE R168, R241.reuse, 0x4, R168 ;  /* 0x00000004f1a87825 */ /* 0x040fe200078e02a8 */
[----:B------:R-:W4:Y:S04]  /*35630*/  LDL.LU.64 R8, [R1+0x6e0] ;  /* 0x0006e00001087983 */ /* 0x000f280000300a00 */
[----:B------:R1:W-:Y:S04]  /*35640*/  STL.64 [R1+0x308], R232 ;  /* 0x000308e801007387 */ /* 0x0003e80000100a00 */
[----:B------:R-:W4:Y:S04]  /*35650*/  LDL.LU.64 R154, [R1+0x6a8] ;  /* 0x0006a800019a7983 */ /* 0x000f280000300a00 */
[----:B------:R-:W4:Y:S04]  /*35660*/  LDL.LU.64 R26, [R1+0x670] ;  /* 0x00067000011a7983 */ /* 0x000f280000300a00 */
[----:B------:R2:W-:Y:S04]  /*35670*/  STL.64 [R1+0x348], R216 ;  /* 0x000348d801007387 */ /* 0x0005e80000100a00 */
[----:B-1----:R-:W4:Y:S04]  /*35680*/  LDL.LU.64 R10, [R1+0x638] ;  /* 0x00063800010a7983 */ /* 0x002f280000300a00 */
        /* <DEDUP_REMOVED lines=8> */
[----:B------:R1:W-:Y:S04]  /*35710*/  STL.64 [R1+0x478], R152 ;  /* 0x0004789801007387 */ /* 0x0003e80000100a00 */
[----:B------:R1:W-:Y:S04]  /*35720*/  STL.64 [R1+0x4b8], R136 ;  /* 0x0004b88801007387 */ /* 0x0003e80000100a00 */
[----:B------:R-:W4:Y:S04]  /*35730*/  LDL.LU.64 R90, [R1+0x558] ;  /* 0x00055800015a7983 */ /* 0x000f280000300a00 */
[----:B------:R-:W-:Y:S04]  /*35740*/  LDGSTS.E [R2+0x11900], desc[UR6][R232.64], P0 ;  /* 0x11900000e8027fae */ /* 0x000fe800081a1006 */
[----:B------:R-:W-:Y:S04]  /*35750*/  LDGSTS.E [R2+0x11d00], desc[UR6][R216.64], P0 ;  /* 0x11d00000d8027fae */ /* 0x000fe800081a1006 */
[----:B------:R-:W-:Y:S01]  /*35760*/  LDGSTS.E [R2+0x12100], desc[UR6][R200.64], P0 ;  /* 0x12100000c8027fae */ /* 0x000fe200081a1006 */
[----:B------:R-:W-:-:S03]  /*35770*/  IMAD.WIDE R22, R241, 0x4, R22 ;  /* 0x00000004f1167825 */ /* 0x000fc600078e0216 */
[----:B------:R-:W-:Y:S04]  /*35780*/  LDGSTS.E [R2+0x12500], desc[UR6][R184.64], P0 ;  /* 0x12500000b8027fae */ /* 0x000fe800081a1006 */
[----:B------:R-:W-:Y:S04]  /*35790*/  LDGSTS.E [R2+0x12900], desc[UR6][R168.64], P0 ;  /* 0x12900000a8027fae */ /* 0x000fe800081a1006 */
[----:B------:R-:W-:Y:S04]  /*357a0*/  LDGSTS.E [R2+0x12d00], desc[UR6][R152.64], P0 ;  /* 0x12d0000098027fae */ /* 0x000fe800081a1006 */
[----:B------:R-:W-:Y:S01]  /*357b0*/  LDGSTS.E [R2+0x13100], desc[UR6][R136.64], P0 ;  /* 0x1310000088027fae */ /* 0x000fe200081a1006 */
[----:B--2---:R-:W-:-:S04]  /*357c0*/  IMAD.WIDE R120, R241, 0x4, R120 ;  /* 0x00000004f1787825 */ /* 0x004fc800078e0278 */
[----:B---3--:R-:W-:-:S04]  /*357d0*/  IMAD.WIDE R104, R241, 0x4, R104 ;  /* 0x00000004f1687825 */ /* 0x008fc800078e0268 */
[C---:B----4-:R-:W-:Y:S01]  /*357e0*/  IMAD.WIDE R88, R241.reuse, 0x4, R88 ;  /* 0x00000004f1587825 */ /* 0x050fe200078e0258 */
[----:B------:R2:W-:Y:S04]  /*357f0*/  STL.64 [R1+0x4f0], R120 ;  /* 0x0004f07801007387 */ /* 0x0005e80000100a00 */
[----:B------:R-:W3:Y:S01]  /*35800*/  LDL.LU.64 R74, [R1+0x520] ;  /* 0x00052000014a7983 */ /* 0x000ee20000300a00 */
[----:B------:R-:W-:-:S03]  /*35810*/  IMAD.WIDE R72, R241, 0x4, R72 ;  /* 0x00000004f1487825 */ /* 0x000fc600078e0248 */
[----:B------:R4:W-:Y:S04]  /*35820*/  STL.64 [R1+0x528], R104 ;  /* 0x0005286801007387 */ /* 0x0009e80000100a00 */
[----:B------:R1:W-:Y:S04]  /*35830*/  STL.64 [R1+0x560], R88 ;  /* 0x0005605801007387 */ /* 0x0003e80000100a00 */
[----:B------:R-:W2:Y:S04]  /*35840*/  LDL.LU.64 R58, [R1+0x4e8] ;  /* 0x0004e800013a7983 */ /* 0x000ea80000300a00 */
[----:B------:R1:W-:Y:S04]  /*35850*/  STL.64 [R1+0x598], R72 ;  /* 0x0005984801007387 */ /* 0x0003e80000100a00 */
[----:B------:R-:W4:Y:S04]  /*35860*/  LDL.LU.64 R42, [R1+0x4b0] ;  /* 0x0004b000012a7983 */ /* 0x000f280000300a00 */
[----:B------:R-:W-:Y:S01]  /*35870*/  LDGSTS.E [R2+0x13500], desc[UR6][R120.64], P0 ;  /* 0x1350000078027fae */ /* 0x000fe200081a1006 */
[----:B------:R-:W-:-:S04]  /*35880*/  IMAD.WIDE R68, R241, 0x4, R102 ;  /* 0x00000004f1447825 */ /* 0x000fc800078e0266 */
[C---:B------:R-:W-:Y:S01]  /*35890*/  IMAD.WIDE R56, R241.reuse, 0x4, R56 ;  /* 0x00000004f1387825 */ /* 0x040fe200078e0238 */
[----:B------:R-:W-:Y:S03]  /*358a0*/  LDGSTS.E [R2+0x13900], desc[UR6][R104.64], P0 ;  /* 0x1390000068027fae */ /* 0x000fe600081a1006 */
[----:B------:R-:W-:-:S04]  /*358b0*/  IMAD.WIDE R66, R241, 0x4, R118 ;  /* 0x00000004f1427825 */ /* 0x000fc800078e0276 */
[C---:B------:R-:W-:Y:S01]  /*358c0*/  IMAD.WIDE R40, R241.reuse, 0x4, R40 ;  /* 0x00000004f1287825 */ /* 0x040fe200078e0228 */
[----:B------:R-:W-:Y:S04]  /*358d0*/  LDGSTS.E [R2+0x13d00], desc[UR6][R88.64], P0 ;  /* 0x13d0000058027fae */ /* 0x000fe800081a1006 */
[----:B------:R1:W-:Y:S01]  /*358e0*/  STL.64 [R1+0x5d0], R56 ;  /* 0x0005d03801007387 */ /* 0x0003e20000100a00 */
[----:B------:R-:W-:-:S03]  /*358f0*/  IMAD.WIDE R24, R241, 0x4, R24 ;  /* 0x00000004f1187825 */ /* 0x000fc600078e0218 */
[----:B------:R1:W-:Y:S01]  /*35900*/  STL.64 [R1+0x608], R40 ;  /* 0x0006082801007387 */ /* 0x0003e20000100a00 */
[----:B------:R-:W-:-:S03]  /*35910*/  IMAD.WIDE R8, R241, 0x4, R8 ;  /* 0x00000004f1087825 */ /* 0x000fc600078e0208 */
[----:B------:R-:W-:Y:S01]  /*35920*/  LDGSTS.E [R2+0x14100], desc[UR6][R72.64], P0 ;  /* 0x1410000048027fae */ /* 0x000fe200081a1006 */
[----:B------:R-:W-:-:S04]  /*35930*/  IMAD.WIDE R52, R241, 0x4, R150 ;  /* 0x00000004f1347825 */ /* 0x000fc800078e0296 */
[----:B------:R-:W-:-:S04]  /*35940*/  IMAD.WIDE R242, R241, 0x4, R26 ;  /* 0x00000004f1f27825 */ /* 0x000fc800078e021a */
[C---:B------:R-:W-:Y:S01]  /*35950*/  IMAD.WIDE R250, R241.reuse, 0x4, R154 ;  /* 0x00000004f1fa7825 */ /* 0x040fe200078e029a */
[----:B------:R-:W4:Y:S04]  /*35960*/  LDL.LU.64 R26, [R1+0x470] ;  /* 0x00047000011a7983 */ /* 0x000f280000300a00 */
[----:B------:R1:W-:Y:S01]  /*35970*/  STL.64 [R1+0x640], R24 ;  /* 0x0006401801007387 */ /* 0x0003e20000100a00 */
[----:B------:R-:W-:-:S04]  /*35980*/  IMAD.WIDE R228, R241, 0x4, R10 ;  /* 0x00000004f1e47825 */ /* 0x000fc800078e020a */
[C---:B------:R-:W-:Y:S01]  /*35990*/  IMAD.WIDE R212, R241.reuse, 0x4, R138 ;  /* 0x00000004f1d47825 */ /* 0x040fe200078e028a */
[----:B------:R-:W4:Y:S04]  /*359a0*/  LDL.LU.64 R10, [R1+0x438] ;  /* 0x00043800010a7983 */ /* 0x000f280000300a00 */
[----:B------:R1:W-:Y:S04]  /*359b0*/  STL.64 [R1+0x678], R8 ;  /* 0x0006780801007387 */ /* 0x0003e80000100a00 */
[----:B------:R-:W-:Y:S04]  /*359c0*/  STL.64 [R1+0x6a8], R250 ;  /* 0x0006a8fa01007387 */ /* 0x000fe80000100a00 */
[----:B------:R-:W4:Y:S04]  /*359d0*/  LDL.LU.64 R146, [R1+0x400] ;  /* 0x0004000001927983 */ /* 0x000f280000300a00 */
[----:B------:R-:W4:Y:S04]  /*359e0*/  LDL.LU.64 R138, [R1+0x3c0] ;  /* 0x0003c000018a7983 */ /* 0x000f280000300a00 */
[----:B------:R-:W-:Y:S04]  /*359f0*/  STL.64 [R1+0x6b0], R242 ;  /* 0x0006b0f201007387 */ /* 0x000fe80000100a00 */
[----:B------:R-:W4:Y:S04]  /*35a00*/  LDL.LU.64 R18, [R1+0x380] ;  /* 0x0003800001127983 */ /* 0x000f280000300a00 */
[----:B------:R-:W4:Y:S01]  /*35a10*/  LDL.LU.64 R34, [R1+0x340] ;  /* 0x0003400001227983 */ /* 0x000f220000300a00 */
[----:B------:R-:W-:-:S03]  /*35a20*/  IMAD.WIDE R196, R241, 0x4, R122 ;  /* 0x00000004f1c47825 */ /* 0x000fc600078e027a */
[----:B------:R-:W-:Y:S04]  /*35a30*/  STL.64 [R1+0x6e8], R228 ;  /* 0x0006e8e401007387 */ /* 0x000fe80000100a00 */
[----:B------:R-:W4:Y:S04]  /*35a40*/  LDL.LU.64 R122, [R1+0x300] ;  /* 0x00030000017a7983 */ /* 0x000f280000300a00 */
[----:B------:R-:W4:Y:S04]  /*35a50*/  LDL.LU.64 R64, [R1+0x2c0] ;  /* 0x0002c00001407983 */ /* 0x000f280000300a00 */
[----:B------:R-:W-:Y:S01]  /*35a60*/  STL.64 [R1+0x750], R212 ;  /* 0x000750d401007387 */ /* 0x000fe20000100a00 */
[----:B------:R-:W-:-:S03]  /*35a70*/  IMAD.WIDE R180, R241, 0x4, R106 ;  /* 0x00000004f1b47825 */ /* 0x000fc600078e026a */
[----:B------:R-:W4:Y:S04]  /*35a80*/  LDL.LU.64 R48, [R1+0x280] ;  /* 0x0002800001307983 */ /* 0x000f280000300a00 */
[----:B------:R-:W4:Y:S04]  /*35a90*/  LDL.LU.64 R106, [R1+0x240] ;  /* 0x00024000016a7983 */ /* 0x000f280000300a00 */
[----:B------:R-:W-:Y:S01]  /*35aa0*/  STL.64 [R1+0x788], R196 ;  /* 0x000788c401007387 */ /* 0x000fe20000100a00 */
[----:B------:R-:W-:-:S03]  /*35ab0*/  IMAD.WIDE R178, R241, 0x4, R90 ;  /* 0x00000004f1b27825 */ /* 0x000fc600078e025a */
[----:B------:R-:W4:Y:S04]  /*35ac0*/  LDL.LU.64 R32, [R1+0x200] ;  /* 0x0002000001207983 */ /* 0x000f280000300a00 */
[----:B------:R-:W4:Y:S04]  /*35ad0*/  LDL.LU.64 R16, [R1+0x1c0] ;  /* 0x0001c00001107983 */ /* 0x000f280000300a00 */
[----:B------:R-:W-:Y:S04]  /*35ae0*/  STL.64 [R1+0x7f8], R180 ;  /* 0x0007f8b401007387 */ /* 0x000fe80000100a00 */
[----:B------:R-:W4:Y:S04]  /*35af0*/  LDL.LU.64 R90, [R1+0x180] ;  /* 0x00018000015a7983 */ /* 0x000f280000300a00 */
[----:B------:R-:W-:Y:S01]  /*35b00*/  LDGSTS.E [R2+0x14500], desc[UR6][R56.64], P0 ;  /* 0x1450000038027fae */ /* 0x000fe200081a1006 */
[----:B------:R-:W-:-:S03]  /*35b10*/  IMAD.WIDE R50, R241, 0x4, R166 ;  /* 0x00000004f1327825 */ /* 0x000fc600078e02a6 */
[----:B------:R-:W-:Y:S01]  /*35b20*/  LDGSTS.E [R2+0x14900], desc[UR6][R40.64], P0 ;  /* 0x1490000028027fae */ /* 0x000fe200081a1006 */
[----:B------:R-:W-:-:S03]  /*35b30*/  IMAD.WIDE R36, R241, 0x4, R182 ;  /* 0x00000004f1247825 */ /* 0x000fc600078e02b6 */
        /* <DEDUP_REMOVED lines=8> */
[----:B------:R-:W-:Y:S04]  /*35bc0*/  LDGSTS.E [R2+0x16900], desc[UR6][R180.64], P0 ;  /* 0x16900000b4027fae */ /* 0x000fe800081a1006 */
[----:B------:R-:W-:Y:S01]  /*35bd0*/  LDGSTS.E [R2+0x16d00], desc[UR6][R178.64], P0 ;  /* 0x16d00000b2027fae */ /* 0x000fe200081a1006 */
[----:B---3--:R-:W-:-:S03]  /*35be0*/  IMAD.WIDE R170, R241, 0x4, R74 ;  /* 0x00000004f1aa7825 */ /* 0x008fc600078e024a */
[----:B------:R-:W3:Y:S04]  /*35bf0*/  LDL.LU.64 R74, [R1+0x140] ;  /* 0x00014000014a7983 */ /* 0x000ee80000300a00 */
[----:B------:R-:W-:Y:S01]  /*35c00*/  STL.64 [R1+0x830], R178 ;  /* 0x000830b201007387 */ /* 0x000fe20000100a00 */
[----:B--2---:R-:W-:-:S04]  /*35c10*/  IMAD.WIDE R164, R241, 0x4, R58 ;  /* 0x00000004f1a47825 */ /* 0x004fc800078e023a */
[C---:B----4-:R-:W-:Y:S01]  /*35c20*/  IMAD.WIDE R162, R241.reuse, 0x4, R42 ;  /* 0x00000004f1a27825 */ /* 0x050fe200078e022a */
[----:B------:R-:W2:Y:S04]  /*35c30*/  LDL.LU.64 R58, [R1+0x100] ;  /* 0x00010000013a7983 */ /* 0x000ea80000300a00 */
[----:B------:R-:W4:Y:S04]  /*35c40*/  LDL.LU.64 R42, [R1+0xb0] ;  /* 0x0000b000012a7983 */ /* 0x000f280000300a00 */
[----:B------:R-:W-:Y:S04]  /*35c50*/  STL.64 [R1+0x8a0], R170 ;  /* 0x0008a0aa01007387 */ /* 0x000fe80000100a00 */
[----:B------:R-:W-:Y:S04]  /*35c60*/  LDGSTS.E [R2+0x17100], desc[UR6][R170.64], P0 ;  /* 0x17100000aa027fae */ /* 0x000fe800081a1006 */
[----:B------:R-:W-:Y:S04]  /*35c70*/  LDGSTS.E [R2+0x17500], desc[UR6][R164.64], P0 ;  /* 0x17500000a4027fae */ /* 0x000fe800081a1006 */
[----:B------:R1:W-:Y:S01]  /*35c80*/  LDGSTS.E [R2+0x17900], desc[UR6][R162.64], P0 ;  /* 0x17900000a2027fae */ /* 0x0003e200081a1006 */
[----:B------:R-:W-:-:S03]  /*35c90*/  IMAD.WIDE R154, R241, 0x4, R26 ;  /* 0x00000004f19a7825 */ /* 0x000fc600078e021a */
[----:B------:R-:W4:Y:S04]  /*35ca0*/  LDL.LU.64 R26, [R1+0x70] ;  /* 0x00007000011a7983 */ /* 0x000f280000300a00 */
[----:B------:R-:W-:Y:S01]  /*35cb0*/  LDGSTS.E [R2+0x17d00], desc[UR6][R154.64], P0 ;  /* 0x17d000009a027fae */ /* 0x000fe200081a1006 */
[----:B------:R-:W-:-:S03]  /*35cc0*/  IMAD.WIDE R148, R241, 0x4, R10 ;  /* 0x00000004f1947825 */ /* 0x000fc600078e020a */
[----:B------:R-:W4:Y:S01]  /*35cd0*/  LDL.LU.64 R10, [R1+0x30] ;  /* 0x00003000010a7983 */ /* 0x000f220000300a00 */
[----:B------:R-:W-:-:S03]  /*35ce0*/  IMAD.WIDE R146, R241, 0x4, R146 ;  /* 0x00000004f1927825 */ /* 0x000fc600078e0292 */
[----:B------:R-:W-:Y:S01]  /*35cf0*/  STL.64 [R1+0x1928], R164 ;  /* 0x001928a401007387 */ /* 0x000fe20000100a00 */
        /* <DEDUP_REMOVED lines=19> */
[----:B------:R-:W-:Y:S04]  /*35e30*/  STL.64 [R1+0x1aa0], R114 ;  /* 0x001aa07201007387 */ /* 0x000fe80000100a00 */
[----:B------:R-:W-:Y:S04]  /*35e40*/  STL.64 [R1+0x1b58], R106 ;  /* 0x001b586a01007387 */ /* 0x000fe80000100a00 */
[----:B------:R-:W-:Y:S04]  /*35e50*/  STL.64 [R1+0x1b60], R100 ;  /* 0x001b606401007387 */ /* 0x000fe80000100a00 */
[----:B------:R-:W-:Y:S04]  /*35e60*/  STL.64 [R1+0x1b68], R98 ;  /* 0x001b686201007387 */ /* 0x000fe80000100a00 */
[----:B------:R-:W-:Y:S01]  /*35e70*/  STL.64 [R1+0x1b70], R90 ;  /* 0x001b705a01007387 */ /* 0x000fe20000100a00 */
[----:B------:R-:W-:-:S04]  /*35e80*/  IMAD.WIDE R32, R241, 0x4, R54 ;  /* 0x00000004f1207825 */ /* 0x000fc800078e0236 */
[----:B------:R-:W-:-:S04]  /*35e90*/  IMAD.WIDE R16, R241, 0x4, R70 ;  /* 0x00000004f1107825 */ /* 0x000fc800078e0246 */
[----:B------:R-:W-:-:S04]  /*35ea0*/  IMAD.WIDE R34, R241, 0x4, R198 ;  /* 0x00000004f1227825 */ /* 0x000fc800078e02c6 */
[C---:B------:R-:W-:Y:S01]  /*35eb0*/  IMAD.WIDE R18, R241.reuse, 0x4, R230 ;  /* 0x00000004f1127825 */ /* 0x040fe200078e02e6 */
[----:B------:R1:W-:Y:S04]  /*35ec0*/  LDGSTS.E [R2+0x18100], desc[UR6][R148.64], P0 ;  /* 0x1810000094027fae */ /* 0x0003e800081a1006 */
        /* <DEDUP_REMOVED lines=9> */
[----:B------:R-:W-:Y:S04]  /*35f60*/  LDGSTS.E [R2+0x1a900], desc[UR6][R98.64], P0 ;  /* 0x1a90000062027fae */ /* 0x000fe800081a1006 */
[----:B------:R1:W-:Y:S01]  /*35f70*/  LDGSTS.E [R2+0x1ad00], desc[UR6][R90.64], P0 ;  /* 0x1ad000005a027fae */ /* 0x0003e200081a1006 */
[----:B---3--:R-:W-:-:S04]  /*35f80*/  IMAD.WIDE R84, R241, 0x4, R74 ;  /* 0x00000004f1547825 */ /* 0x008fc800078e024a */
[----:B--2---:R-:W-:-:S04]  /*35f90*/  IMAD.WIDE R82, R241, 0x4, R58 ;  /* 0x00000004f1527825 */ /* 0x004fc800078e023a */
[C---:B----4-:R-:W-:Y:S01]  /*35fa0*/  IMAD.WIDE R64, R241.reuse, 0x4, R42 ;  /* 0x00000004f1407825 */ /* 0x050fe200078e022a */
[----:B------:R-:W-:Y:S04]  /*35fb0*/  STL.64 [R1+0x1be0], R84 ;  /* 0x001be05401007387 */ /* 0x000fe80000100a00 */
[----:B------:R-:W-:Y:S01]  /*35fc0*/  STL.64 [R1+0x1be8], R82 ;  /* 0x001be85201007387 */ /* 0x000fe20000100a00 */
[----:B------:R-:W-:-:S03]  /*35fd0*/  IMAD.WIDE R74, R241, 0x4, R86 ;  /* 0x00000004f14a7825 */ /* 0x000fc600078e0256 */
[----:B------:R-:W-:Y:S04]  /*35fe0*/  LDGSTS.E [R2+0x1b100], desc[UR6][R84.64], P0 ;  /* 0x1b10000054027fae */ /* 0x000fe800081a1006 */
[----:B------:R-:W-:Y:S01]  /*35ff0*/  STL.64 [R1+0x1bf0], R64 ;  /* 0x001bf04001007387 */ /* 0x000fe20000100a00 */
[----:B------:R-:W-:-:S03]  /*36000*/  IMAD.WIDE R58, R241, 0x4, R134 ;  /* 0x00000004f13a7825 */ /* 0x000fc600078e0286 */
[----:B------:R-:W-:Y:S04]  /*36010*/  LDGSTS.E [R2+0x1b500], desc[UR6][R82.64], P0 ;  /* 0x1b50000052027fae */ /* 0x000fe800081a1006 */
[----:B------:R-:W-:Y:S01]  /*36020*/  LDGSTS.E [R2+0x1b900], desc[UR6][R64.64], P0 ;  /* 0x1b90000040027fae */ /* 0x000fe200081a1006 */
[----:B------:R-:W-:-:S04]  /*36030*/  IMAD.WIDE R48, R241, 0x4, R26 ;  /* 0x00000004f1307825 */ /* 0x000fc800078e021a */
[----:B------:R-:W-:-:S04]  /*36040*/  IMAD.WIDE R42, R241, 0x4, R10 ;  /* 0x00000004f12a7825 */ /* 0x000fc800078e020a */
[----:B------:R-:W-:-:S04]  /*36050*/  IMAD.WIDE R26, R241, 0x4, R248 ;  /* 0x00000004f11a7825 */ /* 0x000fc800078e02f8 */
[C---:B------:R-:W-:Y:S01]  /*36060*/  IMAD.WIDE R10, R241.reuse, 0x4, R38 ;  /* 0x00000004f10a7825 */ /* 0x040fe200078e0226 */
[----:B------:R-:W-:Y:S04]  /*36070*/  STL.64 [R1+0x1c50], R48 ;  /* 0x001c503001007387 */ /* 0x000fe80000100a00 */
[----:B------:R2:W-:Y:S04]  /*36080*/  STL.64 [R1+0x1c58], R42 ;  /* 0x001c582a01007387 */ /* 0x0005e80000100a00 */
[----:B------:R3:W-:Y:S04]  /*36090*/  STL.64 [R1+0x1ce0], R26 ;  /* 0x001ce01a01007387 */ /* 0x0007e80000100a00 */
[----:B------:R-:W-:Y:S04]  /*360a0*/  STL.64 [R1+0x1d48], R22 ;  /* 0x001d481601007387 */ /* 0x000fe80000100a00 */
[----:B------:R4:W-:Y:S04]  /*360b0*/  STL.64 [R1+0x1d40], R10 ;  /* 0x001d400a01007387 */ /* 0x0009e80000100a00 */
[----:B------:R1:W-:Y:S04]  /*360c0*/  STL.64 [R1+0x1d38], R32 ;  /* 0x001d382001007387 */ /* 0x0003e80000100a00 */
[----:B------:R1:W-:Y:S04]  /*360d0*/  STL.64 [R1+0x1d30], R16 ;  /* 0x001d301001007387 */ /* 0x0003e80000100a00 */
[----:B------:R1:W-:Y:S04]  /*360e0*/  STL.64 [R1+0x1d28], R74 ;  /* 0x001d284a01007387 */ /* 0x0003e80000100a00 */
[----:B------:R-:W-:Y:S04]  /*360f0*/  STL.64 [R1+0x1d20], R68 ;  /* 0x001d204401007387 */ /* 0x000fe80000100a00 */
[----:B------:R-:W-:Y:S04]  /*36100*/  STL.64 [R1+0x1d18], R66 ;  /* 0x001d184201007387 */ /* 0x000fe80000100a00 */
[----:B------:R1:W-:Y:S04]  /*36110*/  STL.64 [R1+0x1d10], R58 ;  /* 0x001d103a01007387 */ /* 0x0003e80000100a00 */
[----:B------:R-:W-:Y:S04]  /*36120*/  STL.64 [R1+0x1d08], R52 ;  /* 0x001d083401007387 */ /* 0x000fe80000100a00 */
[----:B------:R-:W-:Y:S04]  /*36130*/  STL.64 [R1+0x1d00], R50 ;  /* 0x001d003201007387 */ /* 0x000fe80000100a00 */
[----:B------:R-:W-:Y:S04]  /*36140*/  STL.64 [R1+0x1cf8], R36 ;  /* 0x001cf82401007387 */ /* 0x000fe80000100a00 */
[----:B------:R-:W-:Y:S04]  /*36150*/  STL.64 [R1+0x1cf0], R34 ;  /* 0x001cf02201007387 */ /* 0x000fe80000100a00 */
[----:B------:R-:W-:Y:S04]  /*36160*/  STL.64 [R1+0x2b30], R194 ;  /* 0x002b30c201007387 */ /* 0x000fe80000100a00 */
[----:B------:R-:W-:Y:S04]  /*36170*/  STL.64 [R1+0x2a50], R20 ;  /* 0x002a501401007387 */ /* 0x000fe80000100a00 */
[----:B------:R1:W-:Y:S04]  /*36180*/  STL.64 [R1+0x2a48], R18 ;  /* 0x002a481201007387 */ /* 0x0003e80000100a00 */
[----:B------:R-:W-:Y:S04]  /*36190*/  STL.64 [R1+0x2b38], R210 ;  /* 0x002b38d201007387 */ /* 0x000fe80000100a00 */
[----:B------:R1:W-:Y:S04]  /*361a0*/  STL.64 [R1+0x2b40], R226 ;  /* 0x002b40e201007387 */ /* 0x0003e80000100a00 */
[----:B------:R-:W4:Y:S04]  /*361b0*/  LDL.LU.64 R218, [R1+0x2c70] ;  /* 0x002c700001da7983 */ /* 0x000f280000300a00 */
[----:B------:R-:W4:Y:S04]  /*361c0*/  LDL.LU.64 R202, [R1+0x2c68] ;  /* 0x002c680001ca7983 */ /* 0x000f280000300a00 */
[----:B------:R-:W4:Y:S04]  /*361d0*/  LDL.LU.64 R186, [R1+0x2c60] ;  /* 0x002c600001ba7983 */ /* 0x000f280000300a00 */
[----:B------:R-:W4:Y:S04]  /*361e0*/  LDL.LU.64 R232, [R1+0x2c58] ;  /* 0x002c580001e87983 */ /* 0x000f280000300a00 */
[----:B------:R-:W4:Y:S04]  /*361f0*/  LDL.LU.64 R216, [R1+0x2c50] ;  /* 0x002c500001d87983 */ /* 0x000f280000300a00 */
[----:B-1----:R-:W4:Y:S04]  /*36200*/  LDL.LU.64 R200, [R1+0x2c48] ;  /* 0x002c480001c87983 */ /* 0x002f280000300a00 */
[----:B------:R-:W4:Y:S04]  /*36210*/  LDL.LU.64 R184, [R1+0x2c40] ;  /* 0x002c400001b87983 */ /* 0x000f280000300a00 */
        /* <DEDUP_REMOVED lines=10> */
[----:B------:R-:W-:Y:S04]  /*362c0*/  LDGSTS.E [R2+0x1bd00], desc[UR6][R48.64], P0 ;  /* 0x1bd0000030027fae */ /* 0x000fe800081a1006 */
[----:B------:R-:W4:Y:S04]  /*362d0*/  LDL.LU.64 R8, [R1+0x2be8] ;  /* 0x002be80001087983 */ /* 0x000f280000300a00 */
        /* <DEDUP_REMOVED lines=9> */
[----:B------:R1:W-:Y:S04]  /*36370*/  LDGSTS.E [R2+0x1e500], desc[UR6][R58.64], P0 ;  /* 0x1e5000003a027fae */ /* 0x0003e800081a1006 */
[----:B------:R-:W-:Y:S04]  /*36380*/  LDGSTS.E [R2+0x1e900], desc[UR6][R52.64], P0 ;  /* 0x1e90000034027fae */ /* 0x000fe800081a1006 */
[----:B--2---:R-:W2:Y:S04]  /*36390*/  LDL.LU.64 R42, [R1+0xb38] ;  /* 0x000b3800012a7983 */ /* 0x004ea80000300a00 */
[----:B------:R-:W2:Y:S04]  /*363a0*/  LDL.LU.64 R242, [R1+0xb00] ;  /* 0x000b000001f27983 */ /* 0x000ea80000300a00 */
[----:B---3--:R-:W3:Y:S04]  /*363b0*/  LDL.LU.64 R26, [R1+0xac8] ;  /* 0x000ac800011a7983 */ /* 0x008ee80000300a00 */
[----:B------:R-:W3:Y:S04]  /*363c0*/  LDL.LU.64 R64, [R1+0xa90] ;  /* 0x000a900001407983 */ /* 0x000ee80000300a00 */
[----:B----4-:R-:W4:Y:S04]  /*363d0*/  LDL.LU.64 R10, [R1+0xa58] ;  /* 0x000a5800010a7983 */ /* 0x010f280000300a00 */
        /* <DEDUP_REMOVED lines=9> */
[----:B------:R-:W1:Y:S04]  /*36470*/  LDL.LU.64 R74, [R1+0x828] ;  /* 0x00082800014a7983 */ /* 0x000e680000300a00 */
[----:B------:R-:W4:Y:S04]  /*36480*/  LDL.LU.64 R58, [R1+0x7f0] ;  /* 0x0007f000013a7983 */ /* 0x000f280000300a00 */
[----:B------:R1:W-:Y:S04]  /*36490*/  STL [R1+0x2b48], R3 ;  /* 0x002b480301007387 */ /* 0x0003e80000100800 */
[----:B------:R-:W-:Y:S04]  /*364a0*/  LDGSTS.E [R2+0x1ed00], desc[UR6][R50.64], P0 ;  /* 0x1ed0000032027fae */ /* 0x000fe800081a1006 */
[----:B------:R1:W-:Y:S04]  /*364b0*/  LDGSTS.E [R2+0x1f100], desc[UR6][R36.64], P0 ;  /* 0x1f10000024027fae */ /* 0x0003e800081a1006 */
[----:B------:R-:W-:Y:S04]  /*364c0*/  LDGSTS.E [R2+0x1f500], desc[UR6][R34.64], P0 ;  /* 0x1f50000022027fae */ /* 0x000fe800081a1006 */
[----:B------:R1:W-:Y:S04]  /*364d0*/  LDGSTS.E [R2+0x1f900], desc[UR6][R20.64], P0 ;  /* 0x1f90000014027fae */ /* 0x0003e800081a1006 */
[----:B------:R1:W-:Y:S01]  /*364e0*/  LDGSTS.E [R2+0x1fd00], desc[UR6][R18.64], P0 ;  /* 0x1fd0000012027fae */ /* 0x0003e200081a1006 */
[----:B--2---:R-:W-:-:S04]  /*364f0*/  IMAD.WIDE R134, R241, 0x4, R42 ;  /* 0x00000004f1867825 */ /* 0x004fc800078e022a */
[C---:B---3--:R-:W-:Y:S01]  /*36500*/  IMAD.WIDE R162, R241.reuse, 0x4, R26 ;  /* 0x00000004f1a27825 */ /* 0x048fe200078e021a */
[----:B------:R-:W2:Y:S04]  /*36510*/  LDL.LU.64 R42, [R1+0x7b8] ;  /* 0x0007b800012a7983 */ /* 0x000ea80000300a00 */
[----:B------:R-:W3:Y:S01]  /*36520*/  LDL.LU.64 R26, [R1+0x780] ;  /* 0x00078000011a7983 */ /* 0x000ee20000300a00 */
[----:B----4-:R-:W-:-:S04]  /*36530*/  IMAD.WIDE R180, R241, 0x4, R10 ;  /* 0x00000004f1b47825 */ /* 0x010fc800078e020a */
[C---:B------:R-:W-:Y:S01]  /*36540*/  IMAD.WIDE R166, R241.reuse, 0x4, R64 ;  /* 0x00000004f1a67825 */ /* 0x040fe200078e0240 */
[----:B------:R-:W4:Y:S04]  /*36550*/  LDL.LU.64 R10, [R1+0x748] ;  /* 0x00074800010a7983 */ /* 0x000f280000300a00 */
[----:B------:R-:W4:Y:S01]  /*36560*/  LDL.LU.64 R64, [R1+0x710] ;  /* 0x0007100001407983 */ /* 0x000f220000300a00 */
[----:B------:R-:W-:-:S04]  /*36570*/  IMAD.WIDE R196, R241, 0x4, R48 ;  /* 0x00000004f1c47825 */ /* 0x000fc800078e0230 */
[C---:B------:R-:W-:Y:S01]  /*36580*/  IMAD.WIDE R148, R241.reuse, 0x4, R242 ;  /* 0x00000004f1947825 */ /* 0x040fe200078e02f2 */
[----:B------:R-:W4:Y:S03]  /*36590*/  LDL.LU.64 R48, [R1+0x6d8] ;  /* 0x0006d80001307983 */ /* 0x000f260000300a00 */
[C---:B------:R-:W-:Y:S01]  /*365a0*/  IMAD.WIDE R212, R241.reuse, 0x4, R32 ;  /* 0x00000004f1d47825 */ /* 0x040fe200078e0220 */
[----:B------:R-:W4:Y:S04]  /*365b0*/  LDL.LU.64 R242, [R1+0x6a0] ;  /* 0x0006a00001f27983 */ /* 0x000f280000300a00 */
[----:B------:R-:W4:Y:S01]  /*365c0*/  LDL.LU.64 R32, [R1+0x668] ;  /* 0x0006680001207983 */ /* 0x000f220000300a00 */
[----:B------:R-:W-:-:S04]  /*365d0*/  IMAD.WIDE R228, R241, 0x4, R16 ;  /* 0x00000004f1e47825 */ /* 0x000fc800078e0210 */
[C---:B------:R-:W-:Y:S01]  /*365e0*/  IMAD.WIDE R170, R241.reuse, 0x4, R170 ;  /* 0x00000004f1aa7825 */ /* 0x040fe200078e02aa */
[----:B------:R-:W4:Y:S03]  /*365f0*/  LDL.LU.64 R16, [R1+0x630] ;  /* 0x0006300001107983 */ /* 0x000f260000300a00 */
[----:B------:R-:W-:-:S04]  /*36600*/  IMAD.WIDE R154, R241, 0x4, R154 ;  /* 0x00000004f19a7825 */ /* 0x000fc800078e029a */
[----:B------:R-:W-:-:S04]  /*36610*/  IMAD.WIDE R138, R241, 0x4, R138 ;  /* 0x00000004f18a7825 */ /* 0x000fc800078e028a */
[C---:B------:R-:W-:Y:S01]  /*36620*/  IMAD.WIDE R122, R241.reuse, 0x4, R122 ;  /* 0x00000004f17a7825 */ /* 0x040fe200078e027a */
[----:B------:R1:W-:Y:S04]  /*36630*/  STL.64 [R1+0x70], R170 ;  /* 0x000070aa01007387 */ /* 0x0003e80000100a00 */
[----:B------:R-:W4:Y:S01]  /*36640*/  LDL.LU.64 R66, [R1+0x5f8] ;  /* 0x0005f80001427983 */ /* 0x000f220000300a00 */
[----:B------:R-:W-:-:S03]  /*36650*/  IMAD.WIDE R106, R241, 0x4, R106 ;  /* 0x00000004f16a7825 */ /* 0x000fc600078e026a */
[----:B------:R1:W-:Y:S04]  /*36660*/  STL.64 [R1+0xb0], R154 ;  /* 0x0000b09a01007387 */ /* 0x0003e80000100a00 */
[----:B------:R-:W4:Y:S01]  /*36670*/  LDL.LU.64 R178, [R1+0x5c0] ;  /* 0x0005c00001b27983 */ /* 0x000f220000300a00 */
[----:B------:R-:W-:-:S03]  /*36680*/  IMAD.WIDE R90, R241, 0x4, R90 ;  /* 0x00000004f15a7825 */ /* 0x000fc600078e025a */
[----:B------:R2:W-:Y:S04]  /*36690*/  STL.64 [R1+0x2c0], R138 ;  /* 0x0002c08a01007387 */ /* 0x0005e80000100a00 */
[----:B------:R-:W4:Y:S01]  /*366a0*/  LDL.LU.64 R146, [R1+0x588] ;  /* 0x0005880001927983 */ /* 0x000f220000300a00 */
[----:B-1----:R-:W-:-:S03]  /*366b0*/  IMAD.WIDE R74, R241, 0x4, R74 ;  /* 0x00000004f14a7825 */ /* 0x002fc600078e024a */
[----:B------:R1:W-:Y:S01]  /*366c0*/  STL.64 [R1+0x300], R122 ;  /* 0x0003007a01007387 */ /* 0x0003e20000100a00 */
[----:B------:R-:W-:-:S03]  /*366d0*/  IMAD.WIDE R58, R241, 0x4, R58 ;  /* 0x00000004f13a7825 */ /* 0x000fc600078e023a */
[----:B------:R1:W-:Y:S04]  /*366e0*/  STL.64 [R1+0x340], R106 ;  /* 0x0003406a01007387 */ /* 0x0003e80000100a00 */
[----:B------:R-:W4:Y:S04]  /*366f0*/  LDL.LU.64 R18, [R1+0x550] ;  /* 0x0005500001127983 */ /* 0x000f280000300a00 */
[----:B------:R1:W-:Y:S04]  /*36700*/  STL.64 [R1+0x3c0], R90 ;  /* 0x0003c05a01007387 */ /* 0x0003e80000100a00 */
[----:B------:R-:W4:Y:S04]  /*36710*/  LDL.LU.64 R34, [R1+0x518] ;  /* 0x0005180001227983 */ /* 0x000f280000300a00 */
[----:B------:R1:W-:Y:S04]  /*36720*/  STL.64 [R1+0x400], R74 ;  /* 0x0004004a01007387 */ /* 0x0003e80000100a00 */
[----:B------:R1:W-:Y:S04]  /*36730*/  STL.64 [R1+0x438], R58 ;  /* 0x0004383a01007387 */ /* 0x0003e80000100a00 */
        /* <DEDUP_REMOVED lines=16> */
[----:B--2---:R-:W-:-:S04]  /*36840*/  IMAD.WIDE R42, R241, 0x4, R42 ;  /* 0x00000004f12a7825 */ /* 0x004fc800078e022a */
[----:B---3--:R-:W-:-:S04]  /*36850*/  IMAD.WIDE R26, R241, 0x4, R26 ;  /* 0x00000004f11a7825 */ /* 0x008fc800078e021a */
[----:B----4-:R-:W-:-:S04]  /*36860*/  IMAD.WIDE R10, R241, 0x4, R10 ;  /* 0x00000004f10a7825 */ /* 0x010fc800078e020a */
[C---:B------:R-:W-:Y:S02]  /*36870*/  IMAD.WIDE R250, R241.reuse, 0x4, R64 ;  /* 0x00000004f1fa7825 */ /* 0x040fe400078e0240 */
[----:B------:R-:W2:Y:S04]  /*36880*/  LDL.LU.64 R64, [R1+0x4e0] ;  /* 0x0004e00001407983 */ /* 0x000ea80000300a00 */
[----:B------:R3:W-:Y:S01]  /*36890*/  STL.64 [R1+0x470], R42 ;  /* 0x0004702a01007387 */ /* 0x0007e20000100a00 */
[----:B------:R-:W-:-:S04]  /*368a0*/  IMAD.WIDE R248, R241, 0x4, R48 ;  /* 0x00000004f1f87825 */ /* 0x000fc800078e0230 */
[C---:B------:R-:W-:Y:S01]  /*368b0*/  IMAD.WIDE R242, R241.reuse, 0x4, R242 ;  /* 0x00000004f1f27825 */ /* 0x040fe200078e02f2 */
[----:B------:R-:W4:Y:S04]  /*368c0*/  LDL.LU.64 R48, [R1+0x4a8] ;  /* 0x0004a80001307983 */ /* 0x000f280000300a00 */
[----:B------:R1:W-:Y:S04]  /*368d0*/  STL.64 [R1+0x4b0], R26 ;  /* 0x0004b01a01007387 */ /* 0x0003e80000100a00 */
[----:B------:R1:W-:Y:S01]  /*368e0*/  STL.64 [R1+0x4e8], R10 ;  /* 0x0004e80a01007387 */ /* 0x0003e20000100a00 */
[----:B------:R-:W-:-:S04]  /*368f0*/  IMAD.WIDE R230, R241, 0x4, R32 ;  /* 0x00000004f1e67825 */ /* 0x000fc800078e0220 */
[C---:B------:R-:W-:Y:S01]  /*36900*/  IMAD.WIDE R226, R241.reuse, 0x4, R16 ;  /* 0x00000004f1e27825 */ /* 0x040fe200078e0210 */
[----:B------:R-:W3:Y:S04]  /*36910*/  LDL.LU.64 R32, [R1+0x468] ;  /* 0x0004680001207983 */ /* 0x000ee80000300a00 */
[----:B------:R-:W-:Y:S04]  /*36920*/  STL.64 [R1+0x520], R250 ;  /* 0x000520fa01007387 */ /* 0x000fe80000100a00 */
[----:B------:R-:W3:Y:S04]  /*36930*/  LDL.LU.64 R16, [R1+0x430] ;  /* 0x0004300001107983 */ /* 0x000ee80000300a00 */
[----:B------:R-:W-:Y:S04]  /*36940*/  STL.64 [R1+0x558], R248 ;  /* 0x000558f801007387 */ /* 0x000fe80000100a00 */
[----:B------:R-:W-:Y:S04]  /*36950*/  STL.64 [R1+0x590], R242 ;  /* 0x000590f201007387 */ /* 0x000fe80000100a00 */
[----:B------:R-:W3:Y:S04]  /*36960*/  LDL.LU.64 R68, [R1+0x3f8] ;  /* 0x0003f80001447983 */ /* 0x000ee80000300a00 */
[----:B------:R-:W3:Y:S04]  /*36970*/  LDL.LU.64 R130, [R1+0x3b8] ;  /* 0x0003b80001827983 */ /* 0x000ee80000300a00 */
[----:B------:R-:W-:Y:S01]  /*36980*/  STL.64 [R1+0x5c8], R230 ;  /* 0x0005c8e601007387 */ /* 0x000fe20000100a00 */
[----:B------:R-:W-:-:S03]  /*36990*/  IMAD.WIDE R214, R241, 0x4, R66 ;  /* 0x00000004f1d67825 */ /* 0x000fc600078e0242 */
        /* <DEDUP_REMOVED lines=20> */
[----:B------:R-:W-:Y:S01]  /*36ae0*/  LDGSTS.E [R245+0x14180], desc[UR6][R42.64], P0 ;  /* 0x141800002af57fae */ /* 0x000fe200081a1006 */
[----:B------:R-:W-:-:S03]  /*36af0*/  IMAD.WIDE R24, R241, 0x4, R24 ;  /* 0x00000004f1187825 */ /* 0x000fc600078e0218 */
[----:B------:R-:W-:Y:S01]  /*36b00*/  LDGSTS.E [R245+0x14580], desc[UR6][R26.64], P0 ;  /* 0x145800001af57fae */ /* 0x000fe200081a1006 */
[----:B------:R-:W-:-:S03]  /*36b10*/  IMAD.WIDE R40, R241, 0x4, R40 ;  /* 0x00000004f1287825 */ /* 0x000fc600078e0228 */
[----:B------:R-:W-:Y:S04]  /*36b20*/  LDGSTS.E [R245+0x14980], desc[UR6][R10.64], P0 ;  /* 0x149800000af57fae */ /* 0x000fe800081a1006 */
        /* <DEDUP_REMOVED lines=9> */
[----:B------:R-:W-:-:S03]  /*36bc0*/  IMAD.WIDE R38, R241, 0x4, R184 ;  /* 0x00000004f1267825 */ /* 0x000fc600078e02b8 */
[----:B------:R-:W-:Y:S04]  /*36bd0*/  LDGSTS.E [R245+0x16d80], desc[UR6][R194.64], P0 ;  /* 0x16d80000c2f57fae */ /* 0x000fe800081a1006 */
[----:B------:R-:W-:Y:S01]  /*36be0*/  LDGSTS.E [R245+0x17180], desc[UR6][R182.64], P0 ;  /* 0x17180000b6f57fae */ /* 0x000fe200081a1006 */
[----:B--2---:R-:W-:-:S03]  /*36bf0*/  IMAD.WIDE R178, R241, 0x4, R64 ;  /* 0x00000004f1b27825 */ /* 0x004fc600078e0240 */
[----:B------:R-:W2:Y:S04]  /*36c00*/  LDL.LU.64 R64, [R1+0xf8] ;  /* 0x0000f80001407983 */ /* 0x000ea80000300a00 */
[----:B------:R-:W-:Y:S01]  /*36c10*/  LDGSTS.E [R245+0x17580], desc[UR6][R178.64], P0 ;  /* 0x17580000b2f57fae */ /* 0x000fe200081a1006 */
[----:B----4-:R-:W-:-:S03]  /*36c20*/  IMAD.WIDE R164, R241, 0x4, R48 ;  /* 0x00000004f1a47825 */ /* 0x010fc600078e0230 */
[----:B------:R-:W4:Y:S04]  /*36c30*/  LDL.LU.64 R48, [R1+0xa8] ;  /* 0x0000a80001307983 */ /* 0x000f280000300a00 */
[----:B------:R-:W-:Y:S01]  /*36c40*/  STL.64 [R1+0x718], R182 ;  /* 0x000718b601007387 */ /* 0x000fe20000100a00 */
[----:B---3--:R-:W-:-:S03]  /*36c50*/  IMAD.WIDE R150, R241, 0x4, R32 ;  /* 0x00000004f1967825 */ /* 0x008fc600078e0220 */
[----:B------:R-:W3:Y:S01]  /*36c60*/  LDL.LU.64 R32, [R1+0x68] ;  /* 0x0000680001207983 */ /* 0x000ee20000300a00 */
[----:B------:R-:W-:-:S04]  /*36c70*/  IMAD.WIDE R22, R241, 0x4, R216 ;  /* 0x00000004f1167825 */ /* 0x000fc800078e02d8 */
[----:B------:R-:W-:-:S04]  /*36c80*/  IMAD.WIDE R146, R241, 0x4, R16 ;  /* 0x00000004f1927825 */ /* 0x000fc800078e0210 */
[C---:B------:R-:W-:Y:S01]  /*36c90*/  IMAD.WIDE R132, R241.reuse, 0x4, R68 ;  /* 0x00000004f1847825 */ /* 0x040fe200078e0244 */
[----:B------:R-:W3:Y:S04]  /*36ca0*/  LDL.LU.64 R16, [R1+0x28] ;  /* 0x0000280001107983 */ /* 0x000ee80000300a00 */
        /* <DEDUP_REMOVED lines=30> */
[----:B------:R-:W-:-:S04]  /*36e90*/  IMAD.WIDE R18, R241, 0x4, R168 ;  /* 0x00000004f1127825 */ /* 0x000fc800078e02a8 */
[C---:B------:R-:W-:Y:S01]  /*36ea0*/  IMAD.WIDE R34, R241.reuse, 0x4, R200 ;  /* 0x00000004f1227825 */ /* 0x040fe200078e02c8 */
[----:B------:R-:W-:Y:S03]  /*36eb0*/  LDGSTS.E [R245+0x17980], desc[UR6][R164.64], P0 ;  /* 0x17980000a4f57fae */ /* 0x000fe600081a1006 */
[C---:B------:R-:W-:Y:S01]  /*36ec0*/  IMAD.WIDE R2, R241.reuse, 0x4, R232 ;  /* 0x00000004f1027825 */ /* 0x040fe200078e02e8 */
        /* <DEDUP_REMOVED lines=13> */
[----:B------:R-:W-:Y:S01]  /*36fa0*/  LDGSTS.E [R245+0x1b180], desc[UR6][R70.64], P0 ;  /* 0x1b18000046f57fae */ /* 0x000fe200081a1006 */
[----:B--2---:R-:W-:-:S04]  /*36fb0*/  IMAD.WIDE R68, R241, 0x4, R64 ;  /* 0x00000004f1447825 */ /* 0x004fc800078e0240 */
[----:B----4-:R-:W-:-:S04]  /*36fc0*/  IMAD.WIDE R66, R241, 0x4, R48 ;  /* 0x00000004f1427825 */ /* 0x010fc800078e0230 */
[----:B------:R-:W-:-:S04]  /*36fd0*/  IMAD.WIDE R48, R241, 0x4, R56 ;  /* 0x00000004f1307825 */ /* 0x000fc800078e0238 */
[C---:B---3--:R-:W-:Y:S01]  /*36fe0*/  IMAD.WIDE R64, R241.reuse, 0x4, R32 ;  /* 0x00000004f1407825 */ /* 0x048fe200078e0220 */
[----:B------:R-:W-:Y:S03]  /*36ff0*/  STL.64 [R1+0x1ae0], R68 ;  /* 0x001ae04401007387 */ /* 0x000fe60000100a00 */
[C---:B------:R-:W-:Y:S01]  /*37000*/  IMAD.WIDE R52, R241.reuse, 0x4, R16 ;  /* 0x00000004f1347825 */ /* 0x040fe200078e0210 */
[----:B------:R-:W-:Y:S04]  /*37010*/  STL.64 [R1+0x1ae8], R66 ;  /* 0x001ae84201007387 */ /* 0x000fe80000100a00 */
[----:B------:R2:W-:Y:S01]  /*37020*/  STL.64 [R1+0x1af0], R64 ;  /* 0x001af04001007387 */ /* 0x0005e20000100a00 */
[----:B------:R-:W-:-:S03]  /*37030*/  IMAD.WIDE R32, R241, 0x4, R88 ;  /* 0x00000004f1207825 */ /* 0x000fc600078e0258 */
[----:B------:R-:W-:Y:S04]  /*37040*/  LDGSTS.E [R245+0x1b580], desc[UR6][R68.64], P0 ;  /* 0x1b58000044f57fae */ /* 0x000fe800081a1006 */
[----:B------:R3:W-:Y:S04]  /*37050*/  STL.64 [R1+0x1af8], R52 ;  /* 0x001af83401007387 */ /* 0x0007e80000100a00 */
[----:B------:R-:W-:Y:S04]  /*37060*/  STL.64 [R1+0x1b50], R8 ;  /* 0x001b500801007387 */ /* 0x000fe80000100a00 */
[----:B------:R-:W-:Y:S01]  /*37070*/  STL.64 [R1+0x1c48], R24 ;  /* 0x001c481801007387 */ /* 0x000fe20000100a00 */
[----:B------:R-:W-:-:S03]  /*37080*/  IMAD.WIDE R16, R241, 0x4, R104 ;  /* 0x00000004f1107825 */ /* 0x000fc600078e0268 */
[----:B------:R-:W-:Y:S04]  /*37090*/  STL.64 [R1+0x1c40], R40 ;  /* 0x001c402801007387 */ /* 0x000fe80000100a00 */
[----:B------:R4:W-:Y:S04]  /*370a0*/  STL.64 [R1+0x1c38], R48 ;  /* 0x001c383001007387 */ /* 0x0009e80000100a00 */
[----:B------:R-:W-:Y:S04]  /*370b0*/  STL.64 [R1+0x1c30], R36 ;  /* 0x001c302401007387 */ /* 0x000fe80000100a00 */
[----:B------:R1:W-:Y:S04]  /*370c0*/  STL.64 [R1+0x1c28], R32 ;  /* 0x001c282001007387 */ /* 0x0003e80000100a00 */
[----:B------:R1:W-:Y:S04]  /*370d0*/  STL.64 [R1+0x1c20], R16 ;  /* 0x001c201001007387 */ /* 0x0003e80000100a00 */
[----:B------:R-:W-:Y:S04]  /*370e0*/  STL.64 [R1+0x1c18], R54 ;  /* 0x001c183601007387 */ /* 0x000fe80000100a00 */
[----:B------:R1:W-:Y:S04]  /*370f0*/  STL.64 [R1+0x1c10], R50 ;  /* 0x001c103201007387 */ /* 0x0003e80000100a00 */
[----:B------:R1:W-:Y:S04]  /*37100*/  STL.64 [R1+0x1c08], R20 ;  /* 0x001c081401007387 */ /* 0x0003e80000100a00 */
[----:B------:R1:W-:Y:S04]  /*37110*/  STL.64 [R1+0x1c00], R18 ;  /* 0x001c001201007387 */ /* 0x0003e80000100a00 */
[----:B------:R-:W-:Y:S04]  /*37120*/  STL.64 [R1+0x1bf8], R38 ;  /* 0x001bf82601007387 */ /* 0x000fe80000100a00 */
[----:B------:R1:W-:Y:S04]  /*37130*/  STL.64 [R1+0x2a40], R34 ;  /* 0x002a402201007387 */ /* 0x0003e80000100a00 */
[----:B------:R-:W-:Y:S04]  /*37140*/  STL.64 [R1+0x2b50], R134 ;  /* 0x002b508601007387 */ /* 0x000fe80000100a00 */
[----:B------:R-:W-:Y:S04]  /*37150*/  STL.64 [R1+0x2a38], R22 ;  /* 0x002a381601007387 */ /* 0x000fe80000100a00 */
[----:B------:R-:W-:Y:S04]  /*37160*/  STL.64 [R1+0x2a30], R2 ;  /* 0x002a300201007387 */ /* 0x000fe80000100a00 */
[----:B------:R-:W-:Y:S04]  /*37170*/  STL.64 [R1+0x2b58], R148 ;  /* 0x002b589401007387 */ /* 0x000fe80000100a00 */
[----:B------:R-:W-:Y:S04]  /*37180*/  STL.64 [R1+0x2b60], R162 ;  /* 0x002b60a201007387 */ /* 0x000fe80000100a00 */
[----:B------:R1:W-:Y:S04]  /*37190*/  STL.64 [R1+0x2b68], R166 ;  /* 0x002b68a601007387 */ /* 0x0003e80000100a00 */
[----:B------:R-:W4:Y:S04]  /*371a0*/  LDL.LU.64 R170, [R1+0x2be0] ;  /* 0x002be00001aa7983 */ /* 0x000f280000300a00 */
[----:B------:R-:W4:Y:S04]  /*371b0*/  LDL.LU.64 R154, [R1+0x2bd8] ;  /* 0x002bd800019a7983 */ /* 0x000f280000300a00 */
[----:B------:R-:W4:Y:S04]  /*371c0*/  LDL.LU.64 R138, [R1+0x2bd0] ;  /* 0x002bd000018a7983 */ /* 0x000f280000300a00 */
[----:B-1----:R-:W4:Y:S04]  /*371d0*/  LDL.LU.64 R122, [R1+0x2bc8] ;  /* 0x002bc800017a7983 */ /* 0x002f280000300a00 */
[----:B------:R-:W4:Y:S04]  /*371e0*/  LDL.LU.64 R106, [R1+0x2bc0] ;  /* 0x002bc000016a7983 */ /* 0x000f280000300a00 */
[----:B------:R-:W4:Y:S04]  /*371f0*/  LDL.LU.64 R90, [R1+0x2bb8] ;  /* 0x002bb800015a7983 */ /* 0x000f280000300a00 */
[----:B------:R-:W4:Y:S04]  /*37200*/  LDL.LU.64 R74, [R1+0x2bb0] ;  /* 0x002bb000014a7983 */ /* 0x000f280000300a00 */
[----:B------:R-:W-:Y:S04]  /*37210*/  LDGSTS.E [R245+0x1b980], desc[UR6][R66.64], P0 ;  /* 0x1b98000042f57fae */ /* 0x000fe800081a1006 */
        /* <DEDUP_REMOVED lines=13> */
[----:B--2---:R-:W2:Y:S04]  /*372f0*/  LDL.LU.64 R64, [R1+0xb30] ;  /* 0x000b300001407983 */ /* 0x004ea80000300a00 */
[----:B---3--:R-:W3:Y:S04]  /*37300*/  LDL.LU.64 R52, [R1+0xaf8] ;  /* 0x000af80001347983 */ /* 0x008ee80000300a00 */
[----:B------:R-:W-:Y:S04]  /*37310*/  LDGSTS.E [R245+0x1e180], desc[UR6][R54.64], P0 ;  /* 0x1e18000036f57fae */ /* 0x000fe800081a1006 */
[----:B------:R-:W-:Y:S04]  /*37320*/  LDGSTS.E [R245+0x1e580], desc[UR6][R50.64], P0 ;  /* 0x1e58000032f57fae */ /* 0x000fe800081a1006 */
[----:B------:R-:W-:Y:S04]  /*37330*/  LDGSTS.E [R245+0x1e980], desc[UR6][R20.64], P0 ;  /* 0x1e98000014f57fae */ /* 0x000fe800081a1006 */
[----:B------:R-:W-:Y:S04]  /*37340*/  LDGSTS.E [R245+0x1ed80], desc[UR6][R18.64], P0 ;  /* 0x1ed8000012f57fae */ /* 0x000fe800081a1006 */
[----:B------:R-:W-:Y:S04]  /*37350*/  LDGSTS.E [R245+0x1f180], desc[UR6][R38.64], P0 ;  /* 0x1f18000026f57fae */ /* 0x000fe800081a1006 */
        /* <DEDUP_REMOVED lines=16> */
[----:B------:R-:W-:Y:S04]  /*37460*/  LDGSTS.E [R245+0x1f980], desc[UR6][R22.64], P0 ;  /* 0x1f98000016f57fae */ /* 0x000fe800081a1006 */
[----:B------:R1:W-:Y:S04]  /*37470*/  LDGSTS.E [R245+0x1fd80], desc[UR6][R2.64], P0 ;  /* 0x1fd8000002f57fae */ /* 0x0003e800081a1006 */
[----:B------:R-:W4:Y:S04]  /*37480*/  LDL.LU.64 R34, [R1+0x778] ;  /* 0x0007780001227983 */ /* 0x000f280000300a00 */
[----:B------:R-:W4:Y:S01]  /*37490*/  LDL.LU.64 R130, [R1+0x740] ;  /* 0x0007400001827983 */ /* 0x000f220000300a00 */
[----:B--2---:R-:W-:-:S03]  /*374a0*/  IMAD.WIDE R84, R241, 0x4, R64 ;  /* 0x00000004f1547825 */ /* 0x004fc600078e0240 */
[----:B------:R-:W2:Y:S01]  /*374b0*/  LDL.LU.64 R64, [R1+0x708] ;  /* 0x0007080001407983 */ /* 0x000ea20000300a00 */
[----:B---3--:R-:W-:-:S03]  /*374c0*/  IMAD.WIDE R100, R241, 0x4, R52 ;  /* 0x00000004f1647825 */ /* 0x008fc600078e0234 */
[----:B------:R-:W-:Y:S01]  /*374d0*/  LDGSTS.E [R4+0x10200], desc[UR6][R84.64], P0 ;  /* 0x1020000054047fae */ /* 0x000fe200081a1006 */
[----:B----4-:R-:W-:-:S04]  /*374e0*/  IMAD.WIDE R104, R241, 0x4, R48 ;  /* 0x00000004f1687825 */ /* 0x010fc800078e0230 */
[C---:B------:R-:W-:Y:S01]  /*374f0*/  IMAD.WIDE R118, R241.reuse, 0x4, R82 ;  /* 0x00000004f1767825 */ /* 0x040fe200078e0252 */
[----:B------:R-:W3:Y:S03]  /*37500*/  LDL.LU.64 R48, [R1+0x6d0] ;  /* 0x0006d00001307983 */ /* 0x000ee60000300a00 */
[C---:B------:R-:W-:Y:S01]  /*37510*/  IMAD.WIDE R132, R241.reuse, 0x4, R146 ;  /* 0x00000004f1847825 */ /* 0x040fe200078e0292 */
[----:B------:R-:W4:Y:S03]  /*37520*/  LDL.LU.64 R82, [R1+0x698] ;  /* 0x0006980001527983 */ /* 0x000f260000300a00 */
[----:B------:R-:W-:-:S04]  /*37530*/  IMAD.WIDE R146, R241, 0x4, R32 ;  /* 0x00000004f1927825 */ /* 0x000fc800078e0220 */
[C---:B------:R-:W-:Y:S01]  /*37540*/  IMAD.WIDE R164, R241.reuse, 0x4, R16 ;  /* 0x00000004f1a47825 */ /* 0x040fe200078e0210 */
[----:B------:R-:W4:Y:S04]  /*37550*/  LDL.LU.64 R32, [R1+0x660] ;  /* 0x0006600001207983 */ /* 0x000f280000300a00 */
[----:B------:R-:W4:Y:S01]  /*37560*/  LDL.LU.64 R16, [R1+0x628] ;  /* 0x0006280001107983 */ /* 0x000f220000300a00 */
[----:B------:R-:W-:-:S04]  /*37570*/  IMAD.WIDE R184, R241, 0x4, R98 ;  /* 0x00000004f1b87825 */ /* 0x000fc800078e0262 */
[C---:B------:R-:W-:Y:S01]  /*37580*/  IMAD.WIDE R200, R241.reuse, 0x4, R50 ;  /* 0x00000004f1c87825 */ /* 0x040fe200078e0232 */
[----:B------:R-:W4:Y:S03]  /*37590*/  LDL.LU.64 R98, [R1+0x5f0] ;  /* 0x0005f00001627983 */ /* 0x000f260000300a00 */
[C---:B------:R-:W-:Y:S01]  /*375a0*/  IMAD.WIDE R248, R241.reuse, 0x4, R66 ;  /* 0x00000004f1f87825 */ /* 0x040fe200078e0242 */
[----:B------:R-:W4:Y:S03]  /*375b0*/  LDL.LU.64 R50, [R1+0x5b8] ;  /* 0x0005b80001327983 */ /* 0x000f260000300a00 */
[C---:B-1----:R-:W-:Y:S01]  /*375c0*/  IMAD.WIDE R244, R241.reuse, 0x4, R114 ;  /* 0x00000004f1f47825 */ /* 0x042fe200078e0272 */
[----:B------:R-:W4:Y:S03]  /*375d0*/  LDL.LU.64 R66, [R1+0x580] ;  /* 0x0005800001427983 */ /* 0x000f260000300a00 */
[----:B------:R-:W-:-:S04]  /*375e0*/  IMAD.WIDE R242, R241, 0x4, R242 ;  /* 0x00000004f1f27825 */ /* 0x000fc800078e02f2 */
[----:B------:R-:W-:-:S04]  /*375f0*/  IMAD.WIDE R232, R241, 0x4, R18 ;  /* 0x00000004f1e87825 */ /* 0x000fc800078e0212 */
[C---:B------:R-:W-:Y:S01]  /*37600*/  IMAD.WIDE R152, R241.reuse, 0x4, R36 ;  /* 0x00000004f1987825 */ /* 0x040fe200078e0224 */
[----:B------:R-:W4:Y:S04]  /*37610*/  LDL.LU.64 R18, [R1+0x548] ;  /* 0x0005480001127983 */ /* 0x000f280000300a00 */
[----:B------:R-:W-:Y:S01]  /*37620*/  STL.64 [R1+0x68], R248 ;  /* 0x000068f801007387 */ /* 0x000fe20000100a00 */
[----:B------:R-:W-:-:S04]  /*37630*/  IMAD.WIDE R214, R241, 0x4, R20 ;  /* 0x00000004f1d67825 */ /* 0x000fc800078e0214 */
[C---:B------:R-:W-:Y:S01]  /*37640*/  IMAD.WIDE R230, R241.reuse, 0x4, R250 ;  /* 0x00000004f1e67825 */ /* 0x040fe200078e02fa */
[----:B------:R-:W-:Y:S04]  /*37650*/  LDGSTS.E [R4+0x10600], desc[UR6][R100.64], P0 ;  /* 0x1060000064047fae */ /* 0x000fe800081a1006 */
[----:B------:R-:W-:Y:S01]  /*37660*/  LDGSTS.E [R4+0x10a00], desc[UR6][R104.64], P0 ;  /* 0x10a0000068047fae */ /* 0x000fe200081a1006 */
[----:B------:R-:W-:-:S04]  /*37670*/  IMAD.WIDE R226, R241, 0x4, R34 ;  /* 0x00000004f1e27825 */ /* 0x000fc800078e0222 */
[C---:B------:R-:W-:Y:S01]  /*37680*/  IMAD.WIDE R216, R241.reuse, 0x4, R130 ;  /* 0x00000004f1d87825 */ /* 0x040fe200078e0282 */
[----:B------:R-:W4:Y:S04]  /*37690*/  LDL.LU.64 R34, [R1+0x510] ;  /* 0x0005100001227983 */ /* 0x000f280000300a00 */
[----:B------:R-:W-:Y:S04]  /*376a0*/  STL.64 [R1+0xa8], R244 ;  /* 0x0000a8f401007387 */ /* 0x000fe80000100a00 */
[----:B------:R-:W-:Y:S01]  /*376b0*/  STL.64 [R1+0x2b8], R242 ;  /* 0x0002b8f201007387 */ /* 0x000fe20000100a00 */
[----:B------:R-:W-:-:S03]  /*376c0*/  IMAD.WIDE R178, R241, 0x4, R178 ;  /* 0x00000004f1b27825 */ /* 0x000fc600078e02b2 */
        /* <DEDUP_REMOVED lines=16> */
[----:B--2---:R-:W-:-:S03]  /*377d0*/  IMAD.WIDE R210, R241, 0x4, R64 ;  /* 0x00000004f1d27825 */ /* 0x004fc600078e0240 */
[----:B------:R-:W2:Y:S04]  /*377e0*/  LDL.LU.64 R64, [R1+0x4d8] ;  /* 0x0004d80001407983 */ /* 0x000ea80000300a00 */
[----:B------:R-:W-:Y:S04]  /*377f0*/  STL.64 [R1+0x338], R232 ;  /* 0x000338e801007387 */ /* 0x000fe80000100a00 */
[----:B------:R-:W-:Y:S01]  /*37800*/  LDGSTS.E [R4+0x14e00], desc[UR6][R210.64], P0 ;  /* 0x14e00000d2047fae */ /* 0x000fe200081a1006 */
[----:B---3--:R-:W-:-:S03]  /*37810*/  IMAD.WIDE R198, R241, 0x4, R48 ;  /* 0x00000004f1c67825 */ /* 0x008fc600078e0230 */
[----:B------:R-:W3:Y:S04]  /*37820*/  LDL.LU.64 R48, [R1+0x4a0] ;  /* 0x0004a00001307983 */ /* 0x000ee80000300a00 */
[----:B------:R-:W-:Y:S04]  /*37830*/  STL.64 [R1+0x378], R226 ;  /* 0x000378e201007387 */ /* 0x000fe80000100a00 */
[----:B------:R-:W-:Y:S01]  /*37840*/  STL.64 [R1+0x3f8], R216 ;  /* 0x0003f8d801007387 */ /* 0x000fe20000100a00 */
[----:B----4-:R-:W-:-:S04]  /*37850*/  IMAD.WIDE R182, R241, 0x4, R32 ;  /* 0x00000004f1b67825 */ /* 0x010fc800078e0220 */
[C---:B------:R-:W-:Y:S01]  /*37860*/  IMAD.WIDE R168, R241.reuse, 0x4, R16 ;  /* 0x00000004f1a87825 */ /* 0x040fe200078e0210 */
[----:B------:R-:W4:Y:S04]  /*37870*/  LDL.LU.64 R32, [R1+0x460] ;  /* 0x0004600001207983 */ /* 0x000f280000300a00 */
[----:B------:R-:W-:Y:S04]  /*37880*/  STL.64 [R1+0x430], R210 ;  /* 0x000430d201007387 */ /* 0x000fe80000100a00 */
[----:B------:R-:W4:Y:S01]  /*37890*/  LDL.LU.64 R16, [R1+0x428] ;  /* 0x0004280001107983 */ /* 0x000f220000300a00 */
[----:B------:R-:W-:-:S03]  /*378a0*/  IMAD.WIDE R194, R241, 0x4, R82 ;  /* 0x00000004f1c27825 */ /* 0x000fc600078e0252 */
[----:B------:R-:W-:Y:S01]  /*378b0*/  STL.64 [R1+0x468], R198 ;  /* 0x000468c601007387 */ /* 0x000fe20000100a00 */
[----:B------:R-:W-:-:S04]  /*378c0*/  IMAD.WIDE R166, R241, 0x4, R98 ;  /* 0x00000004f1a67825 */ /* 0x000fc800078e0262 */
[----:B------:R-:W-:-:S04]  /*378d0*/  IMAD.WIDE R162, R241, 0x4, R50 ;  /* 0x00000004f1a27825 */ /* 0x000fc800078e0232 */
[C---:B------:R-:W-:Y:S01]  /*378e0*/  IMAD.WIDE R150, R241.reuse, 0x4, R66 ;  /* 0x00000004f1967825 */ /* 0x040fe200078e0242 */
[----:B------:R-:W-:Y:S04]  /*378f0*/  STL.64 [R1+0x4a8], R194 ;  /* 0x0004a8c201007387 */ /* 0x000fe80000100a00 */
[----:B------:R-:W4:Y:S04]  /*37900*/  LDL.LU.64 R114, [R1+0x3f0] ;  /* 0x0003f00001727983 */ /* 0x000f280000300a00 */
[----:B------:R-:W4:Y:S04]  /*37910*/  LDL.LU.64 R68, [R1+0x3b0] ;  /* 0x0003b00001447983 */ /* 0x000f280000300a00 */
        /* <DEDUP_REMOVED lines=32> */
[----:B------:R-:W-:Y:S04]  /*37b20*/  LDGSTS.E [R4+0x17600], desc[UR6][R134.64], P0 ;  /* 0x1760000086047fae */ /* 0x000fe800081a1006 */
[----:B------:R-:W-:Y:S01]  /*37b30*/  LDGSTS.E [R4+0x17a00], desc[UR6][R130.64], P0 ;  /* 0x17a0000082047fae */ /* 0x000fe200081a1006 */
[----:B----4-:R-:W-:-:S04]  /*37b40*/  IMAD.WIDE R120, R241, 0x4, R32 ;  /* 0x00000004f1787825 */ /* 0x010fc800078e0220 */
[C---:B------:R-:W-:Y:S01]  /*37b50*/  IMAD.WIDE R116, R241.reuse, 0x4, R16 ;  /* 0x00000004f1747825 */ /* 0x040fe200078e0210 */
[----:B------:R-:W4:Y:S04]  /*37b60*/  LDL.LU.64 R32, [R1+0x60] ;  /* 0x0000600001207983 */ /* 0x000f280000300a00 */
[----:B------:R-:W4:Y:S04]  /*37b70*/  LDL.LU.64 R16, [R1+0x20] ;  /* 0x0000200001107983 */ /* 0x000f280000300a00 */
[----:B------:R-:W-:Y:S04]  /*37b80*/  STL.64 [R1+0x630], R134 ;  /* 0x0006308601007387 */ /* 0x000fe80000100a00 */
[----:B------:R-:W-:Y:S04]  /*37b90*/  STL.64 [R1+0x670], R130 ;  /* 0x0006708201007387 */ /* 0x000fe80000100a00 */
[----:B------:R-:W-:Y:S01]  /*37ba0*/  STL.64 [R1+0x6d0], R120 ;  /* 0x0006d07801007387 */ /* 0x000fe20000100a00 */
[----:B------:R-:W-:-:S04]  /*37bb0*/  IMAD.WIDE R114, R241, 0x4, R114 ;  /* 0x00000004f1727825 */ /* 0x000fc800078e0272 */
[----:B------:R-:W-:-:S04]  /*37bc0*/  IMAD.WIDE R102, R241, 0x4, R68 ;  /* 0x00000004f1667825 */ /* 0x000fc800078e0244 */
[----:B------:R-:W-:-:S04]  /*37bd0*/  IMAD.WIDE R98, R241, 0x4, R98 ;  /* 0x00000004f1627825 */ /* 0x000fc800078e0262 */
[C---:B------:R-:W-:Y:S01]  /*37be0*/  IMAD.WIDE R88, R241.reuse, 0x4, R52 ;  /* 0x00000004f1587825 */ /* 0x040fe200078e0234 */
[----:B------:R-:W-:Y:S03]  /*37bf0*/  STL.64 [R1+0x708], R116 ;  /* 0x0007087401007387 */ /* 0x000fe60000100a00 */
        /* <DEDUP_REMOVED lines=11> */
[----:B------:R-:W-:Y:S04]  /*37cb0*/  STL.64 [R1+0x7e8], R82 ;  /* 0x0007e85201007387 */ /* 0x000fe80000100a00 */
[----:B------:R-:W-:Y:S04]  /*37cc0*/  STL.64 [R1+0x820], R72 ;  /* 0x0008204801007387 */ /* 0x000fe80000100a00 */
[----:B------:R-:W-:Y:S04]  /*37cd0*/  STL.64 [R1+0x858], R70 ;  /* 0x0008584601007387 */ /* 0x000fe80000100a00 */
[----:B------:R-:W-:Y:S04]  /*37ce0*/  LDGSTS.E [R4+0x17e00], desc[UR6][R120.64], P0 ;  /* 0x17e0000078047fae */ /* 0x000fe800081a1006 */
[----:B------:R-:W-:Y:S04]  /*37cf0*/  STL.64 [R1+0x860], R68 ;  /* 0x0008604401007387 */ /* 0x000fe80000100a00 */
[----:B------:R-:W-:Y:S04]  /*37d00*/  LDGSTS.E [R4+0x18200], desc[UR6][R116.64], P0 ;  /* 0x1820000074047fae */ /* 0x000fe800081a1006 */
[----:B------:R-:W-:Y:S04]  /*37d10*/  STL.64 [R1+0x890], R66 ;  /* 0x0008904201007387 */ /* 0x000fe80000100a00 */
[----:B------:R-:W-:Y:S04]  /*37d20*/  LDGSTS.E [R4+0x18600], desc[UR6][R114.64], P0 ;  /* 0x1860000072047fae */ /* 0x000fe800081a1006 */
[----:B------:R-:W-:Y:S01]  /*37d30*/  LDGSTS.E [R4+0x18a00], desc[UR6][R102.64], P0 ;  /* 0x18a0000066047fae */ /* 0x000fe200081a1006 */
[----:B------:R-:W-:-:S03]  /*37d40*/  IMAD.WIDE R10, R241, 0x4, R10 ;  /* 0x00000004f10a7825 */ /* 0x000fc600078e020a */
        /* <DEDUP_REMOVED lines=12> */
[----:B------:R-:W-:Y:S01]  /*37e10*/  LDGSTS.E [R4+0x1aa00], desc[UR6][R66.64], P0 ;  /* 0x1aa0000042047fae */ /* 0x000fe200081a1006 */
[----:B------:R-:W-:-:S04]  /*37e20*/  IMAD.WIDE R36, R241, 0x4, R138 ;  /* 0x00000004f1247825 */ /* 0x000fc800078e028a */
[----:B------:R-:W-:-:S04]  /*37e30*/  IMAD.WIDE R20, R241, 0x4, R186 ;  /* 0x00000004f1147825 */ /* 0x000fc800078e02ba */
[----:B------:R-:W-:-:S04]  /*37e40*/  IMAD.WIDE R24, R241, 0x4, R202 ;  /* 0x00000004f1187825 */ /* 0x000fc800078e02ca */
[----:B------:R-:W-:-:S04]  /*37e50*/  IMAD.WIDE R8, R241, 0x4, R218 ;  /* 0x00000004f1087825 */ /* 0x000fc800078e02da */
[----:B------:R-:W-:-:S04]  /*37e60*/  IMAD.WIDE R2, R241, 0x4, R234 ;  /* 0x00000004f1027825 */ /* 0x000fc800078e02ea */
[----:B--2---:R-:W-:-:S04]  /*37e70*/  IMAD.WIDE R64, R241, 0x4, R64 ;  /* 0x00000004f1407825 */ /* 0x004fc800078e0240 */
[----:B------:R-:W-:-:S04]  /*37e80*/  IMAD.WIDE R56, R241, 0x4, R18 ;  /* 0x00000004f1387825 */ /* 0x000fc800078e0212 */
[----:B---3--:R-:W-:-:S04]  /*37e90*/  IMAD.WIDE R54, R241, 0x4, R34 ;  /* 0x00000004f1367825 */ /* 0x008fc800078e0222 */
[C---:B------:R-:W-:Y:S01]  /*37ea0*/  IMAD.WIDE R52, R241.reuse, 0x4, R48 ;  /* 0x00000004f1347825 */ /* 0x040fe200078e0230 */
[----:B------:R-:W-:Y:S04]  /*37eb0*/  STL.64 [R1+0x8c8], R64 ;  /* 0x0008c84001007387 */ /* 0x000fe80000100a00 */
[----:B------:R-:W-:Y:S04]  /*37ec0*/  STL.64 [R1+0x910], R56 ;  /* 0x0009103801007387 */ /* 0x000fe80000100a00 */
[----:B------:R-:W-:Y:S01]  /*37ed0*/  STL.64 [R1+0x1948], R54 ;  /* 0x0019483601007387 */ /* 0x000fe20000100a00 */
[----:B----4-:R-:W-:-:S04]  /*37ee0*/  IMAD.WIDE R50, R241, 0x4, R32 ;  /* 0x00000004f1327825 */ /* 0x010fc800078e0220 */
[C---:B------:R-:W-:Y:S01]  /*37ef0*/  IMAD.WIDE R48, R241.reuse, 0x4, R16 ;  /* 0x00000004f1307825 */ /* 0x040fe200078e0210 */
[----:B------:R-:W-:Y:S04]  /*37f00*/  STL.64 [R1+0x1958], R52 ;  /* 0x0019583401007387 */ /* 0x000fe80000100a00 */
[----:B------:R-:W-:Y:S01]  /*37f10*/  STL.64 [R1+0x19e0], R50 ;  /* 0x0019e03201007387 */ /* 0x000fe20000100a00 */
[----:B------:R-:W-:-:S03]  /*37f20*/  IMAD.WIDE R32, R241, 0x4, R90 ;  /* 0x00000004f1207825 */ /* 0x000fc600078e025a */
[----:B------:R-:W-:Y:S04]  /*37f30*/  LDGSTS.E [R4+0x1ae00], desc[UR6][R64.64], P0 ;  /* 0x1ae0000040047fae */ /* 0x000fe800081a1006 */
[----:B------:R-:W-:Y:S04]  /*37f40*/  STL.64 [R1+0x19e8], R48 ;  /* 0x0019e83001007387 */ /* 0x000fe80000100a00 */
[----:B------:R-:W-:Y:S04]  /*37f50*/  STL.64 [R1+0x19f0], R10 ;  /* 0x0019f00a01007387 */ /* 0x000fe80000100a00 */
[----:B------:R-:W-:Y:S01]  /*37f60*/  STL.64 [R1+0x1b48], R26 ;  /* 0x001b481a01007387 */ /* 0x000fe20000100a00 */
[----:B------:R-:W-:-:S03]  /*37f70*/  IMAD.WIDE R16, R241, 0x4, R106 ;  /* 0x00000004f1107825 */ /* 0x000fc600078e026a */
[----:B------:R-:W-:Y:S04]  /*37f80*/  STL.64 [R1+0x1b40], R42 ;  /* 0x001b402a01007387 */ /* 0x000fe80000100a00 */
[----:B------:R-:W-:Y:S04]  /*37f90*/  STL.64 [R1+0x1b38], R40 ;  /* 0x001b382801007387 */ /* 0x000fe80000100a00 */
[----:B------:R-:W-:Y:S01]  /*37fa0*/  STL.64 [R1+0x1b30], R38 ;  /* 0x001b302601007387 */ /* 0x000fe20000100a00 */
[----:B------:R-:W-:-:S03]  /*37fb0*/  IMAD.WIDE R34, R241, 0x4, R154 ;  /* 0x00000004f1227825 */ /* 0x000fc600078e029a */
[----:B------:R-:W-:Y:S04]  /*37fc0*/  LDGSTS.E [R4+0x1b200], desc[UR6][R56.64], P0 ;  /* 0x1b20000038047fae */ /* 0x000fe800081a1006 */
[----:B------:R1:W-:Y:S01]  /*37fd0*/  STL.64 [R1+0x1b28], R32 ;  /* 0x001b282001007387 */ /* 0x0003e20000100a00 */
[----:B------:R-:W-:-:S03]  /*37fe0*/  IMAD.WIDE R18, R241, 0x4, R170 ;  /* 0x00000004f1127825 */ /* 0x000fc600078e02aa */
        /* <DEDUP_REMOVED lines=12> */
[----:B------:R1:W-:Y:S04]  /*380b0*/  LDGSTS.E [R4+0x1ce00], desc[UR6][R42.64], P0 ;  /* 0x1ce000002a047fae */ /* 0x0003e800081a1006 */
[----:B------:R1:W-:Y:S04]  /*380c0*/  STL.64 [R1+0x2a20], R24 ;  /* 0x002a201801007387 */ /* 0x0003e80000100a00 */
[----:B------:R1:W-:Y:S04]  /*380d0*/  LDGSTS.E [R4+0x1d200], desc[UR6][R40.64], P0 ;  /* 0x1d20000028047fae */ /* 0x0003e800081a1006 */
[----:B------:R1:W-:Y:S04]  /*380e0*/  STL.64 [R1+0x2a18], R8 ;  /* 0x002a180801007387 */ /* 0x0003e80000100a00 */
[----:B------:R1:W-:Y:S04]  /*380f0*/  LDGSTS.E [R4+0x1d600], desc[UR6][R38.64], P0 ;  /* 0x1d60000026047fae */ /* 0x0003e800081a1006 */
[----:B------:R1:W-:Y:S04]  /*38100*/  STL.64 [R1+0x2a10], R2 ;  /* 0x002a100201007387 */ /* 0x0003e80000100a00 */
[----:B------:R-:W-:Y:S04]  /*38110*/  LDGSTS.E [R4+0x1da00], desc[UR6][R32.64], P0 ;  /* 0x1da0000020047fae */ /* 0x000fe800081a1006 */
[----:B------:R-:W-:Y:S04]  /*38120*/  LDGSTS.E [R4+0x1de00], desc[UR6][R16.64], P0 ;  /* 0x1de0000010047fae */ /* 0x000fe800081a1006 */
[----:B------:R-:W-:Y:S04]  /*38130*/  LDGSTS.E [R4+0x1e200], desc[UR6][R22.64], P0 ;  /* 0x1e20000016047fae */ /* 0x000fe800081a1006 */
[----:B------:R1:W-:Y:S04]  /*38140*/  LDGSTS.E [R4+0x1e600], desc[UR6][R36.64], P0 ;  /* 0x1e60000024047fae */ /* 0x0003e800081a1006 */
[----:B------:R-:W-:Y:S04]  /*38150*/  LDGSTS.E [R4+0x1ea00], desc[UR6][R34.64], P0 ;  /* 0x1ea0000022047fae */ /* 0x000fe800081a1006 */
[----:B------:R-:W-:Y:S04]  /*38160*/  LDGSTS.E [R4+0x1ee00], desc[UR6][R18.64], P0 ;  /* 0x1ee0000012047fae */ /* 0x000fe800081a1006 */
[----:B------:R-:W-:Y:S04]  /*38170*/  LDGSTS.E [R4+0x1f200], desc[UR6][R20.64], P0 ;  /* 0x1f20000014047fae */ /* 0x000fe800081a1006 */
[----:B------:R1:W-:Y:S04]  /*38180*/  LDGSTS.E [R4+0x1f600], desc[UR6][R24.64], P0 ;  /* 0x1f60000018047fae */ /* 0x0003e800081a1006 */
[----:B------:R2:W-:Y:S04]  /*38190*/  LDGSTS.E [R4+0x1fa00], desc[UR6][R8.64], P0 ;  /* 0x1fa0000008047fae */ /* 0x0005e800081a1006 */
[----:B------:R2:W-:Y:S04]  /*381a0*/  LDGSTS.E [R4+0x1fe00], desc[UR6][R2.64], P0 ;  /* 0x1fe0000002047fae */ /* 0x0005e800081a1006 */
[----:B-1----:R-:W4:Y:S04]  /*381b0*/  LDL.LU.64 R32, [R1+0xb28] ;  /* 0x000b280001207983 */ /* 0x002f280000300a00 */
[----:B------:R-:W4:Y:S04]  /*381c0*/  LDL.LU.64 R38, [R1+0xaf0] ;  /* 0x000af00001267983 */ /* 0x000f280000300a00 */
[----:B--2---:R-:W2:Y:S04]  /*381d0*/  LDL.LU.64 R16, [R1+0xab8] ;  /* 0x000ab80001107983 */ /* 0x004ea80000300a00 */
[----:B---3--:R-:W3:Y:S04]  /*381e0*/  LDL.LU.64 R22, [R1+0xa80] ;  /* 0x000a800001167983 */ /* 0x008ee80000300a00 */
[----:B------:R-:W3:Y:S04]  /*381f0*/  LDL.LU.64 R98, [R1+0xa48] ;  /* 0x000a480001627983 */ /* 0x000ee80000300a00 */
[----:B------:R-:W3:Y:S04]  /*38200*/  LDL.LU.64 R50, [R1+0xa10] ;  /* 0x000a100001327983 */ /* 0x000ee80000300a00 */
[----:B------:R-:W3:Y:S04]  /*38210*/  LDL.LU.64 R248, [R1+0x9d8] ;  /* 0x0009d80001f87983 */ /* 0x000ee80000300a00 */
[----:B------:R-:W3:Y:S04]  /*38220*/  LDL.LU.64 R116, [R1+0x9a0] ;  /* 0x0009a00001747983 */ /* 0x000ee80000300a00 */
[----:B------:R-:W3:Y:S04]  /*38230*/  LDL.LU.64 R66, [R1+0x968] ;  /* 0x0009680001427983 */ /* 0x000ee80000300a00 */
[----:B------:R-:W3:Y:S04]  /*38240*/  LDL.LU.64 R68, [R1+0x930] ;  /* 0x0009300001447983 */ /* 0x000ee80000300a00 */
        /* <DEDUP_REMOVED lines=11> */
[----:B------:R-:W4:Y:S01]  /*38300*/  LDL.LU.64 R82, [R1+0x690] ;  /* 0x0006900001527983 */ /* 0x000f220000300a00 */
[----:B------:R-:W-:-:S04]  /*38310*/  IMAD.WIDE R42, R241, 0x4, R32 ;  /* 0x00000004f12a7825 */ /* 0x000fc800078e0220 */
[C---:B--2---:R-:W-:Y:S01]  /*38320*/  IMAD.WIDE R58, R241.reuse, 0x4, R16 ;  /* 0x00000004f13a7825 */ /* 0x044fe200078e0210 */
[----:B------:R-:W2:Y:S04]  /*38330*/  LDL.LU.64 R32, [R1+0x658] ;  /* 0x0006580001207983 */ /* 0x000ea80000300a00 */
[----:B------:R-:W2:Y:S01]  /*38340*/  LDL.LU.64 R16, [R1+0x620] ;  /* 0x0006200001107983 */ /* 0x000ea20000300a00 */
[----:B---3--:R-:W-:-:S04]  /*38350*/  IMAD.WIDE R74, R241, 0x4, R98 ;  /* 0x00000004f14a7825 */ /* 0x008fc800078e0262 */
[C---:B------:R-:W-:Y:S01]  /*38360*/  IMAD.WIDE R88, R241.reuse, 0x4, R50 ;  /* 0x00000004f1587825 */ /* 0x040fe200078e0232 */
[----:B------:R-:W3:Y:S04]  /*38370*/  LDL.LU.64 R98, [R1+0x5e8] ;  /* 0x0005e80001627983 */ /* 0x000ee80000300a00 */
[----:B------:R-:W3:Y:S01]  /*38380*/  LDL.LU.64 R50, [R1+0x5b0] ;  /* 0x0005b00001327983 */ /* 0x000ee20000300a00 */
[----:B------:R-:W-:-:S04]  /*38390*/  IMAD.WIDE R120, R241, 0x4, R66 ;  /* 0x00000004f1787825 */ /* 0x000fc800078e0242 */
[C---:B----4-:R-:W-:Y:S01]  /*383a0*/  IMAD.WIDE R154, R241.reuse, 0x4, R18 ;  /* 0x00000004f19a7825 */ /* 0x050fe200078e0212 */
        /* <DEDUP_REMOVED lines=8> */
[----:B------:R-:W4:Y:S03]  /*38430*/  LDL.LU.64 R64, [R1+0x4d0] ;  /* 0x0004d00001407983 */ /* 0x000f260000300a00 */
[----:B------:R-:W-:-:S04]  /*38440*/  IMAD.WIDE R242, R241, 0x4, R242 ;  /* 0x00000004f1f27825 */ /* 0x000fc800078e02f2 */
[----:B------:R-:W-:-:S04]  /*38450*/  IMAD.WIDE R234, R241, 0x4, R48 ;  /* 0x00000004f1ea7825 */ /* 0x000fc800078e0230 */
[C---:B------:R-:W-:Y:S01]  /*38460*/  IMAD.WIDE R226, R241.reuse, 0x4, R82 ;  /* 0x00000004f1e27825 */ /* 0x040fe200078e0252 */
[----:B------:R-:W4:Y:S04]  /*38470*/  LDL.LU.64 R48, [R1+0x498] ;  /* 0x0004980001307983 */ /* 0x000f280000300a00 */
[----:B------:R-:W-:Y:S01]  /*38480*/  STL.64 [R1+0x60], R244 ;  /* 0x000060f401007387 */ /* 0x000fe20000100a00 */
[----:B------:R-:W-:-:S04]  /*38490*/  IMAD.WIDE R150, R241, 0x4, R52 ;  /* 0x00000004f1967825 */ /* 0x000fc800078e0234 */
[----:B------:R-:W-:-:S04]  /*384a0*/  IMAD.WIDE R168, R241, 0x4, R36 ;  /* 0x00000004f1a87825 */ /* 0x000fc800078e0224 */
[----:B------:R-:W-:-:S04]  /*384b0*/  IMAD.WIDE R182, R241, 0x4, R20 ;  /* 0x00000004f1b67825 */ /* 0x000fc800078e0214 */
[----:B------:R-:W-:-:S04]  /*384c0*/  IMAD.WIDE R202, R241, 0x4, R250 ;  /* 0x00000004f1ca7825 */ /* 0x000fc800078e02fa */
[----:B------:R-:W-:-:S04]  /*384d0*/  IMAD.WIDE R54, R241, 0x4, R38 ;  /* 0x00000004f1367825 */ /* 0x000fc800078e0226 */
[C---:B------:R-:W-:Y:S01]  /*384e0*/  IMAD.WIDE R70, R241.reuse, 0x4, R22 ;  /* 0x00000004f1467825 */ /* 0x040fe200078e0216 */
[----:B------:R-:W-:Y:S03]  /*384f0*/  LDGSTS.E [R246+0x10280], desc[UR6][R42.64], P0 ;  /* 0x102800002af67fae */ /* 0x000fe600081a1006 */
        /* <DEDUP_REMOVED lines=26> */
[----:B------:R-:W-:Y:S04]  /*386a0*/  STL.64 [R1+0xa0], R242 ;  /* 0x0000a0f201007387 */ /* 0x000fe80000100a00 */
[----:B------:R-:W2:Y:S04]  /*386b0*/  LDL.LU.64 R16, [R1+0x420] ;  /* 0x0004200001107983 */ /* 0x000ea80000300a00 */
[----:B------:R-:W-:Y:S04]  /*386c0*/  STL.64 [R1+0x2b0], R234 ;  /* 0x0002b0ea01007387 */ /* 0x000fe80000100a00 */
[----:B------:R-:W-:Y:S04]  /*386d0*/  STL.64 [R1+0x330], R226 ;  /* 0x000330e201007387 */ /* 0x000fe80000100a00 */
[----:B------:R-:W2:Y:S04]  /*386e0*/  LDL.LU.64 R68, [R1+0x3e8] ;  /* 0x0003e80001447983 */ /* 0x000ea80000300a00 */
[----:B------:R-:W2:Y:S04]  /*386f0*/  LDL.LU.64 R114, [R1+0x3a8] ;  /* 0x0003a80001727983 */ /* 0x000ea80000300a00 */
[----:B------:R-:W-:Y:S01]  /*38700*/  STL.64 [R1+0x370], R218 ;  /* 0x000370da01007387 */ /* 0x000fe20000100a00 */
[----:B---3--:R-:W-:-:S03]  /*38710*/  IMAD.WIDE R194, R241, 0x4, R98 ;  /* 0x00000004f1c27825 */ /* 0x008fc600078e0262 */
[----:B------:R-:W3:Y:S04]  /*38720*/  LDL.LU.64 R52, [R1+0x368] ;  /* 0x0003680001347983 */ /* 0x000ee80000300a00 */
[----:B------:R-:W3:Y:S04]  /*38730*/  LDL.LU.64 R98, [R1+0x328] ;  /* 0x0003280001627983 */ /* 0x000ee80000300a00 */
[----:B------:R-:W-:Y:S01]  /*38740*/  STL.64 [R1+0x3f0], R210 ;  /* 0x0003f0d201007387 */ /* 0x000fe20000100a00 */
[----:B------:R-:W-:-:S03]  /*38750*/  IMAD.WIDE R186, R241, 0x4, R50 ;  /* 0x00000004f1ba7825 */ /* 0x000fc600078e0232 */
[----:B------:R-:W3:Y:S04]  /*38760*/  LDL.LU.64 R36, [R1+0x2e8] ;  /* 0x0002e80001247983 */ /* 0x000ee80000300a00 */
[----:B------:R-:W3:Y:S04]  /*38770*/  LDL.LU.64 R20, [R1+0x2a8] ;  /* 0x0002a80001147983 */ /* 0x000ee80000300a00 */
[----:B------:R-:W-:Y:S01]  /*38780*/  STL.64 [R1+0x428], R194 ;  /* 0x000428c201007387 */ /* 0x000fe20000100a00 */
[----:B----4-:R-:W-:-:S03]  /*38790*/  IMAD.WIDE R170, R241, 0x4, R66 ;  /* 0x00000004f1aa7825 */ /* 0x010fc600078e0242 */
        /* <DEDUP_REMOVED lines=16> */
[----:B------:R-:W-:Y:S04]  /*388a0*/  LDGSTS.E [R246+0x15a80], desc[UR6][R218.64], P0 ;  /* 0x15a80000daf67fae */ /* 0x000fe800081a1006 */
[----:B------:R-:W-:Y:S04]  /*388b0*/  LDGSTS.E [R246+0x15e80], desc[UR6][R210.64], P0 ;  /* 0x15e80000d2f67fae */ /* 0x000fe800081a1006 */
[----:B------:R-:W-:Y:S04]  /*388c0*/  LDGSTS.E [R246+0x16280], desc[UR6][R194.64], P0 ;  /* 0x16280000c2f67fae */ /* 0x000fe800081a1006 */
[----:B------:R-:W-:Y:S04]  /*388d0*/  LDGSTS.E [R246+0x16680], desc[UR6][R186.64], P0 ;  /* 0x16680000baf67fae */ /* 0x000fe800081a1006 */
[----:B------:R-:W-:Y:S04]  /*388e0*/  LDGSTS.E [R246+0x16a80], desc[UR6][R170.64], P0 ;  /* 0x16a80000aaf67fae */ /* 0x000fe800081a1006 */
[----:B------:R-:W-:Y:S04]  /*388f0*/  LDGSTS.E [R246+0x16e80], desc[UR6][R166.64], P0 ;  /* 0x16e80000a6f67fae */ /* 0x000fe800081a1006 */
[----:B------:R-:W-:Y:S01]  /*38900*/  LDGSTS.E [R246+0x17280], desc[UR6][R162.64], P0 ;  /* 0x17280000a2f67fae */ /* 0x000fe200081a1006 */
[----:B------:R-:W-:-:S03]  /*38910*/  IMAD.WIDE R12, R241, 0x4, R12 ;  /* 0x00000004f10c7825 */ /* 0x000fc600078e020c */
[----:B------:R-:W-:Y:S01]  /*38920*/  LDGSTS.E [R246+0x17680], desc[UR6][R148.64], P0 ;  /* 0x1768000094f67fae */ /* 0x000fe200081a1006 */
[----:B------:R-:W-:-:S03]  /*38930*/  IMAD.WIDE R28, R241, 0x4, R28 ;  /* 0x00000004f11c7825 */ /* 0x000fc600078e021c */
[----:B------:R-:W-:Y:S01]  /*38940*/  LDGSTS.E [R246+0x17a80], desc[UR6][R138.64], P0 ;  /* 0x17a800008af67fae */ /* 0x000fe200081a1006 */
[----:B--2---:R-:W-:-:S04]  /*38950*/  IMAD.WIDE R134, R241, 0x4, R32 ;  /* 0x00000004f1867825 */ /* 0x004fc800078e0220 */
[C---:B------:R-:W-:Y:S01]  /*38960*/  IMAD.WIDE R130, R241.reuse, 0x4, R16 ;  /* 0x00000004f1827825 */ /* 0x040fe200078e0210 */
[----:B------:R-:W2:Y:S04]  /*38970*/  LDL.LU.64 R32, [R1+0x58] ;  /* 0x0000580001207983 */ /* 0x000ea80000300a00 */
[----:B------:R-:W2:Y:S01]  /*38980*/  LDL.LU.64 R16, [R1+0x18] ;  /* 0x0000180001107983 */ /* 0x000ea20000300a00 */
[----:B------:R-:W-:-:S03]  /*38990*/  IMAD.WIDE R122, R241, 0x4, R68 ;  /* 0x00000004f17a7825 */ /* 0x000fc600078e0244 */
[----:B------:R-:W-:Y:S01]  /*389a0*/  STL.64 [R1+0x4d0], R148 ;  /* 0x0004d09401007387 */ /* 0x000fe20000100a00 */
[----:B------:R-:W-:-:S03]  /*389b0*/  IMAD.WIDE R114, R241, 0x4, R114 ;  /* 0x00000004f1727825 */ /* 0x000fc600078e0272 */
[----:B------:R-:W-:Y:S01]  /*389c0*/  STL.64 [R1+0x540], R138 ;  /* 0x0005408a01007387 */ /* 0x000fe20000100a00 */
[----:B---3--:R-:W-:-:S03]  /*389d0*/  IMAD.WIDE R106, R241, 0x4, R52 ;  /* 0x00000004f16a7825 */ /* 0x008fc600078e0234 */
[----:B------:R-:W-:Y:S01]  /*389e0*/  STL.64 [R1+0x578], R134 ;  /* 0x0005788601007387 */ /* 0x000fe20000100a00 */
[----:B------:R-:W-:-:S03]  /*389f0*/  IMAD.WIDE R98, R241, 0x4, R98 ;  /* 0x00000004f1627825 */ /* 0x000fc600078e0262 */
[----:B------:R-:W-:Y:S01]  /*38a00*/  STL.64 [R1+0x5b0], R130 ;  /* 0x0005b08201007387 */ /* 0x000fe20000100a00 */
[----:B------:R-:W-:-:S03]  /*38a10*/  IMAD.WIDE R90, R241, 0x4, R36 ;  /* 0x00000004f15a7825 */ /* 0x000fc600078e0224 */
[----:B------:R-:W-:Y:S01]  /*38a20*/  STL.64 [R1+0x5e8], R122 ;  /* 0x0005e87a01007387 */ /* 0x000fe20000100a00 */
[----:B------:R-:W-:-:S03]  /*38a30*/  IMAD.WIDE R86, R241, 0x4, R20 ;  /* 0x00000004f1567825 */ /* 0x000fc600078e0214 */
[----:B------:R-:W-:Y:S01]  /*38a40*/  STL.64 [R1+0x620], R114 ;  /* 0x0006207201007387 */ /* 0x000fe20000100a00 */
[----:B----4-:R-:W-:-:S03]  /*38a50*/  IMAD.WIDE R82, R241, 0x4, R82 ;  /* 0x00000004f1527825 */ /* 0x010fc600078e0252 */
[----:B------:R-:W-:Y:S01]  /*38a60*/  STL.64 [R1+0x628], R106 ;  /* 0x0006286a01007387 */ /* 0x000fe20000100a00 */
[----:B------:R-:W-:-:S03]  /*38a70*/  IMAD.WIDE R72, R241, 0x4, R250 ;  /* 0x00000004f1487825 */ /* 0x000fc600078e02fa */
[----:B------:R-:W-:Y:S01]  /*38a80*/  STL.64 [R1+0x658], R98 ;  /* 0x0006586201007387 */ /* 0x000fe20000100a00 */
[----:B------:R-:W-:-:S03]  /*38a90*/  IMAD.WIDE R68, R241, 0x4, R50 ;  /* 0x00000004f1447825 */ /* 0x000fc600078e0232 */
[----:B------:R-:W-:Y:S01]  /*38aa0*/  STL.64 [R1+0x668], R90 ;  /* 0x0006685a01007387 */ /* 0x000fe20000100a00 */
[----:B------:R-:W-:-:S03]  /*38ab0*/  IMAD.WIDE R66, R241, 0x4, R66 ;  /* 0x00000004f1427825 */ /* 0x000fc600078e0242 */
[----:B------:R-:W-:Y:S04]  /*38ac0*/  STL.64 [R1+0x690], R86 ;  /* 0x0006905601007387 */ /* 0x000fe80000100a00 */
[----:B------:R-:W-:Y:S01]  /*38ad0*/  STL.64 [R1+0x6c8], R82 ;  /* 0x0006c85201007387 */ /* 0x000fe20000100a00 */
[----:B------:R-:W-:-:S04]  /*38ae0*/  IMAD.WIDE R64, R241, 0x4, R64 ;  /* 0x00000004f1407825 */ /* 0x000fc800078e0240 */
[C---:B------:R-:W-:Y:S01]  /*38af0*/  IMAD.WIDE R56, R241.reuse, 0x4, R18 ;  /* 0x00000004f1387825 */ /* 0x040fe200078e0212 */
[----:B------:R-:W-:Y:S04]  /*38b00*/  STL.64 [R1+0x6e0], R72 ;  /* 0x0006e04801007387 */ /* 0x000fe80000100a00 */
[----:B------:R-:W-:Y:S01]  /*38b10*/  STL.64 [R1+0x700], R68 ;  /* 0x0007004401007387 */ /* 0x000fe20000100a00 */
[----:B------:R-:W-:-:S04]  /*38b20*/  IMAD.WIDE R52, R241, 0x4, R34 ;  /* 0x00000004f1347825 */ /* 0x000fc800078e0222 */
[C---:B------:R-:W-:Y:S01]  /*38b30*/  IMAD.WIDE R50, R241.reuse, 0x4, R48 ;  /* 0x00000004f1327825 */ /* 0x040fe200078e0230 */
[----:B------:R-:W-:Y:S04]  /*38b40*/  STL.64 [R1+0x710], R66 ;  /* 0x0007104201007387 */ /* 0x000fe80000100a00 */
[----:B------:R-:W-:Y:S04]  /*38b50*/  STL.64 [R1+0x738], R64 ;  /* 0x0007384001007387 */ /* 0x000fe80000100a00 */
[----:B------:R-:W-:Y:S04]  /*38b60*/  STL.64 [R1+0x770], R56 ;  /* 0x0007703801007387 */ /* 0x000fe80000100a00 */
[----:B------:R-:W-:Y:S04]  /*38b70*/  STL.64 [R1+0x7a8], R52 ;  /* 0x0007a83401007387 */ /* 0x000fe80000100a00 */
[----:B------:R-:W-:Y:S01]  /*38b80*/  STL.64 [R1+0x7b8], R50 ;  /* 0x0007b83201007387 */ /* 0x000fe20000100a00 */
[----:B------:R-:W-:-:S03]  /*38b90*/  IMAD.WIDE R40, R241, 0x4, R44 ;  /* 0x00000004f1287825 */ /* 0x000fc600078e022c */
[----:B------:R-:W-:Y:S01]  /*38ba0*/  LDGSTS.E [R246+0x17e80], desc[UR6][R134.64], P0 ;  /* 0x17e8000086f67fae */ /* 0x000fe200081a1006 */
[----:B------:R-:W-:-:S03]  /*38bb0*/  IMAD.WIDE R38, R241, 0x4, R60 ;  /* 0x00000004f1267825 */ /* 0x000fc600078e023c */
[----:B------:R-:W-:Y:S01]  /*38bc0*/  LDGSTS.E [R246+0x18280], desc[UR6][R130.64], P0 ;  /* 0x1828000082f67fae */ /* 0x000fe200081a1006 */
[----:B------:R-:W-:-:S03]  /*38bd0*/  IMAD.WIDE R36, R241, 0x4, R76 ;  /* 0x00000004f1247825 */ /* 0x000fc600078e024c */
        /* <DEDUP_REMOVED lines=21> */
[----:B------:R-:W-:Y:S01]  /*38d30*/  LDGSTS.E [R246+0x1ba80], desc[UR6][R50.64], P0 ;  /* 0x1ba8000032f67fae */ /* 0x000fe200081a1006 */
[----:B--2---:R-:W-:-:S04]  /*38d40*/  IMAD.WIDE R48, R241, 0x4, R32 ;  /* 0x00000004f1307825 */ /* 0x004fc800078e0220 */
[----:B------:R-:W-:-:S04]  /*38d50*/  IMAD.WIDE R34, R241, 0x4, R16 ;  /* 0x00000004f1227825 */ /* 0x000fc800078e0210 */
[C---:B------:R-:W-:Y:S01]  /*38d60*/  IMAD.WIDE R32, R241.reuse, 0x4, R92 ;  /* 0x00000004f1207825 */ /* 0x040fe200078e025c */
[----:B------:R-:W-:Y:S04]  /*38d70*/  STL.64 [R1+0x7e0], R48 ;  /* 0x0007e03001007387 */ /* 0x000fe80000100a00 */
[----:B------:R1:W-:Y:S04]  /*38d80*/  STL.64 [R1+0x818], R34 ;  /* 0x0008182201007387 */ /* 0x0003e80000100a00 */
[----:B------:R-:W-:Y:S04]  /*38d90*/  STL.64 [R1+0x850], R12 ;  /* 0x0008500c01007387 */ /* 0x000fe80000100a00 */
[----:B------:R-:W-:Y:S04]  /*38da0*/  STL.64 [R1+0x1a48], R28 ;  /* 0x001a481c01007387 */ /* 0x000fe80000100a00 */
[----:B------:R-:W-:Y:S04]  /*38db0*/  STL.64 [R1+0x1a40], R40 ;  /* 0x001a402801007387 */ /* 0x000fe80000100a00 */
[----:B------:R-:W-:Y:S04]  /*38dc0*/  STL.64 [R1+0x1a38], R38 ;  /* 0x001a382601007387 */ /* 0x000fe80000100a00 */
[----:B------:R-:W-:Y:S04]  /*38dd0*/  STL.64 [R1+0x1a30], R36 ;  /* 0x001a302401007387 */ /* 0x000fe80000100a00 */
[----:B------:R2:W-:Y:S01]  /*38de0*/  STL.64 [R1+0x1a28], R32 ;  /* 0x001a282001007387 */ /* 0x0005e20000100a00 */
[----:B------:R-:W-:-:S03]  /*38df0*/  IMAD.WIDE R16, R241, 0x4, R172 ;  /* 0x00000004f1107825 */ /* 0x000fc600078e02ac */
[----:B------:R-:W-:Y:S04]  /*38e00*/  STL.64 [R1+0x1a20], R26 ;  /* 0x001a201a01007387 */ /* 0x000fe80000100a00 */
[----:B------:R-:W-:Y:S04]  /*38e10*/  STL.64 [R1+0x1a18], R24 ;  /* 0x001a181801007387 */ /* 0x000fe80000100a00 */
[----:B------:R-:W-:Y:S04]  /*38e20*/  STL.64 [R1+0x1a10], R22 ;  /* 0x001a101601007387 */ /* 0x000fe80000100a00 */
[----:B------:R-:W-:Y:S04]  /*38e30*/  STL.64 [R1+0x1a08], R20 ;  /* 0x001a081401007387 */ /* 0x000fe80000100a00 */
[----:B------:R3:W-:Y:S04]  /*38e40*/  STL.64 [R1+0x1a00], R16 ;  /* 0x001a001001007387 */ /* 0x0007e80000100a00 */
[----:B------:R4:W-:Y:S04]  /*38e50*/  STL.64 [R1+0x2a08], R18 ;  /* 0x002a081201007387 */ /* 0x0009e80000100a00 */
[----:B------:R1:W-:Y:S04]  /*38e60*/  STL.64 [R1+0x2a00], R10 ;  /* 0x002a000a01007387 */ /* 0x0003e80000100a00 */
[----:B------:R1:W-:Y:S04]  /*38e70*/  STL.64 [R1+0x29f8], R8 ;  /* 0x0029f80801007387 */ /* 0x0003e80000100a00 */
[----:B------:R-:W-:Y:S04]  /*38e80*/  LDGSTS.E [R246+0x1be80], desc[UR6][R48.64], P0 ;  /* 0x1be8000030f67fae */ /* 0x000fe800081a1006 */
        /* <DEDUP_REMOVED lines=13> */
[----:B-1----:R-:W4:Y:S04]  /*38f60*/  LDL.LU.64 R34, [R1+0xb20] ;  /* 0x000b200001227983 */ /* 0x002f280000300a00 */
[----:B------:R-:W4:Y:S04]  /*38f70*/  LDL.LU.64 R98, [R1+0xae8] ;  /* 0x000ae80001627983 */ /* 0x000f280000300a00 */
[----:B------:R-:W4:Y:S04]  /*38f80*/  LDL.LU.64 R64, [R1+0xab0] ;  /* 0x000ab00001407983 */ /* 0x000f280000300a00 */
[----:B------:R-:W4:Y:S04]  /*38f90*/  LDL.LU.64 R48, [R1+0xa78] ;  /* 0x000a780001307983 */ /* 0x000f280000300a00 */
[----:B------:R-:W-:Y:S04]  /*38fa0*/  LDGSTS.E [R246+0x1f280], desc[UR6][R18.64], P0 ;  /* 0x1f28000012f67fae */ /* 0x000fe800081a1006 */
[----:B--2---:R-:W2:Y:S04]  /*38fb0*/  LDL.LU.64 R32, [R1+0xa40] ;  /* 0x000a400001207983 */ /* 0x004ea80000300a00 */
[----:B------:R1:W-:Y:S04]  /*38fc0*/  LDGSTS.E [R246+0x1f680], desc[UR6][R10.64], P0 ;  /* 0x1f6800000af67fae */ /* 0x0003e800081a1006 */
[----:B------:R1:W-:Y:S04]  /*38fd0*/  LDGSTS.E [R246+0x1fa80], desc[UR6][R8.64], P0 ;  /* 0x1fa8000008f67fae */ /* 0x0003e800081a1006 */
[----:B------:R1:W-:Y:S04]  /*38fe0*/  LDGSTS.E [R246+0x1fe80], desc[UR6][R2.64], P0 ;  /* 0x1fe8000002f67fae */ /* 0x0003e800081a1006 */
        /* <DEDUP_REMOVED lines=14> */
[----:B------:R-:W4:Y:S01]  /*390d0*/  LDL.LU.64 R114, [R1+0x6f8] ;  /* 0x0006f80001727983 */ /* 0x000f220000300a00 */
[----:B------:R-:W-:-:S03]  /*390e0*/  IMAD.WIDE R20, R241, 0x4, R34 ;  /* 0x00000004f1147825 */ /* 0x000fc600078e0222 */
[----:B------:R-:W4:Y:S04]  /*390f0*/  LDL.LU.64 R34, [R1+0x6c0] ;  /* 0x0006c00001227983 */ /* 0x000f280000300a00 */
[----:B------:R-:W4:Y:S01]  /*39100*/  LDL.LU.64 R130, [R1+0x688] ;  /* 0x0006880001827983 */ /* 0x000f220000300a00 */
[----:B------:R-:W-:-:S03]  /*39110*/  IMAD.WIDE R24, R241, 0x4, R98 ;  /* 0x00000004f1187825 */ /* 0x000fc600078e0262 */
[----:B------:R-:W4:Y:S04]  /*39120*/  LDL.LU.64 R82, [R1+0x650] ;  /* 0x0006500001527983 */ /* 0x000f280000300a00 */
[----:B------:R-:W4:Y:S01]  /*39130*/  LDL.LU.64 R98, [R1+0x618] ;  /* 0x0006180001627983 */ /* 0x000f220000300a00 */
[----:B------:R-:W-:-:S03]  /*39140*/  IMAD.WIDE R28, R241, 0x4, R64 ;  /* 0x00000004f11c7825 */ /* 0x000fc600078e0240 */
        /* <DEDUP_REMOVED lines=18> */
[----:B------:R-:W-:-:S04]  /*39270*/  IMAD.WIDE R140, R241, 0x4, R22 ;  /* 0x00000004f18c7825 */ /* 0x000fc800078e0216 */
[----:B------:R-:W-:-:S04]  /*39280*/  IMAD.WIDE R188, R241, 0x4, R114 ;  /* 0x00000004f1bc7825 */ /* 0x000fc800078e0272 */
[----:B------:R-:W-:-:S04]  /*39290*/  IMAD.WIDE R186, R241, 0x4, R250 ;  /* 0x00000004f1ba7825 */ /* 0x000fc800078e02fa */
[----:B------:R-:W-:-:S04]  /*392a0*/  IMAD.WIDE R156, R241, 0x4, R248 ;  /* 0x00000004f19c7825 */ /* 0x000fc800078e02f8 */
[C---:B------:R-:W-:Y:S01]  /*392b0*/  IMAD.WIDE R56, R241.reuse, 0x4, R226 ;  /* 0x00000004f1387825 */ /* 0x040fe200078e02e2 */
        /* <DEDUP_REMOVED lines=27> */
[----:B-1----:R-:W-:-:S03]  /*39470*/  IMAD.WIDE R10, R241, 0x4, R206 ;  /* 0x00000004f10a7825 */ /* 0x002fc600078e02ce */
[----:B------:R-:W-:Y:S04]  /*39480*/  LDGSTS.E [R5+0x14b00], desc[UR6][R186.64], P0 ;  /* 0x14b00000ba057fae */ /* 0x000fe800081a1006 */
[----:B------:R-:W-:Y:S01]  /*39490*/  LDGSTS.E [R5+0x14f00], desc[UR6][R188.64], P0 ;  /* 0x14f00000bc057fae */ /* 0x000fe200081a1006 */
[----:B------:R-:W-:-:S03]  /*394a0*/  IMAD.WIDE R204, R241, 0x4, R34 ;  /* 0x00000004f1cc7825 */ /* 0x000fc600078e0222 */
[----:B------:R-:W4:Y:S04]  /*394b0*/  LDL.LU.64 R34, [R1+0x418] ;  /* 0x0004180001227983 */ /* 0x000f280000300a00 */
[----:B------:R-:W4:Y:S01]  /*394c0*/  LDL.LU.64 R148, [R1+0x3e0] ;  /* 0x0003e00001947983 */ /* 0x000f220000300a00 */
[----:B------:R-:W-:-:S03]  /*394d0*/  IMAD.WIDE R64, R241, 0x4, R64 ;  /* 0x00000004f1407825 */ /* 0x000fc600078e0240 */
[----:B------:R-:W4:Y:S04]  /*394e0*/  LDL.LU.64 R210, [R1+0x3a0] ;  /* 0x0003a00001d27983 */ /* 0x000f280000300a00 */
[----:B------:R-:W4:Y:S04]  /*394f0*/  LDL.LU.64 R194, [R1+0x360] ;  /* 0x0003600001c27983 */ /* 0x000f280000300a00 */
[----:B------:R-:W4:Y:S01]  /*39500*/  LDL.LU.64 R134, [R1+0x320] ;  /* 0x0003200001867983 */ /* 0x000f220000300a00 */
[----:B--2---:R-:W-:-:S03]  /*39510*/  IMAD.WIDE R48, R241, 0x4, R48 ;  /* 0x00000004f1307825 */ /* 0x004fc600078e0230 */
[----:B------:R-:W2:Y:S04]  /*39520*/  LDL.LU.64 R8, [R1+0x2e0] ;  /* 0x0002e00001087983 */ /* 0x000ea80000300a00 */
[----:B------:R-:W2:Y:S04]  /*39530*/  LDL.LU.64 R2, [R1+0x2a0] ;  /* 0x0002a00001027983 */ /* 0x000ea80000300a00 */
[----:B------:R1:W-:Y:S01]  /*39540*/  STL.64 [R1+0x58], R64 ;  /* 0x0000584001007387 */ /* 0x0003e20000100a00 */
[----:B------:R-:W-:-:S03]  /*39550*/  IMAD.WIDE R32, R241, 0x4, R32 ;  /* 0x00000004f1207825 */ /* 0x000fc600078e0220 */
[----:B------:R-:W2:Y:S04]  /*39560*/  LDL.LU.64 R38, [R1+0x260] ;  /* 0x0002600001267983 */ /* 0x000ea80000300a00 */
[----:B------:R-:W2:Y:S01]  /*39570*/  LDL.LU.64 R22, [R1+0x220] ;  /* 0x0002200001167983 */ /* 0x000ea20000300a00 */
[----:B------:R-:W-:-:S03]  /*39580*/  IMAD.WIDE R218, R241, 0x4, R130 ;  /* 0x00000004f1da7825 */ /* 0x000fc600078e0282 */
[----:B------:R1:W-:Y:S01]  /*39590*/  STL.64 [R1+0x98], R48 ;  /* 0x0000983001007387 */ /* 0x0003e20000100a00 */
[----:B---3--:R-:W-:-:S03]  /*395a0*/  IMAD.WIDE R16, R241, 0x4, R16 ;  /* 0x00000004f1107825 */ /* 0x008fc600078e0210 */
[----:B------:R-:W3:Y:S04]  /*395b0*/  LDL.LU.64 R130, [R1+0x1e0] ;  /* 0x0001e00001827983 */ /* 0x000ee80000300a00 */
[----:B------:R-:W3:Y:S01]  /*395c0*/  LDL.LU.64 R114, [R1+0x1a0] ;  /* 0x0001a00001727983 */ /* 0x000ee20000300a00 */
[----:B------:R-:W-:-:S03]  /*395d0*/  IMAD.WIDE R234, R241, 0x4, R82 ;  /* 0x00000004f1ea7825 */ /* 0x000fc600078e0252 */
[----:B------:R1:W-:Y:S01]  /*395e0*/  STL.64 [R1+0x2a8], R32 ;  /* 0x0002a82001007387 */ /* 0x0003e20000100a00 */
[----:B------:R-:W-:-:S04]  /*395f0*/  IMAD.WIDE R236, R241, 0x4, R98 ;  /* 0x00000004f1ec7825 */ /* 0x000fc800078e0262 */
[C---:B------:R-:W-:Y:S01]  /*39600*/  IMAD.WIDE R250, R241.reuse, 0x4, R50 ;  /* 0x00000004f1fa7825 */ /* 0x040fe200078e0232 */
[----:B------:R-:W3:Y:S04]  /*39610*/  LDL.LU.64 R82, [R1+0x160] ;  /* 0x0001600001527983 */ /* 0x000ee80000300a00 */
[----:B------:R-:W3:Y:S04]  /*39620*/  LDL.LU.64 R98, [R1+0x120] ;  /* 0x0001200001627983 */ /* 0x000ee80000300a00 */
[----:B------:R1:W-:Y:S01]  /*39630*/  STL.64 [R1+0x2e8], R16 ;  /* 0x0002e81001007387 */ /* 0x0003e20000100a00 */
[----:B----4-:R-:W-:-:S03]  /*39640*/  IMAD.WIDE R248, R241, 0x4, R66 ;  /* 0x00000004f1f87825 */ /* 0x010fc600078e0242 */
[----:B------:R-:W4:Y:S04]  /*39650*/  LDL.LU.64 R50, [R1+0xe0] ;  /* 0x0000e00001327983 */ /* 0x000f280000300a00 */
[----:B------:R-:W4:Y:S01]  /*39660*/  LDL.LU.64 R66, [R1+0x90] ;  /* 0x0000900001427983 */ /* 0x000f220000300a00 */
[----:B------:R-:W-:-:S03]  /*39670*/  IMAD.WIDE R244, R241, 0x4, R18 ;  /* 0x00000004f1f47825 */ /* 0x000fc600078e0212 */
[----:B------:R-:W-:Y:S04]  /*39680*/  STL.64 [R1+0x328], R250 ;  /* 0x000328fa01007387 */ /* 0x000fe80000100a00 */
[----:B------:R-:W4:Y:S01]  /*39690*/  LDL.LU.64 R18, [R1+0x50] ;  /* 0x0000500001127983 */ /* 0x000f220000300a00 */
        /* <DEDUP_REMOVED lines=14> */
[----:B------:R-:W4:Y:S01]  /*39780*/  LDL.LU.64 R34, [R1+0x10] ;  /* 0x0000100001227983 */ /* 0x000f220000300a00 */
[----:B------:R-:W-:-:S03]  /*39790*/  IMAD.WIDE R220, R241, 0x4, R148 ;  /* 0x00000004f1dc7825 */ /* 0x000fc600078e0294 */
[----:B------:R1:W-:Y:S01]  /*397a0*/  STL.64 [R1+0x368], R248 ;  /* 0x000368f801007387 */ /* 0x0003e20000100a00 */
[----:B------:R-:W-:-:S03]  /*397b0*/  IMAD.WIDE R210, R241, 0x4, R210 ;  /* 0x00000004f1d27825 */ /* 0x000fc600078e02d2 */
[----:B------:R-:W-:Y:S01]  /*397c0*/  STL.64 [R1+0x3a8], R244 ;  /* 0x0003a8f401007387 */ /* 0x000fe20000100a00 */
[----:B------:R-:W-:-:S03]  /*397d0*/  IMAD.WIDE R194, R241, 0x4, R194 ;  /* 0x00000004f1c27825 */ /* 0x000fc600078e02c2 */
[----:B------:R-:W-:Y:S01]  /*397e0*/  STL.64 [R1+0x3e8], R242 ;  /* 0x0003e8f201007387 */ /* 0x000fe20000100a00 */
[----:B------:R-:W-:-:S03]  /*397f0*/  IMAD.WIDE R172, R241, 0x4, R134 ;  /* 0x00000004f1ac7825 */ /* 0x000fc600078e0286 */
[----:B------:R-:W-:Y:S01]  /*39800*/  STL.64 [R1+0x418], R226 ;  /* 0x000418e201007387 */ /* 0x000fe20000100a00 */
[----:B--2---:R-:W-:-:S03]  /*39810*/  IMAD.WIDE R166, R241, 0x4, R8 ;  /* 0x00000004f1a67825 */ /* 0x004fc600078e0208 */
[----:B------:R-:W-:Y:S01]  /*39820*/  STL.64 [R1+0x420], R220 ;  /* 0x000420dc01007387 */ /* 0x000fe20000100a00 */
[----:B------:R-:W-:-:S03]  /*39830*/  IMAD.WIDE R162, R241, 0x4, R2 ;  /* 0x00000004f1a27825 */ /* 0x000fc600078e0202 */
[----:B------:R2:W-:Y:S01]  /*39840*/  STL.64 [R1+0x450], R210 ;  /* 0x000450d201007387 */ /* 0x0005e20000100a00 */
[----:B------:R-:W-:-:S03]  /*39850*/  IMAD.WIDE R148, R241, 0x4, R38 ;  /* 0x00000004f1947825 */ /* 0x000fc600078e0226 */
[----:B------:R1:W-:Y:S01]  /*39860*/  STL.64 [R1+0x458], R194 ;  /* 0x000458c201007387 */ /* 0x0003e20000100a00 */
        /* <DEDUP_REMOVED lines=24> */
[----:B------:R-:W-:-:S04]  /*399f0*/  IMAD.WIDE R8, R241, 0x4, R222 ;  /* 0x00000004f1087825 */ /* 0x000fc800078e02de */
        /* <DEDUP_REMOVED lines=17> */
[----:B------:R-:W-:-:S04]  /*39b10*/  IMAD.WIDE R66, R241, 0x4, R34 ;  /* 0x00000004f1427825 */ /* 0x000fc800078e0222 */
[C---:B------:R-:W-:Y:S01]  /*39b20*/  IMAD.WIDE R34, R241.reuse, 0x4, R142 ;  /* 0x00000004f1227825 */ /* 0x040fe200078e028e */
[----:B------:R-:W-:Y:S04]  /*39b30*/  STL.64 [R1+0x698], R66 ;  /* 0x0006984201007387 */ /* 0x000fe80000100a00 */
[----:B------:R-:W-:Y:S04]  /*39b40*/  STL.64 [R1+0x6c0], R14 ;  /* 0x0006c00e01007387 */ /* 0x000fe80000100a00 */
[----:B------:R-:W-:Y:S04]  /*39b50*/  STL.64 [R1+0x6f8], R30 ;  /* 0x0006f81e01007387 */ /* 0x000fe80000100a00 */
[----:B------:R-:W-:Y:S04]  /*39b60*/  STL.64 [R1+0x730], R46 ;  /* 0x0007302e01007387 */ /* 0x000fe80000100a00 */
[----:B------:R3:W-:Y:S04]  /*39b70*/  STL.64 [R1+0x768], R38 ;  /* 0x0007682601007387 */ /* 0x0007e80000100a00 */
[----:B------:R4:W-:Y:S04]  /*39b80*/  STL.64 [R1+0x7a0], R22 ;  /* 0x0007a01601007387 */ /* 0x0009e80000100a00 */
[----:B------:R-:W-:Y:S04]  /*39b90*/  STL.64 [R1+0x7d8], R60 ;  /* 0x0007d83c01007387 */ /* 0x000fe80000100a00 */
[----:B------:R1:W-:Y:S04]  /*39ba0*/  STL.64 [R1+0x810], R50 ;  /* 0x0008103201007387 */ /* 0x0003e80000100a00 */
[----:B------:R-:W-:Y:S04]  /*39bb0*/  STL.64 [R1+0x8f8], R44 ;  /* 0x0008f82c01007387 */ /* 0x000fe80000100a00 */
[----:B------:R-:W-:Y:S04]  /*39bc0*/  STL.64 [R1+0x8f0], R34 ;  /* 0x0008f02201007387 */ /* 0x000fe80000100a00 */
[----:B------:R-:W-:Y:S04]  /*39bd0*/  STL.64 [R1+0x8d8], R26 ;  /* 0x0008d81a01007387 */ /* 0x000fe80000100a00 */
[----:B------:R1:W-:Y:S04]  /*39be0*/  STL.64 [R1+0x8c0], R18 ;  /* 0x0008c01201007387 */ /* 0x0003e80000100a00 */
[----:B------:R-:W-:Y:S04]  /*39bf0*/  STL.64 [R1+0x8b8], R12 ;  /* 0x0008b80c01007387 */ /* 0x000fe80000100a00 */
[----:B------:R-:W-:Y:S04]  /*39c00*/  STL.64 [R1+0x888], R10 ;  /* 0x0008880a01007387 */ /* 0x000fe80000100a00 */
[----:B------:R2:W-:Y:S04]  /*39c10*/  STL.64 [R1+0x880], R8 ;  /* 0x0008800801007387 */ /* 0x0005e80000100a00 */
[----:B------:R2:W-:Y:S04]  /*39c20*/  STL.64 [R1+0x848], R2 ;  /* 0x0008480201007387 */ /* 0x0005e80000100a00 */
[----:B-1----:R-:W4:Y:S04]  /*39c30*/  LDL.LU.64 R64, [R1+0x2b88] ;  /* 0x002b880001407983 */ /* 0x002f280000300a00 */
[----:B------:R-:W4:Y:S04]  /*39c40*/  LDL.LU.64 R48, [R1+0x2b80] ;  /* 0x002b800001307983 */ /* 0x000f280000300a00 */
[----:B------:R-:W4:Y:S04]  /*39c50*/  LDL.LU.64 R32, [R1+0x2b78] ;  /* 0x002b780001207983 */ /* 0x000f280000300a00 */
[----:B------:R-:W4:Y:S04]  /*39c60*/  LDL.LU.64 R16, [R1+0x2b70] ;  /* 0x002b700001107983 */ /* 0x000f280000300a00 */
[----:B------:R-:W4:Y:S04]  /*39c70*/  LDL.LU.64 R248, [R1+0xb18] ;  /* 0x000b180001f87983 */ /* 0x000f280000300a00 */
[----:B------:R-:W-:Y:S04]  /*39c80*/  LDGSTS.E [R5+0x1c300], desc[UR6][R66.64], P0 ;  /* 0x1c30000042057fae */ /* 0x000fe800081a1006 */
[----:B------:R-:W-:Y:S04]  /*39c90*/  LDGSTS.E [R5+0x1c700], desc[UR6][R14.64], P0 ;  /* 0x1c7000000e057fae */ /* 0x000fe800081a1006 */
[----:B------:R-:W-:Y:S04]  /*39ca0*/  LDGSTS.E [R5+0x1cb00], desc[UR6][R30.64], P0 ;  /* 0x1cb000001e057fae */ /* 0x000fe800081a1006 */
[----:B--2---:R-:W2:Y:S04]  /*39cb0*/  LDL.LU.64 R210, [R1+0xae0] ;  /* 0x000ae00001d27983 */ /* 0x004ea80000300a00 */
[----:B------:R-:W-:Y:S04]  /*39cc0*/  LDGSTS.E [R5+0x1cf00], desc[UR6][R46.64], P0 ;  /* 0x1cf000002e057fae */ /* 0x000fe800081a1006 */
        /* <DEDUP_REMOVED lines=12> */
[----:B------:R1:W-:Y:S04]  /*39d90*/  LDGSTS.E [R5+0x1ff00], desc[UR6][R2.64], P0 ;  /* 0x1ff0000002057fae */ /* 0x0003e800081a1006 */
[----:B---3--:R-:W3:Y:S04]  /*39da0*/  LDL.LU.64 R38, [R1+0xa70] ;  /* 0x000a700001267983 */ /* 0x008ee80000300a00 */
[----:B----4-:R-:W4:Y:S04]  /*39db0*/  LDL.LU.64 R22, [R1+0xa38] ;  /* 0x000a380001167983 */ /* 0x010f280000300a00 */
        /* <DEDUP_REMOVED lines=9> */
[----:B------:R-:W3:Y:S01]  /*39e50*/  LDL.LU.64 R250, [R1+0x808] ;  /* 0x0008080001fa7983 */ /* 0x000ee20000300a00 */
[----:B-1----:R-:W-:-:S03]  /*39e60*/  IMAD.WIDE R8, R241, 0x4, R248 ;  /* 0x00000004f1087825 */ /* 0x002fc600078e02f8 */
[----:B------:R-:W3:Y:S04]  /*39e70*/  LDL.LU.64 R248, [R1+0x7d0] ;  /* 0x0007d00001f87983 */ /* 0x000ee80000300a00 */
[----:B------:R-:W3:Y:S04]  /*39e80*/  LDL.LU.64 R148, [R1+0x798] ;  /* 0x0007980001947983 */ /* 0x000ee80000300a00 */
[----:B------:R-:W3:Y:S04]  /*39e90*/  LDL.LU.64 R134, [R1+0x760] ;  /* 0x0007600001867983 */ /* 0x000ee80000300a00 */
[----:B------:R-:W3:Y:S01]  /*39ea0*/  LDL.LU.64 R2, [R1+0x728] ;  /* 0x0007280001027983 */ /* 0x000ee20000300a00 */
[----:B--2---:R-:W-:-:S03]  /*39eb0*/  IMAD.WIDE R10, R241, 0x4, R210 ;  /* 0x00000004f10a7825 */ /* 0x004fc600078e02d2 */
[----:B------:R-:W2:Y:S01]  /*39ec0*/  LDL.LU.64 R226, [R1+0x6f0] ;  /* 0x0006f00001e27983 */ /* 0x000ea20000300a00 */
[----:B------:R-:W-:-:S03]  /*39ed0*/  IMAD.WIDE R4, R241, 0x4, R194 ;  /* 0x00000004f1047825 */ /* 0x000fc600078e02c2 */
[----:B------:R-:W2:Y:S04]  /*39ee0*/  LDL.LU.64 R210, [R1+0x6b8] ;  /* 0x0006b80001d27983 */ /* 0x000ea80000300a00 */
[----:B------:R-:W2:Y:S04]  /*39ef0*/  LDL.LU.64 R194, [R1+0x680] ;  /* 0x0006800001c27983 */ /* 0x000ea80000300a00 */
[----:B------:R-:W-:Y:S04]  /*39f00*/  LDGSTS.E [R247+0x10380], desc[UR6][R8.64], P0 ;  /* 0x1038000008f77fae */ /* 0x000fe800081a1006 */
[----:B------:R-:W-:Y:S04]  /*39f10*/  LDGSTS.E [R247+0x10780], desc[UR6][R10.64], P0 ;  /* 0x107800000af77fae */ /* 0x000fe800081a1006 */
[----:B------:R-:W-:Y:S01]  /*39f20*/  LDGSTS.E [R247+0x10b80], desc[UR6][R4.64], P0 ;  /* 0x10b8000004f77fae */ /* 0x000fe200081a1006 */
[----:B----4-:R-:W-:-:S04]  /*39f30*/  IMAD.WIDE R14, R241, 0x4, R22 ;  /* 0x00000004f10e7825 */ /* 0x010fc800078e0216 */
[----:B---3--:R-:W-:-:S04]  /*39f40*/  IMAD.WIDE R22, R241, 0x4, R114 ;  /* 0x00000004f1167825 */ /* 0x008fc800078e0272 */
        /* <DEDUP_REMOVED lines=19> */
[----:B------:R-:W4:Y:S04]  /*3a080*/  LDL.LU.64 R250, [R1+0x448] ;  /* 0x0004480001fa7983 */ /* 0x000f280000300a00 */
        /* <DEDUP_REMOVED lines=15> */
[----:B------:R-:W4:Y:S01]  /*3a180*/  LDL.LU.64 R2, [R1+0x3d8] ;  /* 0x0003d80001027983 */ /* 0x000f220000300a00 */
[----:B--2---:R-:W-:-:S04]  /*3a190*/  IMAD.WIDE R126, R241, 0x4, R226 ;  /* 0x00000004f17e7825 */ /* 0x004fc800078e02e2 */
[C---:B------:R-:W-:Y:S01]  /*3a1a0*/  IMAD.WIDE R142, R241.reuse, 0x4, R210 ;  /* 0x00000004f18e7825 */ /* 0x040fe200078e02d2 */
[----:B------:R-:W2:Y:S04]  /*3a1b0*/  LDL.LU.64 R226, [R1+0x398] ;  /* 0x0003980001e27983 */ /* 0x000ea80000300a00 */
[----:B------:R-:W2:Y:S01]  /*3a1c0*/  LDL.LU.64 R210, [R1+0x358] ;  /* 0x0003580001d27983 */ /* 0x000ea20000300a00 */
[----:B------:R-:W-:-:S04]  /*3a1d0*/  IMAD.WIDE R158, R241, 0x4, R194 ;  /* 0x00000004f19e7825 */ /* 0x000fc800078e02c2 */
[C---:B------:R-:W-:Y:S01]  /*3a1e0*/  IMAD.WIDE R94, R241.reuse, 0x4, R148 ;  /* 0x00000004f15e7825 */ /* 0x040fe200078e0294 */
[----:B------:R-:W2:Y:S03]  /*3a1f0*/  LDL.LU.64 R194, [R1+0x318] ;  /* 0x0003180001c27983 */ /* 0x000ea60000300a00 */
[C---:B------:R-:W-:Y:S01]  /*3a200*/  IMAD.WIDE R110, R241.reuse, 0x4, R134 ;  /* 0x00000004f16e7825 */ /* 0x040fe200078e0286 */
[----:B------:R-:W-:Y:S04]  /*3a210*/  LDGSTS.E [R247+0x13f80], desc[UR6][R92.64], P0 ;  /* 0x13f800005cf77fae */ /* 0x000fe800081a1006 */
[----:B------:R-:W-:Y:S04]  /*3a220*/  LDGSTS.E [R247+0x14380], desc[UR6][R94.64], P0 ;  /* 0x143800005ef77fae */ /* 0x000fe800081a1006 */
[----:B------:R-:W-:Y:S04]  /*3a230*/  LDGSTS.E [R247+0x14780], desc[UR6][R110.64], P0 ;  /* 0x147800006ef77fae */ /* 0x000fe800081a1006 */
[----:B------:R-:W-:Y:S01]  /*3a240*/  LDGSTS.E [R247+0x14b80], desc[UR6][R124.64], P0 ;  /* 0x14b800007cf77fae */ /* 0x000fe200081a1006 */
[----:B---3--:R-:W-:-:S03]  /*3a250*/  IMAD.WIDE R172, R241, 0x4, R114 ;  /* 0x00000004f1ac7825 */ /* 0x008fc600078e0272 */
[----:B------:R-:W-:Y:S04]  /*3a260*/  LDGSTS.E [R247+0x14f80], desc[UR6][R126.64], P0 ;  /* 0x14f800007ef77fae */ /* 0x000fe800081a1006 */
[----:B------:R-:W3:Y:S01]  /*3a270*/  LDL.LU.64 R114, [R1+0x2d8] ;  /* 0x0002d80001727983 */ /* 0x000ee20000300a00 */
[----:B----4-:R-:W-:-:S03]  /*3a280*/  IMAD.WIDE R174, R241, 0x4, R130 ;  /* 0x00000004f1ae7825 */ /* 0x010fc600078e0282 */
        /* <DEDUP_REMOVED lines=30> */
[----:B------:R-:W4:Y:S04]  /*3a470*/  LDL.LU.64 R248, [R1+0x48] ;  /* 0x0000480001f87983 */ /* 0x000f280000300a00 */
[----:B------:R-:W4:Y:S01]  /*3a480*/  LDL.LU.64 R244, [R1+0x8] ;  /* 0x0000080001f47983 */ /* 0x000f220000300a00 */
[----:B------:R-:W-:-:S03]  /*3a490*/  IMAD.WIDE R2, R241, 0x4, R2 ;  /* 0x00000004f1027825 */ /* 0x000fc600078e0202 */
[----:B------:R1:W-:Y:S01]  /*3a4a0*/  STL.64 [R1+0x50], R166 ;  /* 0x000050a601007387 */ /* 0x0003e20000100a00 */
[----:B--2---:R-:W-:-:S03]  /*3a4b0*/  IMAD.WIDE R226, R241, 0x4, R226 ;  /* 0x00000004f1e27825 */ /* 0x004fc600078e02e2 */
[----:B------:R2:W-:Y:S01]  /*3a4c0*/  STL.64 [R1+0x90], R162 ;  /* 0x000090a201007387 */ /* 0x0005e20000100a00 */
[----:B------:R-:W-:-:S03]  /*3a4d0*/  IMAD.WIDE R210, R241, 0x4, R210 ;  /* 0x00000004f1d27825 */ /* 0x000fc600078e02d2 */
[----:B------:R1:W-:Y:S01]  /*3a4e0*/  STL.64 [R1+0x2a0], R148 ;  /* 0x0002a09401007387 */ /* 0x0003e20000100a00 */
[----:B------:R-:W-:-:S03]  /*3a4f0*/  IMAD.WIDE R194, R241, 0x4, R194 ;  /* 0x00000004f1c27825 */ /* 0x000fc600078e02c2 */
[----:B------:R1:W-:Y:S04]  /*3a500*/  STL.64 [R1+0x2e0], R134 ;  /* 0x0002e08601007387 */ /* 0x0003e80000100a00 */
[----:B------:R1:W-:Y:S04]  /*3a510*/  STL.64 [R1+0x320], R2 ;  /* 0x0003200201007387 */ /* 0x0003e80000100a00 */
[----:B------:R1:W-:Y:S04]  /*3a520*/  STL.64 [R1+0x360], R226 ;  /* 0x000360e201007387 */ /* 0x0003e80000100a00 */
[----:B------:R1:W-:Y:S04]  /*3a530*/  STL.64 [R1+0x358], R210 ;  /* 0x000358d201007387 */ /* 0x0003e80000100a00 */
[----:B------:R1:W-:Y:S04]  /*3a540*/  STL.64 [R1+0x318], R194 ;  /* 0x000318c201007387 */ /* 0x0003e80000100a00 */
[----:B------:R-:W-:Y:S04]  /*3a550*/  LDGSTS.E [R247+0x18380], desc[UR6][R134.64], P0 ;  /* 0x1838000086f77fae */ /* 0x000fe800081a1006 */
[----:B------:R-:W-:Y:S01]  /*3a560*/  LDGSTS.E [R247+0x18780], desc[UR6][R2.64], P0 ;  /* 0x1878000002f77fae */ /* 0x000fe200081a1006 */
[----:B---3--:R-:W-:-:S04]  /*3a570*/  IMAD.WIDE R114, R241, 0x4, R114 ;  /* 0x00000004f1727825 */ /* 0x008fc800078e0272 */
[C---:B----4-:R-:W-:Y:S01]  /*3a580*/  IMAD.WIDE R130, R241.reuse, 0x4, R130 ;  /* 0x00000004f1827825 */ /* 0x050fe200078e0282 */
[----:B------:R-:W-:Y:S04]  /*3a590*/  LDGSTS.E [R247+0x18b80], desc[UR6][R226.64], P0 ;  /* 0x18b80000e2f77fae */ /* 0x000fe800081a1006 */
[----:B------:R3:W-:Y:S01]  /*3a5a0*/  STL.64 [R1+0x2d8], R114 ;  /* 0x0002d87201007387 */ /* 0x0007e20000100a00 */
[----:B------:R-:W-:-:S04]  /*3a5b0*/  IMAD.WIDE R82, R241, 0x4, R82 ;  /* 0x00000004f1527825 */ /* 0x000fc800078e0252 */
[----:B------:R-:W-:-:S04]  /*3a5c0*/  IMAD.WIDE R98, R241, 0x4, R98 ;  /* 0x00000004f1627825 */ /* 0x000fc800078e0262 */
[----:B------:R-:W-:-:S04]  /*3a5d0*/  IMAD.WIDE R50, R241, 0x4, R50 ;  /* 0x00000004f1327825 */ /* 0x000fc800078e0232 */
[C---:B------:R-:W-:Y:S01]  /*3a5e0*/  IMAD.WIDE R66, R241.reuse, 0x4, R66 ;  /* 0x00000004f1427825 */ /* 0x040fe200078e0242 */
[----:B------:R4:W-:Y:S04]  /*3a5f0*/  STL.64 [R1+0x298], R130 ;  /* 0x0002988201007387 */ /* 0x0009e80000100a00 */
[----:B------:R1:W-:Y:S01]  /*3a600*/  STL.64 [R1+0x398], R82 ;  /* 0x0003985201007387 */ /* 0x0003e20000100a00 */
[----:B------:R-:W-:-:S04]  /*3a610*/  IMAD.WIDE R18, R241, 0x4, R18 ;  /* 0x00000004f1127825 */ /* 0x000fc800078e0212 */
[C---:B------:R-:W-:Y:S01]  /*3a620*/  IMAD.WIDE R34, R241.reuse, 0x4, R34 ;  /* 0x00000004f1227825 */ /* 0x040fe200078e0222 */
[----:B------:R1:W-:Y:S04]  /*3a630*/  STL.64 [R1+0x3a0], R98 ;  /* 0x0003a06201007387 */ /* 0x0003e80000100a00 */
[----:B------:R1:W-:Y:S01]  /*3a640*/  STL.64 [R1+0x3d8], R50 ;  /* 0x0003d83201007387 */ /* 0x0003e20000100a00 */
[----:B------:R-:W-:-:S04]  /*3a650*/  IMAD.WIDE R242, R241, 0x4, R242 ;  /* 0x00000004f1f27825 */ /* 0x000fc800078e02f2 */
[C---:B------:R-:W-:Y:S01]  /*3a660*/  IMAD.WIDE R250, R241.reuse, 0x4, R250 ;  /* 0x00000004f1fa7825 */ /* 0x040fe200078e02fa */
[----:B------:R1:W-:Y:S04]  /*3a670*/  STL.64 [R1+0x3e0], R66 ;  /* 0x0003e04201007387 */ /* 0x0003e80000100a00 */
[----:B------:R1:W-:Y:S04]  /*3a680*/  STL.64 [R1+0x410], R18 ;  /* 0x0004101201007387 */ /* 0x0003e80000100a00 */
[----:B------:R1:W-:Y:S04]  /*3a690*/  STL.64 [R1+0x448], R34 ;  /* 0x0004482201007387 */ /* 0x0003e80000100a00 */
[----:B------:R1:W-:Y:S04]  /*3a6a0*/  STL.64 [R1+0x488], R242 ;  /* 0x000488f201007387 */ /* 0x0003e80000100a00 */
[----:B------:R-:W-:Y:S04]  /*3a6b0*/  STL.64 [R1+0x88], R250 ;  /* 0x000088fa01007387 */ /* 0x000fe80000100a00 */
        /* <DEDUP_REMOVED lines=12> */
[----:B------:R-:W-:-:S04]  /*3a780*/  IMAD.WIDE R32, R241, 0x4, R32 ;  /* 0x00000004f1207825 */ /* 0x000fc800078e0220 */
[C---:B------:R-:W-:Y:S01]  /*3a790*/  IMAD.WIDE R48, R241.reuse, 0x4, R48 ;  /* 0x00000004f1307825 */ /* 0x040fe200078e0230 */
[----:B------:R-:W-:Y:S03]  /*3a7a0*/  LDGSTS.E [R247+0x1bb80], desc[UR6][R250.64], P0 ;  /* 0x1bb80000faf77fae */ /* 0x000fe600081a1006 */
[----:B------:R-:W-:-:S04]  /*3a7b0*/  IMAD.WIDE R248, R241, 0x4, R248 ;  /* 0x00000004f1f87825 */ /* 0x000fc800078e02f8 */
[C---:B------:R-:W-:Y:S01]  /*3a7c0*/  IMAD.WIDE R244, R241.reuse, 0x4, R244 ;  /* 0x00000004f1f47825 */ /* 0x040fe200078e02f4 */
[----:B------:R-:W-:Y:S04]  /*3a7d0*/  STL.64 [R1+0x48], R248 ;  /* 0x000048f801007387 */ /* 0x000fe80000100a00 */
[----:B------:R3:W-:Y:S04]  /*3a7e0*/  STL.64 [R1+0x4f8], R244 ;  /* 0x0004f8f401007387 */ /* 0x0007e80000100a00 */
[----:B-1----:R-:W5:Y:S04]  /*3a7f0*/  LDL.LU.64 R166, [R1+0x2b68] ;  /* 0x002b680001a67983 */ /* 0x002f680000300a00 */
[----:B--2---:R-:W5:Y:S04]  /*3a800*/  LDL.LU.64 R162, [R1+0x2b60] ;  /* 0x002b600001a27983 */ /* 0x004f680000300a00 */
[----:B------:R-:W5:Y:S04]  /*3a810*/  LDL.LU.64 R148, [R1+0x2b58] ;  /* 0x002b580001947983 */ /* 0x000f680000300a00 */
[----:B------:R-:W5:Y:S04]  /*3a820*/  LDL.LU.64 R134, [R1+0x2b50] ;  /* 0x002b500001867983 */ /* 0x000f680000300a00 */
[----:B------:R-:W5:Y:S04]  /*3a830*/  LDL.LU R3, [R1+0x2b48] ;  /* 0x002b480001037983 */ /* 0x000f680000300800 */
[----:B------:R-:W5:Y:S04]  /*3a840*/  LDL.LU.64 R226, [R1+0x2b40] ;  /* 0x002b400001e27983 */ /* 0x000f680000300a00 */
[----:B------:R-:W5:Y:S04]  /*3a850*/  LDL.LU.64 R210, [R1+0x2b38] ;  /* 0x002b380001d27983 */ /* 0x000f680000300a00 */
[----:B------:R-:W5:Y:S04]  /*3a860*/  LDL.LU.64 R194, [R1+0x2b30] ;  /* 0x002b300001c27983 */ /* 0x000f680000300a00 */
[----:B---3--:R-:W5:Y:S04]  /*3a870*/  LDL.LU.64 R114, [R1+0x2b28] ;  /* 0x002b280001727983 */ /* 0x008f680000300a00 */
[----:B----4-:R-:W5:Y:S04]  /*3a880*/  LDL.LU.64 R130, [R1+0x2b20] ;  /* 0x002b200001827983 */ /* 0x010f680000300a00 */
[----:B------:R-:W5:Y:S04]  /*3a890*/  LDL.LU.64 R82, [R1+0x2b18] ;  /* 0x002b180001527983 */ /* 0x000f680000300a00 */
[----:B------:R-:W5:Y:S04]  /*3a8a0*/  LDL.LU.64 R98, [R1+0x2b10] ;  /* 0x002b100001627983 */ /* 0x000f680000300a00 */
[----:B------:R-:W5:Y:S04]  /*3a8b0*/  LDL.LU.64 R50, [R1+0x2b08] ;  /* 0x002b080001327983 */ /* 0x000f680000300a00 */
[----:B------:R-:W5:Y:S04]  /*3a8c0*/  LDL.LU.64 R66, [R1+0x2b00] ;  /* 0x002b000001427983 */ /* 0x000f680000300a00 */
[----:B------:R-:W5:Y:S04]  /*3a8d0*/  LDL.LU.64 R18, [R1+0x2af8] ;  /* 0x002af80001127983 */ /* 0x000f680000300a00 */
[----:B------:R-:W5:Y:S04]  /*3a8e0*/  LDL.LU.64 R34, [R1+0x2af0] ;  /* 0x002af00001227983 */ /* 0x000f680000300a00 */
[----:B------:R-:W5:Y:S04]  /*3a8f0*/  LDL.LU.64 R242, [R1+0x2ae8] ;  /* 0x002ae80001f27983 */ /* 0x000f680000300a00 */
[----:B------:R1:W-:Y:S04]  /*3a900*/  STL [R1+0xfe8], RZ ;  /* 0x000fe8ff01007387 */ /* 0x0003e80000100800 */
        /* <DEDUP_REMOVED lines=994> */
[----:B------:R1:W-:Y:S01]  /*3e730*/  STL [R1+0x114], RZ ;  /* 0x000114ff01007387 */ /* 0x0003e20000100800 */
[----:B------:R-:W-:-:S03]  /*3e740*/  IMAD.WIDE R64, R241, 0x4, R64 ;  /* 0x00000004f1407825 */ /* 0x000fc600078e0240 */
[----:B------:R-:W-:Y:S04]  /*3e750*/  LDGSTS.E [R247+0x1bf80], desc[UR6][R248.64], P0 ;  /* 0x1bf80000f8f77fae */ /* 0x000fe800081a1006 */
[----:B------:R1:W-:Y:S01]  /*3e760*/  STL [R1+0x118], RZ ;  /* 0x000118ff01007387 */ /* 0x0003e20000100800 */
[----:B------:R-:W-:-:S03]  /*3e770*/  IMAD.WIDE R80, R241, 0x4, R80 ;  /* 0x00000004f1507825 */ /* 0x000fc600078e0250 */
[----:B------:R2:W-:Y:S04]  /*3e780*/  LDGSTS.E [R247+0x1c380], desc[UR6][R244.64], P0 ;  /* 0x1c380000f4f77fae */ /* 0x0005e800081a1006 */
[----:B------:R1:W-:Y:S01]  /*3e790*/  STL [R1+0x11c], RZ ;  /* 0x00011cff01007387 */ /* 0x0003e20000100800 */
[----:B------:R-:W-:-:S03]  /*3e7a0*/  IMAD.WIDE R96, R241, 0x4, R96 ;  /* 0x00000004f1607825 */ /* 0x000fc600078e0260 */
[----:B------:R-:W-:Y:S04]  /*3e7b0*/  LDGSTS.E [R247+0x1c780], desc[UR6][R16.64], P0 ;  /* 0x1c78000010f77fae */ /* 0x000fe800081a1006 */
        /* <DEDUP_REMOVED lines=27> */
[----:B------:R1:W-:Y:S04]  /*3e970*/  STL [R1+0x14], RZ ;  /* 0x000014ff01007387 */ /* 0x0003e80000100800 */
[----:B------:R-:W-:Y:S04]  /*3e980*/  LDGSTS.E [R247+0x1ef80], desc[UR6][R176.64], P0 ;  /* 0x1ef80000b0f77fae */ /* 0x000fe800081a1006 */
[----:B------:R1:W-:Y:S04]  /*3e990*/  STL [R1+0x18], RZ ;  /* 0x000018ff01007387 */ /* 0x0003e80000100800 */
[----:B------:R-:W-:Y:S04]  /*3e9a0*/  LDGSTS.E [R247+0x1f380], desc[UR6][R192.64], P0 ;  /* 0x1f380000c0f77fae */ /* 0x000fe800081a1006 */
[----:B------:R1:W-:Y:S04]  /*3e9b0*/  STL [R1+0x1c], RZ ;  /* 0x00001cff01007387 */ /* 0x0003e80000100800 */
[----:B------:R-:W-:Y:S04]  /*3e9c0*/  LDGSTS.E [R247+0x1f780], desc[UR6][R208.64], P0 ;  /* 0x1f780000d0f77fae */ /* 0x000fe800081a1006 */
[----:B------:R1:W-:Y:S04]  /*3e9d0*/  STL [R1], RZ ;  /* 0x000000ff01007387 */ /* 0x0003e80000100800 */
[----:B------:R-:W-:Y:S04]  /*3e9e0*/  LDGSTS.E [R247+0x1fb80], desc[UR6][R224.64], P0 ;  /* 0x1fb80000e0f77fae */ /* 0x000fe800081a1006 */
[----:B------:R1:W-:Y:S04]  /*3e9f0*/  STL [R1+0x4], RZ ;  /* 0x000004ff01007387 */ /* 0x0003e80000100800 */
[----:B------:R3:W-:Y:S04]  /*3ea00*/  LDGSTS.E [R247+0x1ff80], desc[UR6][R6.64], P0 ;  /* 0x1ff8000006f77fae */ /* 0x0007e800081a1006 */
[----:B------:R1:W-:Y:S04]  /*3ea10*/  STL [R1+0x8], RZ ;  /* 0x000008ff01007387 */ /* 0x0003e80000100800 */
[----:B------:R1:W-:Y:S04]  /*3ea20*/  STL [R1+0xc], RZ ;  /* 0x00000cff01007387 */ /* 0x0003e80000100800 */
[----:B------:R-:W0:Y:S01]  /*3ea30*/  LDGDEPBAR ;  /* 0x00000000000079af */ /* 0x000e220000000000 */
[----:B------:R-:W-:Y:S01]  /*3ea40*/  UISETP.GE.AND UP0, UPT, UR8, 0x20, UPT ;  /* 0x000000200800788c */ /* 0x000fe2000bf06270 */
[----:B--2---:R-:W-:-:S02]  /*3ea50*/  CS2R R244, SRZ ;  /* 0x0000000000f47805 */ /* 0x004fc4000001ff00 */
[----:B------:R-:W-:Y:S02]  /*3ea60*/  CS2R R248, SRZ ;  /* 0x0000000000f87805 */ /* 0x000fe4000001ff00 */
[----:B------:R-:W-:Y:S02]  /*3ea70*/  CS2R R250, SRZ ;  /* 0x0000000000fa7805 */ /* 0x000fe4000001ff00 */
[----:B---3--:R-:W-:Y:S02]  /*3ea80*/  CS2R R246, SRZ ;  /* 0x0000000000f67805 */ /* 0x008fe4000001ff00 */
[----:B-1----:R-:W-:Y:S05]  /*3ea90*/  BRA.U !UP0, `(.L_x_0) ;  /* 0x0000042508b87547 */ /* 0x002fea000b800000 */
[----:B------:R1:W-:Y:S04]  /*3eaa0*/  STL.64 [R1+0x2b28], R128 ;  /* 0x002b288001007387 */ /* 0x0003e80000100a00 */
[----:B-1----:R-:W2:Y:S04]  /*3eab0*/  LDL.LU.64 R128, [R1+0x1818] ;  /* 0x0018180001807983 */ /* 0x002ea80000300a00 */
[----:B------:R1:W-:Y:S04]  /*3eac0*/  STL.64 [R1+0x2b20], R144 ;  /* 0x002b209001007387 */ /* 0x0003e80000100a00 */
[----:B-1----:R-:W3:Y:S04]  /*3ead0*/  LDL.LU.64 R144, [R1+0x1820] ;  /* 0x0018200001907983 */ /* 0x002ee80000300a00 */
[----:B------:R1:W-:Y:S04]  /*3eae0*/  STL.64 [R1+0x2b18], R160 ;  /* 0x002b18a001007387 */ /* 0x0003e80000100a00 */
[----:B-1----:R-:W4:Y:S04]  /*3eaf0*/  LDL.LU.64 R160, [R1+0x1008] ;  /* 0x0010080001a07983 */ /* 0x002f280000300a00 */
[----:B------:R1:W-:Y:S04]  /*3eb00*/  STL.64 [R1+0x2b10], R176 ;  /* 0x002b10b001007387 */ /* 0x0003e80000100a00 */
[----:B-1----:R-:W4:Y:S04]  /*3eb10*/  LDL.LU.64 R176, [R1+0xff8] ;  /* 0x000ff80001b07983 */ /* 0x002f280000300a00 */
[----:B------:R-:W4:Y:S04]  /*3eb20*/  LDL.LU.64 R248, [R1+0x1000] ;  /* 0x0010000001f87983 */ /* 0x000f280000300a00 */
[----:B------:R-:W4:Y:S04]  /*3eb30*/  LDL.LU.64 R250, [R1+0xff0] ;  /* 0x000ff00001fa7983 */ /* 0x000f280000300a00 */
[----:B------:R1:W-:Y:S04]  /*3eb40*/  STL.64 [R1+0x2b08], R192 ;  /* 0x002b08c001007387 */ /* 0x0003e80000100a00 */
[----:B-1----:R-:W4:Y:S04]  /*3eb50*/  LDL.LU.64 R192, [R1+0x1048] ;  /* 0x0010480001c07983 */ /* 0x002f280000300a00 */
        /* <DEDUP_REMOVED lines=9> */
[----:B-1----:R-:W4:Y:S01]  /*3ebf0*/  LDL.LU.64 R6, [R1+0x1030] ;  /* 0x0010300001067983 */ /* 0x002f220000300a00 */
[----:B--2---:R-:W-:-:S03]  /*3ec00*/  IMAD.MOV.U32 R0, RZ, RZ, R129 ;  /* 0x000000ffff007224 */ /* 0x004fc600078e0081 */
[----:B------:R1:W-:Y:S04]  /*3ec10*/  STL [R1+0x1fec], R128 ;  /* 0x001fec8001007387 */ /* 0x0003e80000100800 */
[----:B-1----:R-:W2:Y:S04]  /*3ec20*/  LDL.LU.64 R128, [R1+0x2b28] ;  /* 0x002b280001807983 */ /* 0x002ea80000300a00 */
[----:B---3--:R-:W-:Y:S04]  /*3ec30*/  STL [R1+0x1ff4], R144 ;  /* 0x001ff49001007387 */ /* 0x008fe80000100800 */
[----:B------:R1:W-:Y:S02]  /*3ec40*/  STL [R1+0x1fe8], R0 ;  /* 0x001fe80001007387 */ /* 0x0003e40000100800 */
[----:B-1----:R-:W-:-:S02]  /*3ec50*/  MOV R0, R145 ;  /* 0x0000009100007202 */ /* 0x002fc40000000f00 */
[----:B------:R-:W3:Y:S04]  /*3ec60*/  LDL.LU.64 R144, [R1+0x2b20] ;  /* 0x002b200001907983 */ /* 0x000ee80000300a00 */
[----:B----4-:R-:W-:Y:S04]  /*3ec70*/  STL [R1+0x1ffc], R160 ;  /* 0x001ffca001007387 */ /* 0x010fe80000100800 */
[----:B------:R1:W-:Y:S02]  /*3ec80*/  STL [R1+0x1ff0], R0 ;  /* 0x001ff00001007387 */ /* 0x0003e40000100800 */
[----:B-1----:R-:W-:-:S02]  /*3ec90*/  IMAD.MOV.U32 R0, RZ, RZ, R161 ;  /* 0x000000ffff007224 */ /* 0x002fc400078e00a1 */
[----:B------:R-:W4:Y:S04]  /*3eca0*/  LDL.LU.64 R160, [R1+0x2b18] ;  /* 0x002b180001a07983 */ /* 0x000f280000300a00 */
[----:B------:R-:W-:Y:S04]  /*3ecb0*/  STL [R1+0x2004], R224 ;  /* 0x002004e001007387 */ /* 0x000fe80000100800 */
[----:B------:R1:W-:Y:S04]  /*3ecc0*/  STL [R1+0x1ff8], R0 ;  /* 0x001ff80001007387 */ /* 0x0003e80000100800 */
[----:B------:R-:W-:Y:S01]  /*3ecd0*/  STL [R1+0x200c], R176 ;  /* 0x00200cb001007387 */ /* 0x000fe20000100800 */
[----:B-1----:R-:W-:-:S05]  /*3ece0*/  IMAD.MOV.U32 R0, RZ, RZ, R225 ;  /* 0x000000ffff007224 */ /* 0x002fca00078e00e1 */
[----:B------:R1:W-:Y:S04]  /*3ecf0*/  STL [R1+0x2000], R0 ;  /* 0x0020000001007387 */ /* 0x0003e80000100800 */
[----:B------:R-:W2:Y:S01]  /*3ed00*/  LDL.LU.64 R224, [R1+0x1728] ;  /* 0x0017280001e07983 */ /* 0x000ea20000300a00 */
[----:B-1----:R-:W-:-:S03]  /*3ed10*/  IMAD.MOV.U32 R0, RZ, RZ, R177 ;  /* 0x000000ffff007224 */ /* 0x002fc600078e00b1 */
[----:B------:R-:W3:Y:S04]  /*3ed20*/  LDL.LU.64 R176, [R1+0x2b10] ;  /* 0x002b100001b07983 */ /* 0x000ee80000300a00 */
[----:B------:R-:W-:Y:S04]  /*3ed30*/  STL [R1+0x2014], R248 ;  /* 0x002014f801007387 */ /* 0x000fe80000100800 */
[----:B------:R1:W-:Y:S04]  /*3ed40*/  STL [R1+0x2008], R0 ;  /* 0x0020080001007387 */ /* 0x0003e80000100800 */
[----:B-----5:R-:W-:Y:S01]  /*3ed50*/  STL [R1+0x201c], R242 ;  /* 0x00201cf201007387 */ /* 0x020fe20000100800 */
[----:B-1----:R-:W-:-:S05]  /*3ed60*/  IMAD.MOV.U32 R0, RZ, RZ, R249 ;  /* 0x000000ffff007224 */ /* 0x002fca00078e00f9 */
[----:B------:R1:W-:Y:S04]  /*3ed70*/  STL [R1+0x2010], R0 ;  /* 0x0020100001007387 */ /* 0x0003e80000100800 */
[----:B------:R1:W-:Y:S02]  /*3ed80*/  STL [R1+0x2018], R243 ;  /* 0x002018f301007387 */ /* 0x0003e40000100800 */
[----:B-1----:R-:W-:Y:S02]  /*3ed90*/  IMAD.MOV.U32 R0, RZ, RZ, R251 ;  /* 0x000000ffff007224 */ /* 0x002fe400078e00fb */
[----:B------:R-:W3:Y:S04]  /*3eda0*/  LDL.LU.64 R242, [R1+0x1710] ;  /* 0x0017100001f27983 */ /* 0x000ee80000300a00 */
[----:B------:R1:W-:Y:S04]  /*3edb0*/  STL [R1+0x2024], R250 ;  /* 0x002024fa01007387 */ /* 0x0003e80000100800 */
[----:B------:R-:W3:Y:S04]  /*3edc0*/  LDL.LU.64 R248, [R1+0x1038] ;  /* 0x0010380001f87983 */ /* 0x000ee80000300a00 */
[----:B-1----:R-:W3:Y:S04]  /*3edd0*/  LDL.LU.64 R250, [R1+0x1040] ;  /* 0x0010400001fa7983 */ /* 0x002ee80000300a00 */
[----:B------:R1:W-:Y:S04]  /*3ede0*/  STL [R1+0x2020], R0 ;  /* 0x0020200001007387 */ /* 0x0003e80000100800 */
[----:B------:R1:W-:Y:S02]  /*3edf0*/  STL [R1+0x202c], R192 ;  /* 0x00202cc001007387 */ /* 0x0003e40000100800 */
[----:B-1----:R-:W-:-:S02]  /*3ee00*/  IMAD.MOV.U32 R0, RZ, RZ, R193 ;  /* 0x000000ffff007224 */ /* 0x002fc400078e00c1 */
[----:B------:R-:W3:Y:S04]  /*3ee10*/  LDL.LU.64 R192, [R1+0x2b08] ;  /* 0x002b080001c07983 */ /* 0x000ee80000300a00 */
[----:B------:R-:W-:Y:S04]  /*3ee20*/  STL [R1+0x2034], R208 ;  /* 0x002034d001007387 */ /* 0x000fe80000100800 */
[----:B------:R1:W-:Y:S02]  /*3ee30*/  STL [R1+0x2028], R0 ;  /* 0x0020280001007387 */ /* 0x0003e40000100800 */
[----:B-1----:R-:W-:-:S02]  /*3ee40*/  MOV R0, R209 ;  /* 0x000000d100007202 */ /* 0x002fc40000000f00 */
[----:B------:R-:W3:Y:S04]  /*3ee50*/  LDL.LU.64 R208, [R1+0x2b00] ;  /* 0x002b000001d07983 */ /* 0x000ee80000300a00 */
[----:B------:R-:W-:Y:S04]  /*3ee60*/  STL [R1+0x203c], R240 ;  /* 0x00203cf001007387 */ /* 0x000fe80000100800 */
[----:B------:R1:W-:Y:S02]  /*3ee70*/  STL [R1+0x2030], R0 ;  /* 0x0020300001007387 */ /* 0x0003e40000100800 */
[----:B-1----:R-:W-:-:S02]  /*3ee80*/  IMAD.MOV.U32 R0, RZ, RZ, R241 ;  /* 0x000000ffff007224 */ /* 0x002fc400078e00f1 */
[----:B------:R-:W3:Y:S04]  /*3ee90*/  LDL.LU.64 R240, [R1+0x2af8] ;  /* 0x002af80001f07983 */ /* 0x000ee80000300a00 */
[----:B------:R-:W-:Y:S04]  /*3eea0*/  STL [R1+0x2044], R6 ;  /* 0x0020440601007387 */ /* 0x000fe80000100800 */
[----:B------:R1:W-:Y:S04]  /*3eeb0*/  STL [R1+0x2038], R0 ;  /* 0x0020380001007387 */ /* 0x0003e80000100800 */
[----:B------:R-:W-:Y:S01]  /*3eec0*/  STL [R1+0x204c], R244 ;  /* 0x00204cf401007387 */ /* 0x000fe20000100800 */
[----:B-1----:R-:W-:-:S05]  /*3eed0*/  IMAD.MOV.U32 R0, RZ, RZ, R7 ;  /* 0x000000ffff007224 */ /* 0x002fca00078e0007 */
[----:B------:R1:W-:Y:S04]  /*3eee0*/  STL [R1+0x2040], R0 ;  /* 0x0020400001007387 */ /* 0x0003e80000100800 */
[----:B------:R-:W-:Y:S01]  /*3eef0*/  STL [R1+0x2054], R246 ;  /* 0x002054f601007387 */ /* 0x000fe20000100800 */
[----:B-1----:R-:W-:-:S05]  /*3ef00*/  IMAD.MOV.U32 R0, RZ, RZ, R245 ;  /* 0x000000ffff007224 */ /* 0x002fca00078e00f5 */
[----:B------:R1:W-:Y:S04]  /*3ef10*/  STL [R1+0x2048], R0 ;  /* 0x0020480001007387 */ /* 0x0003e80000100800 */
[----:B------:R-:W3:Y:S04]  /*3ef20*/  LDL.LU.64 R244, [R1+0x1758] ;  /* 0x0017580001f47983 */ /* 0x000ee80000300a00 */
[----:B------:R-:W-:Y:S01]  /*3ef30*/  STL [R1+0x205c], R34 ;  /* 0x00205c2201007387 */ /* 0x000fe20000100800 */
[----:B-1----:R-:W-:-:S05]  /*3ef40*/  IMAD.MOV.U32 R0, RZ, RZ, R247 ;  /* 0x000000ffff007224 */ /* 0x002fca00078e00f7 */
[----:B------:R-:W-:Y:S04]  /*3ef50*/  STL [R1+0x2050], R0 ;  /* 0x0020500001007387 */ /* 0x000fe80000100800 */
[----:B------:R1:W-:Y:S04]  /*3ef60*/  STL [R1+0x2058], R35 ;  /* 0x0020582301007387 */ /* 0x0003e80000100800 */
[----:B-1----:R-:W3:Y:S04]  /*3ef70*/  LDL.LU.64 R34, [R1+0x1708] ;  /* 0x0017080001227983 */ /* 0x002ee80000300a00 */
[----:B------:R-:W-:Y:S04]  /*3ef80*/  STL [R1+0x2064], R18 ;  /* 0x0020641201007387 */ /* 0x000fe80000100800 */
[----:B------:R1:W-:Y:S04]  /*3ef90*/  STL [R1+0x2060], R19 ;  /* 0x0020601301007387 */ /* 0x0003e80000100800 */
[----:B-1----:R-:W3:Y:S04]  /*3efa0*/  LDL.LU.64 R18, [R1+0x1730] ;  /* 0x0017300001127983 */ /* 0x002ee80000300a00 */
[----:B------:R-:W4:Y:S01]  /*3efb0*/  LDL.LU.64 R6, [R1+0x1740] ;  /* 0x0017400001067983 */ /* 0x000f220000300a00 */
[----:B--2---:R-:W-:-:S03]  /*3efc0*/  IMAD.MOV.U32 R0, RZ, RZ, R225 ;  /* 0x000000ffff007224 */ /* 0x004fc600078e00e1 */
[----:B------:R1:W-:Y:S04]  /*3efd0*/  STL [R1+0x206c], R224 ;  /* 0x00206ce001007387 */ /* 0x0003e80000100800 */
[----:B------:R-:W2:Y:S04]  /*3efe0*/  LDL.LU.64 R246, [R1+0x1718] ;  /* 0x0017180001f67983 */ /* 0x000ea80000300a00 */
[----:B-1----:R-:W2:Y:S04]  /*3eff0*/  LDL.LU.64 R224, [R1+0x1720] ;  /* 0x0017200001e07983 */ /* 0x002ea80000300a00 */
[----:B------:R3:W-:Y:S02]  /*3f000*/  STL [R1+0x2068], R0 ;  /* 0x0020680001007387 */ /* 0x0007e40000100800 */
[----:B---3--:R-:W-:-:S02]  /*3f010*/  IMAD.MOV.U32 R0, RZ, RZ, R19 ;  /* 0x000000ffff007224 */ /* 0x008fc400078e0013 */
[----:B------:R-:W-:Y:S04]  /*3f020*/  STL [R1+0x2074], R18 ;  /* 0x0020741201007387 */ /* 0x000fe80000100800 */
[----:B------:R-:W-:Y:S04]  /*3f030*/  STL [R1+0x207c], R34 ;  /* 0x00207c2201007387 */ /* 0x000fe80000100800 */
[----:B------:R1:W-:Y:S04]  /*3f040*/  STL [R1+0x2070], R0 ;  /* 0x0020700001007387 */ /* 0x0003e80000100800 */
[----:B------:R-:W-:Y:S01]  /*3f050*/  STL [R1+0x2084], R242 ;  /* 0x002084f201007387 */ /* 0x000fe20000100800 */
[----:B-1----:R-:W-:-:S05]  /*3f060*/  MOV R0, R35 ;  /* 0x0000002300007202 */ /* 0x002fca0000000f00 */
        /* <DEDUP_REMOVED lines=8> */
[----:B------:R-:W2:Y:S01]  /*3f0f0*/  LDL.LU.64 R18, [R1+0x1790] ;  /* 0x0017900001127983 */ /* 0x000ea20000300a00 */
[----:B-1----:R-:W-:-:S05]  /*3f100*/  IMAD.MOV.U32 R0, RZ, RZ, R251 ;  /* 0x000000ffff007224 */ /* 0x002fca00078e00fb */
[----:B------:R-:W-:Y:S04]  /*3f110*/  STL [R1+0x2090], R0 ;  /* 0x0020900001007387 */ /* 0x000fe80000100800 */
[----:B------:R-:W-:Y:S04]  /*3f120*/  STL [R1+0x209c], R66 ;  /* 0x00209c4201007387 */ /* 0x000fe80000100800 */
[----:B------:R1:W-:Y:S04]  /*3f130*/  STL [R1+0x2098], R67 ;  /* 0x0020984301007387 */ /* 0x0003e80000100800 */
[----:B-1----:R-:W2:Y:S04]  /*3f140*/  LDL.LU.64 R66, [R1+0x1738] ;  /* 0x0017380001427983 */ /* 0x002ea80000300a00 */
[----:B------:R-:W2:Y:S04]  /*3f150*/  LDL.LU.64 R250, [R1+0x1768] ;  /* 0x0017680001fa7983 */ /* 0x000ea80000300a00 */
[----:B------:R-:W-:Y:S04]  /*3f160*/  STL [R1+0x20a4], R50 ;  /* 0x0020a43201007387 */ /* 0x000fe80000100800 */
[----:B------:R1:W-:Y:S04]  /*3f170*/  STL [R1+0x20a0], R51 ;  /* 0x0020a03301007387 */ /* 0x0003e80000100800 */
[----:B-1----:R-:W2:Y:S04]  /*3f180*/  LDL.LU.64 R50, [R1+0x1760] ;  /* 0x0017600001327983 */ /* 0x002ea80000300a00 */
[----:B------:R-:W3:Y:S04]  /*3f190*/  LDL.LU.64 R34, [R1+0x1770] ;  /* 0x0017700001227983 */ /* 0x000ee80000300a00 */
[----:B------:R1:W-:Y:S04]  /*3f1a0*/  STL [R1+0x20ac], R244 ;  /* 0x0020acf401007387 */ /* 0x0003e80000100800 */
[----:B------:R-:W3:Y:S01]  /*3f1b0*/  LDL.LU.64 R242, [R1+0x1748] ;  /* 0x0017480001f27983 */ /* 0x000ee20000300a00 */
[----:B------:R-:W-:-:S03]  /*3f1c0*/  IMAD.MOV.U32 R0, RZ, RZ, R245 ;  /* 0x000000ffff007224 */ /* 0x000fc600078e00f5 */
[----:B--2---:R-:W-:Y:S04]  /*3f1d0*/  STL [R1+0x20b4], R50 ;  /* 0x0020b43201007387 */ /* 0x004fe80000100800 */
[----:B------:R2:W-:Y:S04]  /*3f1e0*/  STL [R1+0x20a8], R0 ;  /* 0x0020a80001007387 */ /* 0x0005e80000100800 */
[----:B-1----:R-:W3:Y:S01]  /*3f1f0*/  LDL.LU.64 R244, [R1+0x1750] ;  /* 0x0017500001f47983 */ /* 0x002ee20000300a00 */
[----:B--2---:R-:W-:-:S03]  /*3f200*/  IMAD.MOV.U32 R0, RZ, RZ, R51 ;  /* 0x000000ffff007224 */ /* 0x004fc600078e0033 */
[----:B------:R-:W-:Y:S04]  /*3f210*/  STL [R1+0x20bc], R66 ;  /* 0x0020bc4201007387 */ /* 0x000fe80000100800 */
[----:B------:R1:W-:Y:S04]  /*3f220*/  STL [R1+0x20b0], R0 ;  /* 0x0020b00001007387 */ /* 0x0003e80000100800 */
[----:B----4-:R-:W-:Y:S01]  /*3f230*/  STL [R1+0x20c4], R6 ;  /* 0x0020c40601007387 */ /* 0x010fe20000100800 */
[----:B-1----:R-:W-:-:S05]  /*3f240*/  IMAD.MOV.U32 R0, RZ, RZ, R67 ;  /* 0x000000ffff007224 */ /* 0x002fca00078e0043 */
[----:B------:R1:W-:Y:S04]  /*3f250*/  STL [R1+0x20b8], R0 ;  /* 0x0020b80001007387 */ /* 0x0003e80000100800 */
[----:B------:R-:W-:Y:S01]  /*3f260*/  STL [R1+0x20cc], R246 ;  /* 0x0020ccf601007387 */ /* 0x000fe20000100800 */
[----:B-1----:R-:W-:-:S05]  /*3f270*/  MOV R0, R7 ;  /* 0x0000000700007202 */ /* 0x002fca0000000f00 */
[----:B------:R1:W-:Y:S04]  /*3f280*/  STL [R1+0x20c0], R0 ;  /* 0x0020c00001007387 */ /* 0x0003e80000100800 */
[----:B------:R-:W-:Y:S01]  /*3f290*/  STL [R1+0x20d4], R224 ;  /* 0x0020d4e001007387 */ /* 0x000fe20000100800 */
[----:B-1----:R-:W-:-:S05]  /*3f2a0*/  IMAD.MOV.U32 R0, RZ, RZ, R247 ;  /* 0x000000ffff007224 */ /* 0x002fca00078e00f7 */
[----:B------:R1:W-:Y:S04]  /*3f2b0*/  STL [R1+0x20c8], R0 ;  /* 0x0020c80001007387 */ /* 0x0003e80000100800 */
[----:B------:R-:W2:Y:S04]  /*3f2c0*/  LDL.LU.64 R246, [R1+0x17b8] ;  /* 0x0017b80001f67983 */ /* 0x000ea80000300a00 */
[----:B------:R-:W4:Y:S01]  /*3f2d0*/  LDL.LU.64 R6, [R1+0x17c0] ;  /* 0x0017c00001067983 */ /* 0x000f220000300a00 */
[----:B-1----:R-:W-:-:S05]  /*3f2e0*/  IMAD.MOV.U32 R0, RZ, RZ, R225 ;  /* 0x000000ffff007224 */ /* 0x002fca00078e00e1 */
[----:B------:R3:W-:Y:S04]  /*3f2f0*/  STL [R1+0x20d0], R0 ;  /* 0x0020d00001007387 */ /* 0x0007e80000100800 */
[----:B------:R-:W-:Y:S04]  /*3f300*/  STL [R1+0x20dc], R98 ;  /* 0x0020dc6201007387 */ /* 0x000fe80000100800 */
[----:B------:R-:W-:Y:S04]  /*3f310*/  STL [R1+0x20d8], R99 ;  /* 0x0020d86301007387 */ /* 0x000fe80000100800 */
[----:B------:R-:W4:Y:S04]  /*3f320*/  LDL.LU.64 R224, [R1+0x1798] ;  /* 0x0017980001e07983 */ /* 0x000f280000300a00 */
[----:B------:R-:W-:Y:S04]  /*3f330*/  STL [R1+0x20e4], R82 ;  /* 0x0020e45201007387 */ /* 0x000fe80000100800 */
[----:B------:R-:W-:Y:S04]  /*3f340*/  STL [R1+0x20e0], R83 ;  /* 0x0020e05301007387 */ /* 0x000fe80000100800 */
[----:B------:R-:W4:Y:S01]  /*3f350*/  LDL.LU.64 R66, [R1+0x17a0] ;  /* 0x0017a00001427983 */ /* 0x000f220000300a00 */
[----:B---3--:R-:W-:-:S03]  /*3f360*/  IMAD.MOV.U32 R0, RZ, RZ, R249 ;  /* 0x000000ffff007224 */ /* 0x008fc600078e00f9 */
[----:B------:R1:W-:Y:S04]  /*3f370*/  STL [R1+0x20ec], R248 ;  /* 0x0020ecf801007387 */ /* 0x0003e80000100800 */
[----:B------:R-:W-:Y:S04]  /*3f380*/  STL [R1+0x20f4], R18 ;  /* 0x0020f41201007387 */ /* 0x000fe80000100800 */
[----:B------:R3:W-:Y:S04]  /*3f390*/  STL [R1+0x20e8], R0 ;  /* 0x0020e80001007387 */ /* 0x0007e80000100800 */
[----:B-1----:R-:W4:Y:S01]  /*3f3a0*/  LDL.LU.64 R248, [R1+0x1778] ;  /* 0x0017780001f87983 */ /* 0x002f220000300a00 */
[----:B---3--:R-:W-:-:S03]  /*3f3b0*/  IMAD.MOV.U32 R0, RZ, RZ, R19 ;  /* 0x000000ffff007224 */ /* 0x008fc600078e0013 */
[----:B------:R-:W-:Y:S04]  /*3f3c0*/  STL [R1+0x20fc], R250 ;  /* 0x0020fcfa01007387 */ /* 0x000fe80000100800 */
[----:B------:R1:W-:Y:S02]  /*3f3d0*/  STL [R1+0x20f0], R0 ;  /* 0x0020f00001007387 */ /* 0x0003e40000100800 */
[----:B-1----:R-:W-:Y:S02]  /*3f3e0*/  IMAD.MOV.U32 R0, RZ, RZ, R251 ;  /* 0x000000ffff007224 */ /* 0x002fe400078e00fb */
[----:B------:R-:W3:Y:S04]  /*3f3f0*/  LDL.LU.64 R250, [R1+0x1780] ;  /* 0x0017800001fa7983 */ /* 0x000ee80000300a00 */
[----:B------:R1:W-:Y:S04]  /*3f400*/  STL [R1+0x20f8], R0 ;  /* 0x0020f80001007387 */ /* 0x0003e80000100800 */
[----:B------:R-:W-:Y:S01]  /*3f410*/  STL [R1+0x2104], R34 ;  /* 0x0021042201007387 */ /* 0x000fe20000100800 */
[----:B-1----:R-:W-:-:S03]  /*3f420*/  IMAD.MOV.U32 R0, RZ, RZ, R35 ;  /* 0x000000ffff007224 */ /* 0x002fc600078e0023 */
[----:B------:R-:W-:Y:S04]  /*3f430*/  STL [R1+0x210c], R242 ;  /* 0x00210cf201007387 */ /* 0x000fe80000100800 */
[----:B------:R1:W-:Y:S04]  /*3f440*/  STL [R1+0x2100], R0 ;  /* 0x0021000001007387 */ /* 0x0003e80000100800 */
[----:B------:R-:W3:Y:S01]  /*3f450*/  LDL.LU.64 R18, [R1+0x80] ;  /* 0x0000800001127983 */ /* 0x000ee20000300a00 */
[----:B-1----:R-:W-:-:S03]  /*3f460*/  MOV R0, R243 ;  /* 0x000000f300007202 */ /* 0x002fc60000000f00 */
[----:B------:R-:W-:Y:S04]  /*3f470*/  STL [R1+0x2114], R244 ;  /* 0x002114f401007387 */ /* 0x000fe80000100800 */
[----:B------:R1:W-:Y:S04]  /*3f480*/  STL [R1+0x2108], R0 ;  /* 0x0021080001007387 */ /* 0x0003e80000100800 */
[----:B------:R-:W3:Y:S01]  /*3f490*/  LDL.LU.64 R34, [R1+0x40] ;  /* 0x0000400001227983 */ /* 0x000ee20000300a00 */
[----:B-1----:R-:W-:-:S03]  /*3f4a0*/  IMAD.MOV.U32 R0, RZ, RZ, R245 ;  /* 0x000000ffff007224 */ /* 0x002fc600078e00f5 */
[----:B------:R-:W-:Y:S04]  /*3f4b0*/  STL [R1+0x211c], R130 ;  /* 0x00211c8201007387 */ /* 0x000fe80000100800 */
[----:B------:R2:W-:Y:S04]  /*3f4c0*/  STL [R1+0x2110], R0 ;  /* 0x0021100001007387 */ /* 0x0005e80000100800 */
[----:B------:R-:W3:Y:S04]  /*3f4d0*/  LDL.LU.64 R242, [R1+0x17e8] ;  /* 0x0017e80001f27983 */ /* 0x000ee80000300a00 */
[----:B------:R-:W-:Y:S04]  /*3f4e0*/  STL [R1+0x2118], R131 ;  /* 0x0021188301007387 */ /* 0x000fe80000100800 */
[----:B------:R-:W-:Y:S04]  /*3f4f0*/  STL [R1+0x2124], R114 ;  /* 0x0021247201007387 */ /* 0x000fe80000100800 */
[----:B------:R-:W-:Y:S04]  /*3f500*/  STL [R1+0x2120], R115 ;  /* 0x0021207301007387 */ /* 0x000fe80000100800 */
[----:B------:R-:W3:Y:S01]  /*3f510*/  LDL.LU.64 R244, [R1+0x17f0] ;  /* 0x0017f00001f47983 */ /* 0x000ee20000300a00 */
[----:B--2---:R-:W-:-:S03]  /*3f520*/  IMAD.MOV.U32 R0, RZ, RZ, R247 ;  /* 0x000000ffff007224 */ /* 0x004fc600078e00f7 */
[----:B------:R1:W-:Y:S04]  /*3f530*/  STL [R1+0x212c], R246 ;  /* 0x00212cf601007387 */ /* 0x0003e80000100800 */
[----:B----4-:R-:W-:Y:S04]  /*3f540*/  STL [R1+0x2134], R6 ;  /* 0x0021340601007387 */ /* 0x010fe80000100800 */
[----:B------:R2:W-:Y:S04]  /*3f550*/  STL [R1+0x2128], R0 ;  /* 0x0021280001007387 */ /* 0x0005e80000100800 */
[----:B-1----:R-:W4:Y:S01]  /*3f560*/  LDL.LU.64 R246, [R1+0x17c8] ;  /* 0x0017c80001f67983 */ /* 0x002f220000300a00 */
[----:B--2---:R-:W-:-:S03]  /*3f570*/  IMAD.MOV.U32 R0, RZ, RZ, R7 ;  /* 0x000000ffff007224 */ /* 0x004fc600078e0007 */
[----:B------:R-:W-:Y:S04]  /*3f580*/  STL [R1+0x213c], R224 ;  /* 0x00213ce001007387 */ /* 0x000fe80000100800 */
[----:B------:R1:W-:Y:S02]  /*3f590*/  STL [R1+0x2130], R0 ;  /* 0x0021300001007387 */ /* 0x0003e40000100800 */
[----:B-1----:R-:W-:Y:S02]  /*3f5a0*/  IMAD.MOV.U32 R0, RZ, RZ, R225 ;  /* 0x000000ffff007224 */ /* 0x002fe400078e00e1 */
[----:B------:R-:W2:Y:S04]  /*3f5b0*/  LDL.LU.64 R224, [R1+0x17d0] ;  /* 0x0017d00001e07983 */ /* 0x000ea80000300a00 */
[----:B------:R1:W-:Y:S04]  /*3f5c0*/  STL [R1+0x2138], R0 ;  /* 0x0021380001007387 */ /* 0x0003e80000100800 */
[----:B------:R-:W-:Y:S04]  /*3f5d0*/  STL [R1+0x2144], R66 ;  /* 0x0021444201007387 */ /* 0x000fe80000100800 */
[----:B------:R-:W2:Y:S01]  /*3f5e0*/  LDL.LU.64 R6, [R1+0x17a8] ;  /* 0x0017a80001067983 */ /* 0x000ea20000300a00 */
[----:B-1----:R-:W-:-:S03]  /*3f5f0*/  IMAD.MOV.U32 R0, RZ, RZ, R67 ;  /* 0x000000ffff007224 */ /* 0x002fc600078e0043 */
[----:B------:R-:W2:Y:S04]  /*3f600*/  LDL.LU.64 R114, [R1+0x17b0] ;  /* 0x0017b00001727983 */ /* 0x000ea80000300a00 */
[----:B------:R1:W-:Y:S04]  /*3f610*/  STL [R1+0x2140], R0 ;  /* 0x0021400001007387 */ /* 0x0003e80000100800 */
[----:B------:R-:W-:Y:S04]  /*3f620*/  STL [R1+0x214c], R248 ;  /* 0x00214cf801007387 */ /* 0x000fe80000100800 */
[----:B------:R-:W2:Y:S01]  /*3f630*/  LDL.LU.64 R130, [R1+0x2d0] ;  /* 0x0002d00001827983 */ /* 0x000ea20000300a00 */
[----:B-1----:R-:W-:-:S03]  /*3f640*/  IMAD.MOV.U32 R0, RZ, RZ, R249 ;  /* 0x000000ffff007224 */ /* 0x002fc600078e00f9 */
[----:B------:R-:W2:Y:S04]  /*3f650*/  LDL.LU.64 R82, [R1+0x290] ;  /* 0x0002900001527983 */ /* 0x000ea80000300a00 */
[----:B------:R1:W-:Y:S04]  /*3f660*/  STL [R1+0x2148], R0 ;  /* 0x0021480001007387 */ /* 0x0003e80000100800 */
[----:B---3--:R3:W-:Y:S04]  /*3f670*/  STL [R1+0x2154], R250 ;  /* 0x002154fa01007387 */ /* 0x0087e80000100800 */
[----:B------:R-:W2:Y:S01]  /*3f680*/  LDL.LU.64 R98, [R1+0x1808] ;  /* 0x0018080001627983 */ /* 0x000ea20000300a00 */
[----:B-1----:R-:W-:-:S03]  /*3f690*/  MOV R0, R251 ;  /* 0x000000fb00007202 */ /* 0x002fc60000000f00 */
[----:B------:R-:W2:Y:S04]  /*3f6a0*/  LDL.LU.64 R248, [R1+0x1810] ;  /* 0x0018100001f87983 */ /* 0x000ea80000300a00 */
[----:B------:R1:W-:Y:S04]  /*3f6b0*/  STL [R1+0x2150], R0 ;  /* 0x0021500001007387 */ /* 0x0003e80000100800 */
[----:B------:R-:W-:Y:S04]  /*3f6c0*/  STL [R1+0x215c], R18 ;  /* 0x00215c1201007387 */ /* 0x000fe80000100800 */
[----:B---3--:R-:W3:Y:S01]  /*3f6d0*/  LDL.LU.64 R250, [R1+0x17f8] ;  /* 0x0017f80001fa7983 */ /* 0x008ee20000300a00 */
[----:B-1----:R-:W-:-:S03]  /*3f6e0*/  IMAD.MOV.U32 R0, RZ, RZ, R19 ;  /* 0x000000ffff007224 */ /* 0x002fc600078e0013 */
[----:B------:R-:W-:Y:S04]  /*3f6f0*/  STL [R1+0x2164], R34 ;  /* 0x0021642201007387 */ /* 0x000fe80000100800 */
[----:B------:R1:W-:Y:S04]  /*3f700*/  STL [R1+0x2158], R0 ;  /* 0x0021580001007387 */ /* 0x0003e80000100800 */
[----:B------:R-:W3:Y:S01]  /*3f710*/  LDL.LU.64 R50, [R1+0x1800] ;  /* 0x0018000001327983 */ /* 0x000ee20000300a00 */
[----:B-1----:R-:W-:-:S05]  /*3f720*/  IMAD.MOV.U32 R0, RZ, RZ, R35 ;  /* 0x000000ffff007224 */ /* 0x002fca00078e0023 */
[----:B------:R1:W-:Y:S04]  /*3f730*/  STL [R1+0x2160], R0 ;  /* 0x0021600001007387 */ /* 0x0003e80000100800 */
[----:B------:R-:W-:Y:S04]  /*3f740*/  STL [R1+0x216c], R242 ;  /* 0x00216cf201007387 */ /* 0x000fe80000100800 */
[----:B------:R-:W3:Y:S01]  /*3f750*/  LDL.LU.64 R66, [R1+0x17d8] ;  /* 0x0017d80001427983 */ /* 0x000ee20000300a00 */
[----:B-1----:R-:W-:-:S03]  /*3f760*/  IMAD.MOV.U32 R0, RZ, RZ, R243 ;  /* 0x000000ffff007224 */ /* 0x002fc600078e00f3 */
[----:B------:R-:W3:Y:S04]  /*3f770*/  LDL.LU.64 R18, [R1+0x17e0] ;  /* 0x0017e00001127983 */ /* 0x000ee80000300a00 */
[----:B------:R1:W-:Y:S04]  /*3f780*/  STL [R1+0x2168], R0 ;  /* 0x0021680001007387 */ /* 0x0003e80000100800 */
[----:B------:R-:W-:Y:S04]  /*3f790*/  STL [R1+0x2174], R244 ;  /* 0x002174f401007387 */ /* 0x000fe80000100800 */
[----:B------:R-:W3:Y:S01]  /*3f7a0*/  LDL.LU.64 R34, [R1+0x350] ;  /* 0x0003500001227983 */ /* 0x000ee20000300a00 */
[----:B-1----:R-:W-:-:S03]  /*3f7b0*/  IMAD.MOV.U32 R0, RZ, RZ, R245 ;  /* 0x000000ffff007224 */ /* 0x002fc600078e00f5 */
[----:B------:R-:W3:Y:S04]  /*3f7c0*/  LDL.LU.64 R242, [R1+0x310] ;  /* 0x0003100001f27983 */ /* 0x000ee80000300a00 */
[----:B------:R1:W-:Y:S04]  /*3f7d0*/  STL [R1+0x2170], R0 ;  /* 0x0021700001007387 */ /* 0x0003e80000100800 */
[----:B----4-:R4:W-:Y:S01]  /*3f7e0*/  STL [R1+0x217c], R246 ;  /* 0x00217cf601007387 */ /* 0x0109e20000100800 */
[----:B-1----:R-:W-:-:S03]  /*3f7f0*/  IMAD.MOV.U32 R0, RZ, RZ, R247 ;  /* 0x000000ffff007224 */ /* 0x002fc600078e00f7 */
[----:B------:R-:W3:Y:S04]  /*3f800*/  LDL.LU.64 R244, [R1+0x1840] ;  /* 0x0018400001f47983 */ /* 0x000ee80000300a00 */
[----:B----4-:R-:W4:Y:S04]  /*3f810*/  LDL.LU.64 R246, [R1+0x390] ;  /* 0x0003900001f67983 */ /* 0x010f280000300a00 */
[----:B------:R2:W-:Y:S02]  /*3f820*/  STL [R1+0x2178], R0 ;  /* 0x0021780001007387 */ /* 0x0005e40000100800 */
[----:B--2---:R-:W-:-:S02]  /*3f830*/  IMAD.MOV.U32 R0, RZ, RZ, R225 ;  /* 0x000000ffff007224 */ /* 0x004fc400078e00e1 */
[----:B------:R1:W-:Y:S04]  /*3f840*/  STL [R1+0x2184], R224 ;  /* 0x002184e001007387 */ /* 0x0003e80000100800 */
[----:B-1----:R-:W2:Y:S04]  /*3f850*/  LDL.LU.64 R224, [R1+0x2af0] ;  /* 0x002af00001e07983 */ /* 0x002ea80000300a00 */
[----:B------:R-:W-:Y:S04]  /*3f860*/  STL [R1+0x218c], R6 ;  /* 0x00218c0601007387 */ /* 0x000fe80000100800 */
[----:B------:R1:W-:Y:S02]  /*3f870*/  STL [R1+0x2180], R0 ;  /* 0x0021800001007387 */ /* 0x0003e40000100800 */
[----:B-1----:R-:W-:-:S02]  /*3f880*/  MOV R0, R7 ;  /* 0x0000000700007202 */ /* 0x002fc40000000f00 */
[----:B------:R-:W2:Y:S04]  /*3f890*/  LDL.LU.64 R6, [R1+0x2ae8] ;  /* 0x002ae80001067983 */ /* 0x000ea80000300a00 */
        /* <DEDUP_REMOVED lines=14> */
[----:B---3--:R-:W-:Y:S01]  /*3f980*/  STL [R1+0x21bc], R250 ;  /* 0x0021bcfa01007387 */ /* 0x008fe20000100800 */
[----:B-1----:R-:W-:-:S05]  /*3f990*/  IMAD.MOV.U32 R0, RZ, RZ, R249 ;  /* 0x000000ffff007224 */ /* 0x002fca00078e00f9 */
[----:B------:R1:W-:Y:S04]  /*3f9a0*/  STL [R1+0x21b0], R0 ;  /* 0x0021b00001007387 */ /* 0x0003e80000100800 */
[----:B------:R-:W3:Y:S01]  /*3f9b0*/  LDL.LU.64 R248, [R1+0x1850] ;  /* 0x0018500001f87983 */ /* 0x000ee20000300a00 */
[----:B-1----:R-:W-:-:S03]  /*3f9c0*/  IMAD.MOV.U32 R0, RZ, RZ, R251 ;  /* 0x000000ffff007224 */ /* 0x002fc600078e00fb */
[----:B------:R-:W2:Y:S04]  /*3f9d0*/  LDL.LU.64 R250, [R1+0x3d0] ;  /* 0x0003d00001fa7983 */ /* 0x000ea80000300a00 */
[----:B------:R1:W-:Y:S02]  /*3f9e0*/  STL [R1+0x21b8], R0 ;  /* 0x0021b80001007387 */ /* 0x0003e40000100800 */
[----:B-1----:R-:W-:Y:S02]  /*3f9f0*/  MOV R0, R51 ;  /* 0x0000003300007202 */ /* 0x002fe40000000f00 */
[----:B------:R-:W-:Y:S04]  /*3fa00*/  STL [R1+0x21c4], R50 ;  /* 0x0021c43201007387 */ /* 0x000fe80000100800 */
        /* <DEDUP_REMOVED lines=14> */
[----:B----4-:R-:W-:Y:S01]  /*3faf0*/  STL [R1+0x21f4], R246 ;  /* 0x0021f4f601007387 */ /* 0x010fe20000100800 */
[----:B-1----:R-:W-:-:S05]  /*3fb00*/  IMAD.MOV.U32 R0, RZ, RZ, R245 ;  /* 0x000000ffff007224 */ /* 0x002fca00078e00f5 */
[----:B------:R1:W-:Y:S04]  /*3fb10*/  STL [R1+0x21e8], R0 ;  /* 0x0021e80001007387 */ /* 0x0003e80000100800 */
[----:B------:R-:W-:Y:S01]  /*3fb20*/  STL [R1+0x21fc], R194 ;  /* 0x0021fcc201007387 */ /* 0x000fe20000100800 */
[----:B-1----:R-:W-:-:S05]  /*3fb30*/  IMAD.MOV.U32 R0, RZ, RZ, R247 ;  /* 0x000000ffff007224 */ /* 0x002fca00078e00f7 */
[----:B------:R3:W-:Y:S04]  /*3fb40*/  STL [R1+0x21f0], R0 ;  /* 0x0021f00001007387 */ /* 0x0007e80000100800 */
[----:B------:R-:W-:Y:S04]  /*3fb50*/  STL [R1+0x21f8], R195 ;  /* 0x0021f8c301007387 */ /* 0x000fe80000100800 */
[----:B------:R-:W4:Y:S04]  /*3fb60*/  LDL.LU.64 R242, [R1+0x1860] ;  /* 0x0018600001f27983 */ /* 0x000f280000300a00 */
[----:B------:R-:W-:Y:S04]  /*3fb70*/  STL [R1+0x2204], R134 ;  /* 0x0022048601007387 */ /* 0x000fe80000100800 */
[----:B------:R-:W4:Y:S04]  /*3fb80*/  LDL.LU.64 R244, [R1+0x480] ;  /* 0x0004800001f47983 */ /* 0x000f280000300a00 */
[----:B------:R-:W-:Y:S04]  /*3fb90*/  STL [R1+0x2200], R135 ;  /* 0x0022008701007387 */ /* 0x000fe80000100800 */
[----:B------:R-:W-:Y:S04]  /*3fba0*/  STL [R1+0x220c], R84 ;  /* 0x00220c5401007387 */ /* 0x000fe80000100800 */
[----:B------:R-:W-:Y:S04]  /*3fbb0*/  STL [R1+0x2208], R85 ;  /* 0x0022085501007387 */ /* 0x000fe80000100800 */
[----:B------:R-:W-:Y:S04]  /*3fbc0*/  STL [R1+0x2214], R42 ;  /* 0x0022142a01007387 */ /* 0x000fe80000100800 */
[----:B------:R-:W-:Y:S04]  /*3fbd0*/  STL [R1+0x2210], R43 ;  /* 0x0022102b01007387 */ /* 0x000fe80000100800 */
[----:B------:R-:W-:Y:S04]  /*3fbe0*/  STL [R1+0x221c], R20 ;  /* 0x00221c1401007387 */ /* 0x000fe80000100800 */
[----:B------:R-:W-:Y:S04]  /*3fbf0*/  STL [R1+0x2218], R21 ;  /* 0x0022181501007387 */ /* 0x000fe80000100800 */
[----:B------:R-:W-:Y:S04]  /*3fc00*/  STL [R1+0x2224], R8 ;  /* 0x0022240801007387 */ /* 0x000fe80000100800 */
[----:B------:R-:W-:Y:S01]  /*3fc10*/  STL [R1+0x2220], R9 ;  /* 0x0022200901007387 */ /* 0x000fe20000100800 */
[----:B---3--:R-:W-:-:S03]  /*3fc20*/  MOV R0, R249 ;  /* 0x000000f900007202 */ /* 0x008fc60000000f00 */
[----:B------:R-:W-:Y:S04]  /*3fc30*/  STL [R1+0x222c], R248 ;  /* 0x00222cf801007387 */ /* 0x000fe80000100800 */
[----:B--2---:R-:W-:Y:S04]  /*3fc40*/  STL [R1+0x2234], R250 ;  /* 0x002234fa01007387 */ /* 0x004fe80000100800 */
[----:B------:R1:W-:Y:S04]  /*3fc50*/  STL [R1+0x2228], R0 ;  /* 0x0022280001007387 */ /* 0x0003e80000100800 */
[----:B------:R-:W-:Y:S01]  /*3fc60*/  STL [R1+0x223c], R210 ;  /* 0x00223cd201007387 */ /* 0x000fe20000100800 */
[----:B-1----:R-:W-:-:S05]  /*3fc70*/  IMAD.MOV.U32 R0, RZ, RZ, R251 ;  /* 0x000000ffff007224 */ /* 0x002fca00078e00fb */
[----:B------:R4:W-:Y:S04]  /*3fc80*/  STL [R1+0x2230], R0 ;  /* 0x0022300001007387 */ /* 0x0009e80000100800 */
[----:B------:R-:W-:Y:S04]  /*3fc90*/  STL [R1+0x2238], R211 ;  /* 0x002238d301007387 */ /* 0x000fe80000100800 */
[----:B------:R-:W-:Y:S04]  /*3fca0*/  STL [R1+0x2244], R148 ;  /* 0x0022449401007387 */ /* 0x000fe80000100800 */
[----:B------:R-:W2:Y:S04]  /*3fcb0*/  LDL.LU.64 R246, [R1+0x1870] ;  /* 0x0018700001f67983 */ /* 0x000ea80000300a00 */
[----:B------:R-:W-:Y:S04]  /*3fcc0*/  STL [R1+0x2240], R149 ;  /* 0x0022409501007387 */ /* 0x000fe80000100800 */
[----:B------:R-:W3:Y:S04]  /*3fcd0*/  LDL.LU.64 R248, [R1+0x1828] ;  /* 0x0018280001f87983 */ /* 0x000ee80000300a00 */
[----:B------:R-:W-:Y:S04]  /*3fce0*/  STL [R1+0x224c], R100 ;  /* 0x00224c6401007387 */ /* 0x000fe80000100800 */
[----:B------:R-:W3:Y:S04]  /*3fcf0*/  LDL.LU.64 R250, [R1+0x78] ;  /* 0x0000780001fa7983 */ /* 0x000ee80000300a00 */
[----:B------:R-:W-:Y:S04]  /*3fd00*/  STL [R1+0x2248], R101 ;  /* 0x0022486501007387 */ /* 0x000fe80000100800 */
[----:B------:R-:W-:Y:S04]  /*3fd10*/  STL [R1+0x2254], R54 ;  /* 0x0022543601007387 */ /* 0x000fe80000100800 */
[----:B------:R-:W-:Y:S04]  /*3fd20*/  STL [R1+0x2250], R55 ;  /* 0x0022503701007387 */ /* 0x000fe80000100800 */
[----:B------:R-:W-:Y:S04]  /*3fd30*/  STL [R1+0x225c], R24 ;  /* 0x00225c1801007387 */ /* 0x000fe80000100800 */
[----:B------:R-:W-:Y:S04]  /*3fd40*/  STL [R1+0x2258], R25 ;  /* 0x0022581901007387 */ /* 0x000fe80000100800 */
[----:B------:R-:W-:Y:S04]  /*3fd50*/  STL [R1+0x2264], R10 ;  /* 0x0022640a01007387 */ /* 0x000fe80000100800 */
[----:B------:R-:W-:Y:S01]  /*3fd60*/  STL [R1+0x2260], R11 ;  /* 0x0022600b01007387 */ /* 0x000fe20000100800 */
[----:B----4-:R-:W-:-:S03]  /*3fd70*/  IMAD.MOV.U32 R0, RZ, RZ, R243 ;  /* 0x000000ffff007224 */ /* 0x010fc600078e00f3 */
[----:B------:R-:W-:Y:S04]  /*3fd80*/  STL [R1+0x226c], R242 ;  /* 0x00226cf201007387 */ /* 0x000fe80000100800 */
[----:B------:R-:W-:Y:S04]  /*3fd90*/  STL [R1+0x2274], R244 ;  /* 0x002274f401007387 */ /* 0x000fe80000100800 */
[----:B------:R1:W-:Y:S04]  /*3fda0*/  STL [R1+0x2268], R0 ;  /* 0x0022680001007387 */ /* 0x0003e80000100800 */
[----:B------:R-:W-:Y:S01]  /*3fdb0*/  STL [R1+0x227c], R226 ;  /* 0x00227ce201007387 */ /* 0x000fe20000100800 */
[----:B-1----:R-:W-:-:S05]  /*3fdc0*/  IMAD.MOV.U32 R0, RZ, RZ, R245 ;  /* 0x000000ffff007224 */ /* 0x002fca00078e00f5 */
[----:B------:R2:W-:Y:S04]  /*3fdd0*/  STL [R1+0x2270], R0 ;  /* 0x0022700001007387 */ /* 0x0005e80000100800 */
[----:B------:R-:W-:Y:S04]  /*3fde0*/  STL [R1+0x2278], R227 ;  /* 0x002278e301007387 */ /* 0x000fe80000100800 */
[----:B------:R-:W-:Y:S04]  /*3fdf0*/  STL [R1+0x2284], R162 ;  /* 0x002284a201007387 */ /* 0x000fe80000100800 */
[----:B------:R-:W4:Y:S04]  /*3fe00*/  LDL.LU.64 R34, [R1+0x1880] ;  /* 0x0018800001227983 */ /* 0x000f280000300a00 */
        /* <DEDUP_REMOVED lines=10> */
[----:B------:R-:W-:Y:S01]  /*3feb0*/  STL [R1+0x22a0], R5 ;  /* 0x0022a00501007387 */ /* 0x000fe20000100800 */
[----:B--2---:R-:W-:-:S03]  /*3fec0*/  IMAD.MOV.U32 R0, RZ, RZ, R247 ;  /* 0x000000ffff007224 */ /* 0x004fc600078e00f7 */
[----:B------:R-:W-:Y:S04]  /*3fed0*/  STL [R1+0x22ac], R246 ;  /* 0x0022acf601007387 */ /* 0x000fe80000100800 */
[----:B---3--:R-:W-:Y:S04]  /*3fee0*/  STL [R1+0x22b4], R248 ;  /* 0x0022b4f801007387 */ /* 0x008fe80000100800 */
[----:B------:R1:W-:Y:S04]  /*3fef0*/  STL [R1+0x22a8], R0 ;  /* 0x0022a80001007387 */ /* 0x0003e80000100800 */
[----:B------:R-:W-:Y:S01]  /*3ff00*/  STL [R1+0x22bc], R250 ;  /* 0x0022bcfa01007387 */ /* 0x000fe20000100800 */
[----:B-1----:R-:W-:-:S05]  /*3ff10*/  IMAD.MOV.U32 R0, RZ, RZ, R249 ;  /* 0x000000ffff007224 */ /* 0x002fca00078e00f9 */
[----:B------:R1:W-:Y:S04]  /*3ff20*/  STL [R1+0x22b0], R0 ;  /* 0x0022b00001007387 */ /* 0x0003e80000100800 */
[----:B------:R-:W-:Y:S01]  /*3ff30*/  STL [R1+0x22c4], R166 ;  /* 0x0022c4a601007387 */ /* 0x000fe20000100800 */
[----:B-1----:R-:W-:-:S05]  /*3ff40*/  IMAD.MOV.U32 R0, RZ, RZ, R251 ;  /* 0x000000ffff007224 */ /* 0x002fca00078e00fb */
[----:B------:R4:W-:Y:S04]  /*3ff50*/  STL [R1+0x22b8], R0 ;  /* 0x0022b80001007387 */ /* 0x0009e80000100800 */
        /* <DEDUP_REMOVED lines=12> */
[----:B----4-:R-:W-:-:S03]  /*40020*/  MOV R0, R35 ;  /* 0x0000002300007202 */ /* 0x010fc60000000f00 */
        /* <DEDUP_REMOVED lines=84> */
[----:B------:R-:W3:Y:S04]  /*40570*/  LDL.LU.64 R250, [R1+0xb0] ;  /* 0x0000b00001fa7983 */ /* 0x000ee80000300a00 */
        /* <DEDUP_REMOVED lines=99> */
[----:B------:R-:W3:Y:S04]  /*40bb0*/  LDL.LU.64 R250, [R1+0x68] ;  /* 0x0000680001fa7983 */ /* 0x000ee80000300a00 */
        /* <DEDUP_REMOVED lines=78> */
[----:B--2---:R-:W-:-:S03]  /*410a0*/  MOV R0, R19 ;  /* 0x0000001300007202 */ /* 0x004fc60000000f00 */
        /* <DEDUP_REMOVED lines=12> */
[----:B------:R-:W2:Y:S01]  /*41170*/  LDL.LU.64 R246, [R1+0x1900] ;  /* 0x0019000001f67983 */ /* 0x000ea20000300a00 */
[----:B-1----:R-:W-:-:S05]  /*41180*/  IMAD.MOV.U32 R0, RZ, RZ, R251 ;  /* 0x000000ffff007224 */ /* 0x002fca00078e00fb */
[----:B------:R4:W-:Y:S04]  /*41190*/  STL [R1+0x25c8], R0 ;  /* 0x0025c80001007387 */ /* 0x0009e80000100800 */
[----:B------:R-:W-:Y:S04]  /*411a0*/  STL [R1+0x25d4], R202 ;  /* 0x0025d4ca01007387 */ /* 0x000fe80000100800 */
[----:B------:R-:W-:Y:S04]  /*411b0*/  STL [R1+0x25d0], R203 ;  /* 0x0025d0cb01007387 */ /* 0x000fe80000100800 */
[----:B------:R-:W-:Y:S04]  /*411c0*/  STL [R1+0x25dc], R140 ;  /* 0x0025dc8c01007387 */ /* 0x000fe80000100800 */
[----:B------:R-:W3:Y:S04]  /*411d0*/  LDL.LU.64 R18, [R1+0x790] ;  /* 0x0007900001127983 */ /* 0x000ee80000300a00 */
[----:B------:R-:W-:Y:S04]  /*411e0*/  STL [R1+0x25d8], R141 ;  /* 0x0025d88d01007387 */ /* 0x000fe80000100800 */
[----:B------:R-:W3:Y:S04]  /*411f0*/  LDL.LU.64 R34, [R1+0x5d0] ;  /* 0x0005d00001227983 */ /* 0x000ee80000300a00 */
[----:B------:R-:W-:Y:S04]  /*41200*/  STL [R1+0x25e4], R92 ;  /* 0x0025e45c01007387 */ /* 0x000fe80000100800 */
[----:B------:R-:W3:Y:S04]  /*41210*/  LDL.LU.64 R248, [R1+0x4b0] ;  /* 0x0004b00001f87983 */ /* 0x000ee80000300a00 */
[----:B------:R-:W-:Y:S04]  /*41220*/  STL [R1+0x25e0], R93 ;  /* 0x0025e05d01007387 */ /* 0x000fe80000100800 */
[----:B------:R-:W3:Y:S01]  /*41230*/  LDL.LU.64 R250, [R1+0x378] ;  /* 0x0003780001fa7983 */ /* 0x000ee20000300a00 */
        /* <DEDUP_REMOVED lines=18> */
[----:B------:R-:W-:Y:S04]  /*41360*/  STL [R1+0x261c], R156 ;  /* 0x00261c9c01007387 */ /* 0x000fe80000100800 */
[----:B------:R-:W-:Y:S04]  /*41370*/  STL [R1+0x2618], R157 ;  /* 0x0026189d01007387 */ /* 0x000fe80000100800 */
[----:B------:R-:W4:Y:S04]  /*41380*/  LDL.LU.64 R82, [R1+0x758] ;  /* 0x0007580001527983 */ /* 0x000f280000300a00 */
[----:B------:R-:W-:Y:S04]  /*41390*/  STL [R1+0x2624], R94 ;  /* 0x0026245e01007387 */ /* 0x000fe80000100800 */
[----:B------:R-:W4:Y:S04]  /*413a0*/  LDL.LU.64 R98, [R1+0x608] ;  /* 0x0006080001627983 */ /* 0x000f280000300a00 */
[----:B------:R-:W-:Y:S04]  /*413b0*/  STL [R1+0x2620], R95 ;  /* 0x0026205f01007387 */ /* 0x000fe80000100800 */
[----:B------:R-:W4:Y:S04]  /*413c0*/  LDL.LU.64 R50, [R1+0x4e8] ;  /* 0x0004e80001327983 */ /* 0x000f280000300a00 */
[----:B--2---:R2:W-:Y:S04]  /*413d0*/  STL [R1+0x262c], R246 ;  /* 0x00262cf601007387 */ /* 0x0045e80000100800 */
[----:B------:R-:W4:Y:S01]  /*413e0*/  LDL.LU.64 R244, [R1+0x3f8] ;  /* 0x0003f80001f47983 */ /* 0x000f220000300a00 */
[----:B-1----:R-:W-:-:S03]  /*413f0*/  IMAD.MOV.U32 R0, RZ, RZ, R247 ;  /* 0x000000ffff007224 */ /* 0x002fc600078e00f7 */
[----:B--2---:R-:W2:Y:S04]  /*41400*/  LDL.LU.64 R246, [R1+0x60] ;  /* 0x0000600001f67983 */ /* 0x004ea80000300a00 */
[----:B------:R3:W-:Y:S02]  /*41410*/  STL [R1+0x2628], R0 ;  /* 0x0026280001007387 */ /* 0x0007e40000100800 */
[----:B---3--:R-:W-:Y:S02]  /*41420*/  IMAD.MOV.U32 R0, RZ, RZ, R19 ;  /* 0x000000ffff007224 */ /* 0x008fe400078e0013 */
        /* <DEDUP_REMOVED lines=12> */
[----:B------:R-:W3:Y:S04]  /*414f0*/  LDL.LU.64 R248, [R1+0x1920] ;  /* 0x0019200001f87983 */ /* 0x000ee80000300a00 */
[----:B------:R-:W-:Y:S04]  /*41500*/  STL [R1+0x2650], R233 ;  /* 0x002650e901007387 */ /* 0x000fe80000100800 */
[----:B------:R-:W-:Y:S04]  /*41510*/  STL [R1+0x265c], R170 ;  /* 0x00265caa01007387 */ /* 0x000fe80000100800 */
[----:B------:R-:W3:Y:S04]  /*41520*/  LDL.LU.64 R66, [R1+0x720] ;  /* 0x0007200001427983 */ /* 0x000ee80000300a00 */
[----:B------:R-:W-:Y:S04]  /*41530*/  STL [R1+0x2658], R171 ;  /* 0x002658ab01007387 */ /* 0x000fe80000100800 */
[----:B------:R-:W-:Y:S04]  /*41540*/  STL [R1+0x2664], R110 ;  /* 0x0026646e01007387 */ /* 0x000fe80000100800 */
[----:B------:R-:W3:Y:S04]  /*41550*/  LDL.LU.64 R18, [R1+0x640] ;  /* 0x0006400001127983 */ /* 0x000ee80000300a00 */
[----:B------:R-:W-:Y:S04]  /*41560*/  STL [R1+0x2660], R111 ;  /* 0x0026606f01007387 */ /* 0x000fe80000100800 */
[----:B------:R-:W3:Y:S04]  /*41570*/  LDL.LU.64 R34, [R1+0x520] ;  /* 0x0005200001227983 */ /* 0x000ee80000300a00 */
[----:B----4-:R4:W-:Y:S01]  /*41580*/  STL [R1+0x266c], R242 ;  /* 0x00266cf201007387 */ /* 0x0109e20000100800 */
[----:B-1----:R-:W-:-:S03]  /*41590*/  IMAD.MOV.U32 R0, RZ, RZ, R243 ;  /* 0x000000ffff007224 */ /* 0x002fc600078e00f3 */
[----:B------:R-:W3:Y:S04]  /*415a0*/  LDL.LU.64 R250, [R1+0x430] ;  /* 0x0004300001fa7983 */ /* 0x000ee80000300a00 */
[----:B----4-:R-:W4:Y:S04]  /*415b0*/  LDL.LU.64 R242, [R1+0xa0] ;  /* 0x0000a00001f27983 */ /* 0x010f280000300a00 */
[----:B------:R1:W-:Y:S04]  /*415c0*/  STL [R1+0x2668], R0 ;  /* 0x0026680001007387 */ /* 0x0003e80000100800 */
[----:B------:R-:W-:Y:S01]  /*415d0*/  STL [R1+0x2674], R82 ;  /* 0x0026745201007387 */ /* 0x000fe20000100800 */
[----:B-1----:R-:W-:-:S03]  /*415e0*/  IMAD.MOV.U32 R0, RZ, RZ, R83 ;  /* 0x000000ffff007224 */ /* 0x002fc600078e0053 */
[----:B------:R-:W-:Y:S04]  /*415f0*/  STL [R1+0x267c], R98 ;  /* 0x00267c6201007387 */ /* 0x000fe80000100800 */
[----:B------:R1:W-:Y:S04]  /*41600*/  STL [R1+0x2670], R0 ;  /* 0x0026700001007387 */ /* 0x0003e80000100800 */
[----:B------:R-:W-:Y:S01]  /*41610*/  STL [R1+0x2684], R50 ;  /* 0x0026843201007387 */ /* 0x000fe20000100800 */
[----:B-1----:R-:W-:-:S05]  /*41620*/  IMAD.MOV.U32 R0, RZ, RZ, R99 ;  /* 0x000000ffff007224 */ /* 0x002fca00078e0063 */
[----:B------:R1:W-:Y:S02]  /*41630*/  STL [R1+0x2678], R0 ;  /* 0x0026780001007387 */ /* 0x0003e40000100800 */
[----:B-1----:R-:W-:Y:S02]  /*41640*/  IMAD.MOV.U32 R0, RZ, RZ, R51 ;  /* 0x000000ffff007224 */ /* 0x002fe400078e0033 */
[----:B------:R-:W-:Y:S04]  /*41650*/  STL [R1+0x268c], R244 ;  /* 0x00268cf401007387 */ /* 0x000fe80000100800 */
[----:B------:R1:W-:Y:S04]  /*41660*/  STL [R1+0x2680], R0 ;  /* 0x0026800001007387 */ /* 0x0003e80000100800 */
[----:B--2---:R-:W-:Y:S01]  /*41670*/  STL [R1+0x2694], R246 ;  /* 0x002694f601007387 */ /* 0x004fe20000100800 */
[----:B-1----:R-:W-:-:S05]  /*41680*/  IMAD.MOV.U32 R0, RZ, RZ, R245 ;  /* 0x000000ffff007224 */ /* 0x002fca00078e00f5 */
[----:B------:R1:W-:Y:S04]  /*41690*/  STL [R1+0x2688], R0 ;  /* 0x0026880001007387 */ /* 0x0003e80000100800 */
[----:B------:R-:W2:Y:S01]  /*416a0*/  LDL.LU.64 R244, [R1+0x1940] ;  /* 0x0019400001f47983 */ /* 0x000ea20000300a00 */
[----:B-1----:R-:W-:-:S03]  /*416b0*/  IMAD.MOV.U32 R0, RZ, RZ, R247 ;  /* 0x000000ffff007224 */ /* 0x002fc600078e00f7 */
[----:B------:R-:W-:Y:S04]  /*416c0*/  STL [R1+0x269c], R186 ;  /* 0x00269cba01007387 */ /* 0x000fe80000100800 */
[----:B------:R1:W-:Y:S04]  /*416d0*/  STL [R1+0x2690], R0 ;  /* 0x0026900001007387 */ /* 0x0003e80000100800 */
[----:B------:R-:W2:Y:S04]  /*416e0*/  LDL.LU.64 R82, [R1+0x18d8] ;  /* 0x0018d80001527983 */ /* 0x000ea80000300a00 */
[----:B------:R-:W-:Y:S04]  /*416f0*/  STL [R1+0x2698], R187 ;  /* 0x002698bb01007387 */ /* 0x000fe80000100800 */
[----:B------:R-:W-:Y:S04]  /*41700*/  STL [R1+0x26a4], R124 ;  /* 0x0026a47c01007387 */ /* 0x000fe80000100800 */
[----:B------:R-:W2:Y:S04]  /*41710*/  LDL.LU.64 R98, [R1+0x678] ;  /* 0x0006780001627983 */ /* 0x000ea80000300a00 */
[----:B------:R-:W-:Y:S04]  /*41720*/  STL [R1+0x26a0], R125 ;  /* 0x0026a07d01007387 */ /* 0x000fe80000100800 */
[----:B------:R-:W2:Y:S04]  /*41730*/  LDL.LU.64 R50, [R1+0x558] ;  /* 0x0005580001327983 */ /* 0x000ea80000300a00 */
[----:B---3--:R3:W-:Y:S01]  /*41740*/  STL [R1+0x26ac], R248 ;  /* 0x0026acf801007387 */ /* 0x0087e20000100800 */
[----:B-1----:R-:W-:-:S03]  /*41750*/  MOV R0, R249 ;  /* 0x000000f900007202 */ /* 0x002fc60000000f00 */
[----:B------:R-:W2:Y:S04]  /*41760*/  LDL.LU.64 R246, [R1+0x468] ;  /* 0x0004680001f67983 */ /* 0x000ea80000300a00 */
[----:B------:R-:W-:Y:S04]  /*41770*/  STL [R1+0x26b4], R66 ;  /* 0x0026b44201007387 */ /* 0x000fe80000100800 */
[----:B------:R1:W-:Y:S04]  /*41780*/  STL [R1+0x26a8], R0 ;  /* 0x0026a80001007387 */ /* 0x0003e80000100800 */
[----:B---3--:R-:W3:Y:S01]  /*41790*/  LDL.LU.64 R248, [R1+0x2b0] ;  /* 0x0002b00001f87983 */ /* 0x008ee20000300a00 */
        /* <DEDUP_REMOVED lines=9> */
[----:B----4-:R-:W-:Y:S01]  /*41830*/  STL [R1+0x26d4], R242 ;  /* 0x0026d4f201007387 */ /* 0x010fe20000100800 */
[----:B-1----:R-:W-:-:S05]  /*41840*/  IMAD.MOV.U32 R0, RZ, RZ, R251 ;  /* 0x000000ffff007224 */ /* 0x002fca00078e00fb */
[----:B------:R1:W-:Y:S04]  /*41850*/  STL [R1+0x26c8], R0 ;  /* 0x0026c80001007387 */ /* 0x0003e80000100800 */
[----:B------:R-:W4:Y:S01]  /*41860*/  LDL.LU.64 R250, [R1+0x1978] ;  /* 0x0019780001fa7983 */ /* 0x000f220000300a00 */
[----:B-1----:R-:W-:-:S03]  /*41870*/  IMAD.MOV.U32 R0, RZ, RZ, R243 ;  /* 0x000000ffff007224 */ /* 0x002fc600078e00f3 */
[----:B------:R-:W-:Y:S04]  /*41880*/  STL [R1+0x26dc], R188 ;  /* 0x0026dcbc01007387 */ /* 0x000fe80000100800 */
[----:B------:R1:W-:Y:S04]  /*41890*/  STL [R1+0x26d0], R0 ;  /* 0x0026d00001007387 */ /* 0x0003e80000100800 */
[----:B------:R-:W-:Y:S04]  /*418a0*/  STL [R1+0x26d8], R189 ;  /* 0x0026d8bd01007387 */ /* 0x000fe80000100800 */
[----:B------:R-:W4:Y:S04]  /*418b0*/  LDL.LU.64 R66, [R1+0x18e8] ;  /* 0x0018e80001427983 */ /* 0x000f280000300a00 */
[----:B------:R-:W-:Y:S04]  /*418c0*/  STL [R1+0x26e4], R126 ;  /* 0x0026e47e01007387 */ /* 0x000fe80000100800 */
[----:B------:R-:W4:Y:S04]  /*418d0*/  LDL.LU.64 R18, [R1+0x6a8] ;  /* 0x0006a80001127983 */ /* 0x000f280000300a00 */
[----:B------:R-:W-:Y:S04]  /*418e0*/  STL [R1+0x26e0], R127 ;  /* 0x0026e07f01007387 */ /* 0x000fe80000100800 */
[----:B------:R-:W4:Y:S04]  /*418f0*/  LDL.LU.64 R34, [R1+0x590] ;  /* 0x0005900001227983 */ /* 0x000f280000300a00 */
[----:B--2---:R2:W-:Y:S01]  /*41900*/  STL [R1+0x26ec], R244 ;  /* 0x0026ecf401007387 */ /* 0x0045e20000100800 */
[----:B-1----:R-:W-:-:S03]  /*41910*/  IMAD.MOV.U32 R0, RZ, RZ, R245 ;  /* 0x000000ffff007224 */ /* 0x002fc600078e00f5 */
[----:B------:R-:W4:Y:S04]  /*41920*/  LDL.LU.64 R242, [R1+0x4a8] ;  /* 0x0004a80001f27983 */ /* 0x000f280000300a00 */
[----:B------:R-:W-:Y:S04]  /*41930*/  STL [R1+0x26f4], R82 ;  /* 0x0026f45201007387 */ /* 0x000fe80000100800 */
[----:B------:R1:W-:Y:S04]  /*41940*/  STL [R1+0x26e8], R0 ;  /* 0x0026e80001007387 */ /* 0x0003e80000100800 */
[----:B--2---:R-:W2:Y:S01]  /*41950*/  LDL.LU.64 R244, [R1+0x330] ;  /* 0x0003300001f47983 */ /* 0x004ea20000300a00 */
[----:B-1----:R-:W-:-:S03]  /*41960*/  MOV R0, R83 ;  /* 0x0000005300007202 */ /* 0x002fc60000000f00 */
[----:B------:R-:W-:Y:S04]  /*41970*/  STL [R1+0x26fc], R98 ;  /* 0x0026fc6201007387 */ /* 0x000fe80000100800 */
[----:B------:R1:W-:Y:S04]  /*41980*/  STL [R1+0x26f0], R0 ;  /* 0x0026f00001007387 */ /* 0x0003e80000100800 */
[----:B------:R-:W-:Y:S01]  /*41990*/  STL [R1+0x2704], R50 ;  /* 0x0027043201007387 */ /* 0x000fe20000100800 */
[----:B-1----:R-:W-:-:S05]  /*419a0*/  IMAD.MOV.U32 R0, RZ, RZ, R99 ;  /* 0x000000ffff007224 */ /* 0x002fca00078e0063 */
[----:B------:R1:W-:Y:S02]  /*419b0*/  STL [R1+0x26f8], R0 ;  /* 0x0026f80001007387 */ /* 0x0003e40000100800 */
[----:B-1----:R-:W-:Y:S02]  /*419c0*/  IMAD.MOV.U32 R0, RZ, RZ, R51 ;  /* 0x000000ffff007224 */ /* 0x002fe400078e0033 */
[----:B------:R-:W-:Y:S04]  /*419d0*/  STL [R1+0x270c], R246 ;  /* 0x00270cf601007387 */ /* 0x000fe80000100800 */
[----:B------:R1:W-:Y:S02]  /*419e0*/  STL [R1+0x2700], R0 ;  /* 0x0027000001007387 */ /* 0x0003e40000100800 */
[----:B-1----:R-:W-:-:S02]  /*419f0*/  IMAD.MOV.U32 R0, RZ, RZ, R247 ;  /* 0x000000ffff007224 */ /* 0x002fc400078e00f7 */
[----:B------:R-:W2:Y:S04]  /*41a00*/  LDL.LU.64 R246, [R1+0x19a0] ;  /* 0x0019a00001f67983 */ /* 0x000ea80000300a00 */
[----:B------:R1:W-:Y:S04]  /*41a10*/  STL [R1+0x2708], R0 ;  /* 0x0027080001007387 */ /* 0x0003e80000100800 */
[----:B---3--:R-:W-:Y:S01]  /*41a20*/  STL [R1+0x2714], R248 ;  /* 0x002714f801007387 */ /* 0x008fe20000100800 */
[----:B-1----:R-:W-:-:S03]  /*41a30*/  IMAD.MOV.U32 R0, RZ, RZ, R249 ;  /* 0x000000ffff007224 */ /* 0x002fc600078e00f9 */
[----:B------:R-:W-:Y:S04]  /*41a40*/  STL [R1+0x271c], R204 ;  /* 0x00271ccc01007387 */ /* 0x000fe80000100800 */
[----:B------:R1:W-:Y:S04]  /*41a50*/  STL [R1+0x2710], R0 ;  /* 0x0027100001007387 */ /* 0x0003e80000100800 */
        /* <DEDUP_REMOVED lines=16> */
[----:B-1----:R-:W-:-:S05]  /*41b60*/  MOV R0, R19 ;  /* 0x0000001300007202 */ /* 0x002fca0000000f00 */
[----:B------:R1:W-:Y:S02]  /*41b70*/  STL [R1+0x2738], R0 ;  /* 0x0027380001007387 */ /* 0x0003e40000100800 */
[----:B-1----:R-:W-:Y:S02]  /*41b80*/  IMAD.MOV.U32 R0, RZ, RZ, R35 ;  /* 0x000000ffff007224 */ /* 0x002fe400078e0023 */
[----:B------:R-:W-:Y:S04]  /*41b90*/  STL [R1+0x274c], R242 ;  /* 0x00274cf201007387 */ /* 0x000fe80000100800 */
[----:B------:R1:W-:Y:S04]  /*41ba0*/  STL [R1+0x2740], R0 ;  /* 0x0027400001007387 */ /* 0x0003e80000100800 */
[----:B------:R-:W4:Y:S01]  /*41bb0*/  LDL.LU.64 R66, [R1+0x19b8] ;  /* 0x0019b80001427983 */ /* 0x000f220000300a00 */
[----:B-1----:R-:W-:-:S05]  /*41bc0*/  IMAD.MOV.U32 R0, RZ, RZ, R243 ;  /* 0x000000ffff007224 */ /* 0x002fca00078e00f3 */
[----:B------:R1:W-:Y:S04]  /*41bd0*/  STL [R1+0x2748], R0 ;  /* 0x0027480001007387 */ /* 0x0003e80000100800 */
[----:B--2---:R-:W-:Y:S04]  /*41be0*/  STL [R1+0x2754], R244 ;  /* 0x002754f401007387 */ /* 0x004fe80000100800 */
[----:B------:R-:W2:Y:S01]  /*41bf0*/  LDL.LU.64 R18, [R1+0x1908] ;  /* 0x0019080001127983 */ /* 0x000ea20000300a00 */
[----:B-1----:R-:W-:-:S05]  /*41c00*/  IMAD.MOV.U32 R0, RZ, RZ, R245 ;  /* 0x000000ffff007224 */ /* 0x002fca00078e00f5 */
[----:B------:R1:W-:Y:S04]  /*41c10*/  STL [R1+0x2750], R0 ;  /* 0x0027500001007387 */ /* 0x0003e80000100800 */
[----:B------:R-:W-:Y:S04]  /*41c20*/  STL [R1+0x275c], R218 ;  /* 0x00275cda01007387 */ /* 0x000fe80000100800 */
[----:B------:R-:W-:Y:S04]  /*41c30*/  STL [R1+0x2758], R219 ;  /* 0x002758db01007387 */ /* 0x000fe80000100800 */
[----:B------:R-:W-:Y:S04]  /*41c40*/  STL [R1+0x2764], R158 ;  /* 0x0027649e01007387 */ /* 0x000fe80000100800 */
[----:B------:R-:W2:Y:S04]  /*41c50*/  LDL.LU.64 R34, [R1+0x6e8] ;  /* 0x0006e80001227983 */ /* 0x000ea80000300a00 */
[----:B------:R-:W-:Y:S04]  /*41c60*/  STL [R1+0x2760], R159 ;  /* 0x0027609f01007387 */ /* 0x000fe80000100800 */
[----:B------:R-:W-:Y:S01]  /*41c70*/  STL [R1+0x276c], R246 ;  /* 0x00276cf601007387 */ /* 0x000fe20000100800 */
[----:B-1----:R-:W-:-:S03]  /*41c80*/  IMAD.MOV.U32 R0, RZ, RZ, R247 ;  /* 0x000000ffff007224 */ /* 0x002fc600078e00f7 */
[----:B------:R-:W2:Y:S04]  /*41c90*/  LDL.LU.64 R242, [R1+0x600] ;  /* 0x0006000001f27983 */ /* 0x000ea80000300a00 */
[----:B------:R-:W2:Y:S04]  /*41ca0*/  LDL.LU.64 R244, [R1+0x518] ;  /* 0x0005180001f47983 */ /* 0x000ea80000300a00 */
[----:B------:R3:W-:Y:S02]  /*41cb0*/  STL [R1+0x2768], R0 ;  /* 0x0027680001007387 */ /* 0x0007e40000100800 */
[----:B---3--:R-:W-:-:S02]  /*41cc0*/  IMAD.MOV.U32 R0, RZ, RZ, R83 ;  /* 0x000000ffff007224 */ /* 0x008fc400078e0053 */
[----:B------:R-:W-:Y:S04]  /*41cd0*/  STL [R1+0x2774], R82 ;  /* 0x0027745201007387 */ /* 0x000fe80000100800 */
[----:B------:R-:W3:Y:S04]  /*41ce0*/  LDL.LU.64 R246, [R1+0x3f0] ;  /* 0x0003f00001f67983 */ /* 0x000ee80000300a00 */
[----:B------:R-:W-:Y:S04]  /*41cf0*/  STL [R1+0x277c], R98 ;  /* 0x00277c6201007387 */ /* 0x000fe80000100800 */
[----:B------:R1:W-:Y:S04]  /*41d00*/  STL [R1+0x2770], R0 ;  /* 0x0027700001007387 */ /* 0x0003e80000100800 */
[----:B------:R-:W-:Y:S01]  /*41d10*/  STL [R1+0x2784], R50 ;  /* 0x0027843201007387 */ /* 0x000fe20000100800 */
[----:B-1----:R-:W-:-:S05]  /*41d20*/  IMAD.MOV.U32 R0, RZ, RZ, R99 ;  /* 0x000000ffff007224 */ /* 0x002fca00078e0063 */
[----:B------:R1:W-:Y:S02]  /*41d30*/  STL [R1+0x2778], R0 ;  /* 0x0027780001007387 */ /* 0x0003e40000100800 */
[----:B-1----:R-:W-:Y:S02]  /*41d40*/  MOV R0, R51 ;  /* 0x0000003300007202 */ /* 0x002fe40000000f00 */
        /* <DEDUP_REMOVED lines=9> */
[----:B------:R-:W4:Y:S04]  /*41de0*/  LDL.LU.64 R248, [R1+0x1918] ;  /* 0x0019180001f87983 */ /* 0x000f280000300a00 */
[----:B------:R-:W-:Y:S04]  /*41df0*/  STL [R1+0x2798], R235 ;  /* 0x002798eb01007387 */ /* 0x000fe80000100800 */
[----:B------:R-:W-:Y:S04]  /*41e00*/  STL [R1+0x27a4], R172 ;  /* 0x0027a4ac01007387 */ /* 0x000fe80000100800 */
[----:B------:R-:W-:Y:S04]  /*41e10*/  STL [R1+0x27a0], R173 ;  /* 0x0027a0ad01007387 */ /* 0x000fe80000100800 */
[----:B------:R-:W4:Y:S01]  /*41e20*/  LDL.LU.64 R250, [R1+0x750] ;  /* 0x0007500001fa7983 */ /* 0x000f220000300a00 */
[----:B-1----:R-:W-:-:S03]  /*41e30*/  IMAD.MOV.U32 R0, RZ, RZ, R67 ;  /* 0x000000ffff007224 */ /* 0x002fc600078e0043 */
[----:B------:R1:W-:Y:S04]  /*41e40*/  STL [R1+0x27ac], R66 ;  /* 0x0027ac4201007387 */ /* 0x0003e80000100800 */
[----:B------:R-:W4:Y:S04]  /*41e50*/  LDL.LU.64 R50, [R1+0x5f8] ;  /* 0x0005f80001327983 */ /* 0x000f280000300a00 */
[----:B------:R1:W-:Y:S04]  /*41e60*/  STL [R1+0x27a8], R0 ;  /* 0x0027a80001007387 */ /* 0x0003e80000100800 */
[----:B--2---:R2:W-:Y:S04]  /*41e70*/  STL [R1+0x27b4], R18 ;  /* 0x0027b41201007387 */ /* 0x0045e80000100800 */
[----:B-1----:R-:W4:Y:S01]  /*41e80*/  LDL.LU.64 R66, [R1+0x550] ;  /* 0x0005500001427983 */ /* 0x002f220000300a00 */
[----:B------:R-:W-:-:S03]  /*41e90*/  IMAD.MOV.U32 R0, RZ, RZ, R19 ;  /* 0x000000ffff007224 */ /* 0x000fc600078e0013 */
[----:B--2---:R-:W2:Y:S04]  /*41ea0*/  LDL.LU.64 R18, [R1+0x428] ;  /* 0x0004280001127983 */ /* 0x004ea80000300a00 */
[----:B------:R1:W-:Y:S04]  /*41eb0*/  STL [R1+0x27b0], R0 ;  /* 0x0027b00001007387 */ /* 0x0003e80000100800 */
[----:B------:R1:W-:Y:S02]  /*41ec0*/  STL [R1+0x27bc], R34 ;  /* 0x0027bc2201007387 */ /* 0x0003e40000100800 */
[----:B-1----:R-:W-:-:S02]  /*41ed0*/  IMAD.MOV.U32 R0, RZ, RZ, R35 ;  /* 0x000000ffff007224 */ /* 0x002fc400078e0023 */
[----:B------:R-:W2:Y:S04]  /*41ee0*/  LDL.LU.64 R34, [R1+0x58] ;  /* 0x0000580001227983 */ /* 0x000ea80000300a00 */
[----:B------:R1:W-:Y:S02]  /*41ef0*/  STL [R1+0x27b8], R0 ;  /* 0x0027b80001007387 */ /* 0x0003e40000100800 */
[----:B-1----:R-:W-:Y:S02]  /*41f00*/  IMAD.MOV.U32 R0, RZ, RZ, R243 ;  /* 0x000000ffff007224 */ /* 0x002fe400078e00f3 */
[----:B------:R-:W-:Y:S04]  /*41f10*/  STL [R1+0x27c4], R242 ;  /* 0x0027c4f201007387 */ /* 0x000fe80000100800 */
[----:B------:R-:W-:Y:S04]  /*41f20*/  STL [R1+0x27cc], R244 ;  /* 0x0027ccf401007387 */ /* 0x000fe80000100800 */
[----:B------:R1:W-:Y:S02]  /*41f30*/  STL [R1+0x27c0], R0 ;  /* 0x0027c00001007387 */ /* 0x0003e40000100800 */
[----:B-1----:R-:W-:-:S02]  /*41f40*/  MOV R0, R245 ;  /* 0x000000f500007202 */ /* 0x002fc40000000f00 */
[----:B---3--:R-:W-:Y:S04]  /*41f50*/  STL [R1+0x27d4], R246 ;  /* 0x0027d4f601007387 */ /* 0x008fe80000100800 */
        /* <DEDUP_REMOVED lines=10> */
[----:B----4-:R-:W-:-:S03]  /*42000*/  IMAD.MOV.U32 R0, RZ, RZ, R99 ;  /* 0x000000ffff007224 */ /* 0x010fc600078e0063 */
[----:B------:R1:W-:Y:S04]  /*42010*/  STL [R1+0x27ec], R98 ;  /* 0x0027ec6201007387 */ /* 0x0003e80000100800 */
[----:B------:R-:W4:Y:S04]  /*42020*/  LDL.LU.64 R82, [R1+0x638] ;  /* 0x0006380001527983 */ /* 0x000f280000300a00 */
[----:B------:R1:W-:Y:S04]  /*42030*/  STL [R1+0x27e8], R0 ;  /* 0x0027e80001007387 */ /* 0x0003e80000100800 */
[----:B------:R1:W-:Y:S04]  /*42040*/  STL [R1+0x27f4], R248 ;  /* 0x0027f4f801007387 */ /* 0x0003e80000100800 */
[----:B-1----:R-:W4:Y:S01]  /*42050*/  LDL.LU.64 R98, [R1+0x588] ;  /* 0x0005880001627983 */ /* 0x002f220000300a00 */
[----:B------:R-:W-:-:S03]  /*42060*/  IMAD.MOV.U32 R0, RZ, RZ, R249 ;  /* 0x000000ffff007224 */ /* 0x000fc600078e00f9 */
[----:B------:R-:W4:Y:S04]  /*42070*/  LDL.LU.64 R248, [R1+0x460] ;  /* 0x0004600001f87983 */ /* 0x000f280000300a00 */
[----:B------:R1:W-:Y:S04]  /*42080*/  STL [R1+0x27f0], R0 ;  /* 0x0027f00001007387 */ /* 0x0003e80000100800 */
[----:B------:R1:W-:Y:S02]  /*42090*/  STL [R1+0x27fc], R250 ;  /* 0x0027fcfa01007387 */ /* 0x0003e40000100800 */
[----:B-1----:R-:W-:-:S02]  /*420a0*/  IMAD.MOV.U32 R0, RZ, RZ, R251 ;  /* 0x000000ffff007224 */ /* 0x002fc400078e00fb */
[----:B------:R-:W4:Y:S04]  /*420b0*/  LDL.LU.64 R250, [R1+0x98] ;  /* 0x0000980001fa7983 */ /* 0x000f280000300a00 */
[----:B------:R1:W-:Y:S04]  /*420c0*/  STL [R1+0x27f8], R0 ;  /* 0x0027f80001007387 */ /* 0x0003e80000100800 */
[----:B------:R-:W-:Y:S01]  /*420d0*/  STL [R1+0x2804], R50 ;  /* 0x0028043201007387 */ /* 0x000fe20000100800 */
[----:B-1----:R-:W-:-:S03]  /*420e0*/  IMAD.MOV.U32 R0, RZ, RZ, R51 ;  /* 0x000000ffff007224 */ /* 0x002fc600078e0033 */
[----:B------:R-:W-:Y:S04]  /*420f0*/  STL [R1+0x280c], R66 ;  /* 0x00280c4201007387 */ /* 0x000fe80000100800 */
[----:B------:R1:W-:Y:S04]  /*42100*/  STL [R1+0x2800], R0 ;  /* 0x0028000001007387 */ /* 0x0003e80000100800 */
[----:B--2---:R-:W-:Y:S01]  /*42110*/  STL [R1+0x2814], R18 ;  /* 0x0028141201007387 */ /* 0x004fe20000100800 */
[----:B-1----:R-:W-:-:S05]  /*42120*/  IMAD.MOV.U32 R0, RZ, RZ, R67 ;  /* 0x000000ffff007224 */ /* 0x002fca00078e0043 */
[----:B------:R1:W-:Y:S04]  /*42130*/  STL [R1+0x2808], R0 ;  /* 0x0028080001007387 */ /* 0x0003e80000100800 */
[----:B------:R-:W2:Y:S01]  /*42140*/  LDL.LU.64 R50, [R1+0x1ab0] ;  /* 0x001ab00001327983 */ /* 0x000ea20000300a00 */
[----:B-1----:R-:W-:-:S03]  /*42150*/  MOV R0, R19 ;  /* 0x0000001300007202 */ /* 0x002fc60000000f00 */
[----:B------:R-:W-:Y:S04]  /*42160*/  STL [R1+0x281c], R34 ;  /* 0x00281c2201007387 */ /* 0x000fe80000100800 */
[----:B------:R1:W-:Y:S04]  /*42170*/  STL [R1+0x2810], R0 ;  /* 0x0028100001007387 */ /* 0x0003e80000100800 */
[----:B------:R-:W2:Y:S01]  /*42180*/  LDL.LU.64 R66, [R1+0x1970] ;  /* 0x0019700001427983 */ /* 0x000ea20000300a00 */
[----:B-1----:R-:W-:-:S03]  /*42190*/  IMAD.MOV.U32 R0, RZ, RZ, R35 ;  /* 0x000000ffff007224 */ /* 0x002fc600078e0023 */
[----:B------:R-:W-:Y:S04]  /*421a0*/  STL [R1+0x2824], R190 ;  /* 0x002824be01007387 */ /* 0x000fe80000100800 */
[----:B------:R3:W-:Y:S04]  /*421b0*/  STL [R1+0x2818], R0 ;  /* 0x0028180001007387 */ /* 0x0007e80000100800 */
[----:B------:R-:W2:Y:S04]  /*421c0*/  LDL.LU.64 R18, [R1+0x7f8] ;  /* 0x0007f80001127983 */ /* 0x000ea80000300a00 */
[----:B------:R-:W-:Y:S01]  /*421d0*/  STL [R1+0x2820], R191 ;  /* 0x002820bf01007387 */ /* 0x000fe20000100800 */
[----:B---3--:R-:W-:-:S03]  /*421e0*/  IMAD.MOV.U32 R0, RZ, RZ, R243 ;  /* 0x000000ffff007224 */ /* 0x008fc600078e00f3 */
[----:B------:R1:W-:Y:S04]  /*421f0*/  STL [R1+0x282c], R242 ;  /* 0x00282cf201007387 */ /* 0x0003e80000100800 */
[----:B------:R-:W3:Y:S04]  /*42200*/  LDL.LU.64 R34, [R1+0x6a0] ;  /* 0x0006a00001227983 */ /* 0x000ee80000300a00 */
[----:B------:R1:W-:Y:S04]  /*42210*/  STL [R1+0x2828], R0 ;  /* 0x0028280001007387 */ /* 0x0003e80000100800 */
[----:B------:R1:W-:Y:S04]  /*42220*/  STL [R1+0x2834], R244 ;  /* 0x002834f401007387 */ /* 0x0003e80000100800 */
[----:B-1----:R-:W3:Y:S01]  /*42230*/  LDL.LU.64 R242, [R1+0x580] ;  /* 0x0005800001f27983 */ /* 0x002ee20000300a00 */
[----:B------:R-:W-:-:S03]  /*42240*/  IMAD.MOV.U32 R0, RZ, RZ, R245 ;  /* 0x000000ffff007224 */ /* 0x000fc600078e00f5 */
[----:B------:R-:W3:Y:S04]  /*42250*/  LDL.LU.64 R244, [R1+0x4a0] ;  /* 0x0004a00001f47983 */ /* 0x000ee80000300a00 */
[----:B------:R1:W-:Y:S04]  /*42260*/  STL [R1+0x2830], R0 ;  /* 0x0028300001007387 */ /* 0x0003e80000100800 */
[----:B------:R1:W-:Y:S02]  /*42270*/  STL [R1+0x283c], R246 ;  /* 0x00283cf601007387 */ /* 0x0003e40000100800 */
[----:B-1----:R-:W-:-:S02]  /*42280*/  IMAD.MOV.U32 R0, RZ, RZ, R247 ;  /* 0x000000ffff007224 */ /* 0x002fc400078e00f7 */
[----:B------:R-:W3:Y:S04]  /*42290*/  LDL.LU.64 R246, [R1+0x2a8] ;  /* 0x0002a80001f67983 */ /* 0x000ee80000300a00 */
[----:B------:R4:W-:Y:S02]  /*422a0*/  STL [R1+0x2838], R0 ;  /* 0x0028380001007387 */ /* 0x0009e40000100800 */
[----:B----4-:R-:W-:Y:S02]  /*422b0*/  IMAD.MOV.U32 R0, RZ, RZ, R83 ;  /* 0x000000ffff007224 */ /* 0x010fe400078e0053 */
[----:B------:R-:W-:Y:S04]  /*422c0*/  STL [R1+0x2844], R82 ;  /* 0x0028445201007387 */ /* 0x000fe80000100800 */
[----:B------:R-:W-:Y:S04]  /*422d0*/  STL [R1+0x284c], R98 ;  /* 0x00284c6201007387 */ /* 0x000fe80000100800 */
[----:B------:R1:W-:Y:S04]  /*422e0*/  STL [R1+0x2840], R0 ;  /* 0x0028400001007387 */ /* 0x0003e80000100800 */
[----:B------:R-:W-:Y:S01]  /*422f0*/  STL [R1+0x2854], R248 ;  /* 0x002854f801007387 */ /* 0x000fe20000100800 */
[----:B-1----:R-:W-:-:S05]  /*42300*/  IMAD.MOV.U32 R0, RZ, RZ, R99 ;  /* 0x000000ffff007224 */ /* 0x002fca00078e0063 */
[----:B------:R1:W-:Y:S02]  /*42310*/  STL [R1+0x2848], R0 ;  /* 0x0028480001007387 */ /* 0x0003e40000100800 */
[----:B-1----:R-:W-:Y:S02]  /*42320*/  MOV R0, R249 ;  /* 0x000000f900007202 */ /* 0x002fe40000000f00 */
[----:B------:R-:W4:Y:S04]  /*42330*/  LDL.LU.64 R248, [R1+0x1ac0] ;  /* 0x001ac00001f87983 */ /* 0x000f280000300a00 */
[----:B------:R1:W-:Y:S04]  /*42340*/  STL [R1+0x2850], R0 ;  /* 0x0028500001007387 */ /* 0x0003e80000100800 */
[----:B------:R1:W-:Y:S02]  /*42350*/  STL [R1+0x285c], R250 ;  /* 0x00285cfa01007387 */ /* 0x0003e40000100800 */
[----:B-1----:R-:W-:-:S02]  /*42360*/  IMAD.MOV.U32 R0, RZ, RZ, R251 ;  /* 0x000000ffff007224 */ /* 0x002fc400078e00fb */
[----:B------:R-:W4:Y:S04]  /*42370*/  LDL.LU.64 R250, [R1+0x1998] ;  /* 0x0019980001fa7983 */ /* 0x000f280000300a00 */
[----:B------:R2:W-:Y:S04]  /*42380*/  STL [R1+0x2858], R0 ;  /* 0x0028580001007387 */ /* 0x0005e80000100800 */
[----:B------:R-:W-:Y:S04]  /*42390*/  STL [R1+0x2864], R206 ;  /* 0x002864ce01007387 */ /* 0x000fe80000100800 */
[----:B------:R-:W-:Y:S04]  /*423a0*/  STL [R1+0x2860], R207 ;  /* 0x002860cf01007387 */ /* 0x000fe80000100800 */
[----:B------:R-:W4:Y:S01]  /*423b0*/  LDL.LU.64 R130, [R1+0x830] ;  /* 0x0008300001827983 */ /* 0x000f220000300a00 */
[----:B--2---:R-:W-:-:S03]  /*423c0*/  IMAD.MOV.U32 R0, RZ, RZ, R51 ;  /* 0x000000ffff007224 */ /* 0x004fc600078e0033 */
[----:B------:R1:W-:Y:S04]  /*423d0*/  STL [R1+0x286c], R50 ;  /* 0x00286c3201007387 */ /* 0x0003e80000100800 */
[----:B------:R-:W2:Y:S04]  /*423e0*/  LDL.LU.64 R82, [R1+0x6d8] ;  /* 0x0006d80001527983 */ /* 0x000ea80000300a00 */
[----:B------:R1:W-:Y:S04]  /*423f0*/  STL [R1+0x2868], R0 ;  /* 0x0028680001007387 */ /* 0x0003e80000100800 */
[----:B------:R1:W-:Y:S04]  /*42400*/  STL [R1+0x2874], R66 ;  /* 0x0028744201007387 */ /* 0x0003e80000100800 */
[----:B-1----:R-:W2:Y:S01]  /*42410*/  LDL.LU.64 R50, [R1+0x5b8] ;  /* 0x0005b80001327983 */ /* 0x002ea20000300a00 */
[----:B------:R-:W-:-:S03]  /*42420*/  IMAD.MOV.U32 R0, RZ, RZ, R67 ;  /* 0x000000ffff007224 */ /* 0x000fc600078e0043 */
[----:B------:R-:W-:Y:S04]  /*42430*/  STL [R1+0x287c], R18 ;  /* 0x00287c1201007387 */ /* 0x000fe80000100800 */
[----:B------:R1:W-:Y:S04]  /*42440*/  STL [R1+0x2870], R0 ;  /* 0x0028700001007387 */ /* 0x0003e80000100800 */
[----:B------:R-:W2:Y:S01]  /*42450*/  LDL.LU.64 R66, [R1+0x4d8] ;  /* 0x0004d80001427983 */ /* 0x000ea20000300a00 */
[----:B-1----:R-:W-:-:S03]  /*42460*/  IMAD.MOV.U32 R0, RZ, RZ, R19 ;  /* 0x000000ffff007224 */ /* 0x002fc600078e0013 */
[----:B------:R-:W2:Y:S04]  /*42470*/  LDL.LU.64 R18, [R1+0x2e8] ;  /* 0x0002e80001127983 */ /* 0x000ea80000300a00 */
        /* <DEDUP_REMOVED lines=8> */
[----:B------:R-:W3:Y:S01]  /*42500*/  LDL.LU.64 R34, [R1+0x1ad0] ;  /* 0x001ad00001227983 */ /* 0x000ee20000300a00 */
[----:B-1----:R-:W-:-:S03]  /*42510*/  MOV R0, R245 ;  /* 0x000000f500007202 */ /* 0x002fc60000000f00 */
[----:B------:R-:W-:Y:S04]  /*42520*/  STL [R1+0x289c], R246 ;  /* 0x00289cf601007387 */ /* 0x000fe80000100800 */
[----:B------:R1:W-:Y:S04]  /*42530*/  STL [R1+0x2890], R0 ;  /* 0x0028900001007387 */ /* 0x0003e80000100800 */
[----:B------:R-:W3:Y:S04]  /*42540*/  LDL.LU.64 R242, [R1+0x19b0] ;  /* 0x0019b00001f27983 */ /* 0x000ee80000300a00 */
[----:B------:R-:W3:Y:S01]  /*42550*/  LDL.LU.64 R98, [R1+0x8a0] ;  /* 0x0008a00001627983 */ /* 0x000ee20000300a00 */
[----:B-1----:R-:W-:-:S05]  /*42560*/  IMAD.MOV.U32 R0, RZ, RZ, R247 ;  /* 0x000000ffff007224 */ /* 0x002fca00078e00f7 */
[----:B------:R4:W-:Y:S04]  /*42570*/  STL [R1+0x2898], R0 ;  /* 0x0028980001007387 */ /* 0x0009e80000100800 */
[----:B------:R-:W-:Y:S04]  /*42580*/  STL [R1+0x28a4], R220 ;  /* 0x0028a4dc01007387 */ /* 0x000fe80000100800 */
[----:B------:R-:W-:Y:S04]  /*42590*/  STL [R1+0x28a0], R221 ;  /* 0x0028a0dd01007387 */ /* 0x000fe80000100800 */
[----:B------:R-:W3:Y:S01]  /*425a0*/  LDL.LU.64 R244, [R1+0x718] ;  /* 0x0007180001f47983 */ /* 0x000ee20000300a00 */
[----:B----4-:R-:W-:-:S03]  /*425b0*/  IMAD.MOV.U32 R0, RZ, RZ, R249 ;  /* 0x000000ffff007224 */ /* 0x010fc600078e00f9 */
[----:B------:R-:W-:Y:S04]  /*425c0*/  STL [R1+0x28ac], R248 ;  /* 0x0028acf801007387 */ /* 0x000fe80000100800 */
[----:B------:R-:W4:Y:S04]  /*425d0*/  LDL.LU.64 R246, [R1+0x5f0] ;  /* 0x0005f00001f67983 */ /* 0x000f280000300a00 */
[----:B------:R1:W-:Y:S04]  /*425e0*/  STL [R1+0x28a8], R0 ;  /* 0x0028a80001007387 */ /* 0x0003e80000100800 */
[----:B------:R1:W-:Y:S02]  /*425f0*/  STL [R1+0x28b4], R250 ;  /* 0x0028b4fa01007387 */ /* 0x0003e40000100800 */
[----:B-1----:R-:W-:-:S02]  /*42600*/  IMAD.MOV.U32 R0, RZ, RZ, R251 ;  /* 0x000000ffff007224 */ /* 0x002fc400078e00fb */
[----:B------:R-:W4:Y:S04]  /*42610*/  LDL.LU.64 R248, [R1+0x510] ;  /* 0x0005100001f87983 */ /* 0x000f280000300a00 */
[----:B------:R-:W-:Y:S04]  /*42620*/  STL [R1+0x28bc], R130 ;  /* 0x0028bc8201007387 */ /* 0x000fe80000100800 */
[----:B------:R1:W-:Y:S04]  /*42630*/  STL [R1+0x28b0], R0 ;  /* 0x0028b00001007387 */ /* 0x0003e80000100800 */
[----:B------:R-:W4:Y:S01]  /*42640*/  LDL.LU.64 R250, [R1+0x328] ;  /* 0x0003280001fa7983 */ /* 0x000f220000300a00 */
[----:B-1----:R-:W-:-:S03]  /*42650*/  IMAD.MOV.U32 R0, RZ, RZ, R131 ;  /* 0x000000ffff007224 */ /* 0x002fc600078e0083 */
[----:B--2---:R-:W-:Y:S04]  /*42660*/  STL [R1+0x28c4], R82 ;  /* 0x0028c45201007387 */ /* 0x004fe80000100800 */
[----:B------:R1:W-:Y:S04]  /*42670*/  STL [R1+0x28b8], R0 ;  /* 0x0028b80001007387 */ /* 0x0003e80000100800 */
[----:B------:R-:W-:Y:S01]  /*42680*/  STL [R1+0x28cc], R50 ;  /* 0x0028cc3201007387 */ /* 0x000fe20000100800 */
[----:B-1----:R-:W-:-:S05]  /*42690*/  IMAD.MOV.U32 R0, RZ, RZ, R83 ;  /* 0x000000ffff007224 */ /* 0x002fca00078e0053 */
[----:B------:R1:W-:Y:S02]  /*426a0*/  STL [R1+0x28c0], R0 ;  /* 0x0028c00001007387 */ /* 0x0003e40000100800 */
[----:B-1----:R-:W-:Y:S02]  /*426b0*/  IMAD.MOV.U32 R0, RZ, RZ, R51 ;  /* 0x000000ffff007224 */ /* 0x002fe400078e0033 */
[----:B------:R-:W2:Y:S04]  /*426c0*/  LDL.LU.64 R50, [R1+0x1ad8] ;  /* 0x001ad80001327983 */ /* 0x000ea80000300a00 */
[----:B------:R1:W-:Y:S04]  /*426d0*/  STL [R1+0x28c8], R0 ;  /* 0x0028c80001007387 */ /* 0x0003e80000100800 */
[----:B------:R1:W-:Y:S02]  /*426e0*/  STL [R1+0x28d4], R66 ;  /* 0x0028d44201007387 */ /* 0x0003e40000100800 */
[----:B-1----:R-:W-:-:S02]  /*426f0*/  MOV R0, R67 ;  /* 0x0000004300007202 */ /* 0x002fc40000000f00 */
        /* <DEDUP_REMOVED lines=10> */
[----:B-1----:R-:W3:Y:S04]  /*427a0*/  LDL.LU.64 R34, [R1+0x780] ;  /* 0x0007800001227983 */ /* 0x002ee80000300a00 */
[----:B------:R1:W-:Y:S04]  /*427b0*/  STL [R1+0x28e8], R0 ;  /* 0x0028e80001007387 */ /* 0x0003e80000100800 */
[----:B------:R1:W-:Y:S02]  /*427c0*/  STL [R1+0x28f4], R242 ;  /* 0x0028f4f201007387 */ /* 0x0003e40000100800 */
[----:B-1----:R-:W-:-:S02]  /*427d0*/  IMAD.MOV.U32 R0, RZ, RZ, R243 ;  /* 0x000000ffff007224 */ /* 0x002fc400078e00f3 */
[----:B------:R-:W-:Y:S04]  /*427e0*/  STL [R1+0x28fc], R98 ;  /* 0x0028fc6201007387 */ /* 0x000fe80000100800 */
[----:B------:R1:W-:Y:S04]  /*427f0*/  STL [R1+0x28f0], R0 ;  /* 0x0028f00001007387 */ /* 0x0003e80000100800 */
[----:B------:R-:W3:Y:S01]  /*42800*/  LDL.LU.64 R242, [R1+0x630] ;  /* 0x0006300001f27983 */ /* 0x000ee20000300a00 */
[----:B-1----:R-:W-:-:S03]  /*42810*/  IMAD.MOV.U32 R0, RZ, RZ, R99 ;  /* 0x000000ffff007224 */ /* 0x002fc600078e0063 */
[----:B------:R-:W-:Y:S04]  /*42820*/  STL [R1+0x2904], R244 ;  /* 0x002904f401007387 */ /* 0x000fe80000100800 */
[----:B------:R1:W-:Y:S02]  /*42830*/  STL [R1+0x28f8], R0 ;  /* 0x0028f80001007387 */ /* 0x0003e40000100800 */
[----:B-1----:R-:W-:Y:S02]  /*42840*/  IMAD.MOV.U32 R0, RZ, RZ, R245 ;  /* 0x000000ffff007224 */ /* 0x002fe400078e00f5 */
[----:B------:R-:W3:Y:S04]  /*42850*/  LDL.LU.64 R244, [R1+0x4d0] ;  /* 0x0004d00001f47983 */ /* 0x000ee80000300a00 */
[----:B------:R4:W-:Y:S02]  /*42860*/  STL [R1+0x2900], R0 ;  /* 0x0029000001007387 */ /* 0x0009e40000100800 */
[----:B----4-:R-:W-:-:S02]  /*42870*/  IMAD.MOV.U32 R0, RZ, RZ, R247 ;  /* 0x000000ffff007224 */ /* 0x010fc400078e00f7 */
[----:B------:R1:W-:Y:S04]  /*42880*/  STL [R1+0x290c], R246 ;  /* 0x00290cf601007387 */ /* 0x0003e80000100800 */
[----:B------:R-:W-:Y:S04]  /*42890*/  STL [R1+0x2914], R248 ;  /* 0x002914f801007387 */ /* 0x000fe80000100800 */
[----:B------:R4:W-:Y:S04]  /*428a0*/  STL [R1+0x2908], R0 ;  /* 0x0029080001007387 */ /* 0x0009e80000100800 */
[----:B-1----:R-:W3:Y:S01]  /*428b0*/  LDL.LU.64 R246, [R1+0x368] ;  /* 0x0003680001f67983 */ /* 0x002ee20000300a00 */
[----:B----4-:R-:W-:-:S03]  /*428c0*/  MOV R0, R249 ;  /* 0x000000f900007202 */ /* 0x010fc60000000f00 */
[----:B------:R-:W-:Y:S04]  /*428d0*/  STL [R1+0x291c], R250 ;  /* 0x00291cfa01007387 */ /* 0x000fe80000100800 */
[----:B------:R1:W-:Y:S04]  /*428e0*/  STL [R1+0x2910], R0 ;  /* 0x0029100001007387 */ /* 0x0003e80000100800 */
[----:B------:R-:W4:Y:S01]  /*428f0*/  LDL.LU.64 R248, [R1+0x50] ;  /* 0x0000500001f87983 */ /* 0x000f220000300a00 */
[----:B-1----:R-:W-:-:S03]  /*42900*/  IMAD.MOV.U32 R0, RZ, RZ, R251 ;  /* 0x000000ffff007224 */ /* 0x002fc600078e00fb */
[----:B------:R-:W-:Y:S04]  /*42910*/  STL [R1+0x2924], R238 ;  /* 0x002924ee01007387 */ /* 0x000fe80000100800 */
[----:B------:R1:W-:Y:S04]  /*42920*/  STL [R1+0x2918], R0 ;  /* 0x0029180001007387 */ /* 0x0003e80000100800 */
[----:B------:R-:W4:Y:S04]  /*42930*/  LDL.LU.64 R134, [R1+0x1ba0] ;  /* 0x001ba00001867983 */ /* 0x000f280000300a00 */
[----:B------:R-:W-:Y:S04]  /*42940*/  STL [R1+0x2920], R239 ;  /* 0x002920ef01007387 */ /* 0x000fe80000100800 */
[----:B--2---:R-:W-:Y:S04]  /*42950*/  STL [R1+0x292c], R50 ;  /* 0x00292c3201007387 */ /* 0x004fe80000100800 */
[----:B------:R-:W2:Y:S04]  /*42960*/  LDL.LU.64 R250, [R1+0x1a80] ;  /* 0x001a800001fa7983 */ /* 0x000ea80000300a00 */
[----:B------:R-:W2:Y:S01]  /*42970*/  LDL.LU.64 R194, [R1+0x1968] ;  /* 0x0019680001c27983 */ /* 0x000ea20000300a00 */
[----:B-1----:R-:W-:-:S05]  /*42980*/  IMAD.MOV.U32 R0, RZ, RZ, R51 ;  /* 0x000000ffff007224 */ /* 0x002fca00078e0033 */
[----:B------:R1:W-:Y:S04]  /*42990*/  STL [R1+0x2928], R0 ;  /* 0x0029280001007387 */ /* 0x0003e80000100800 */
[----:B------:R-:W-:Y:S01]  /*429a0*/  STL [R1+0x2934], R66 ;  /* 0x0029344201007387 */ /* 0x000fe20000100800 */
        /* <DEDUP_REMOVED lines=8> */
[----:B---3--:R-:W-:Y:S04]  /*42a30*/  STL [R1+0x2944], R34 ;  /* 0x0029442201007387 */ /* 0x008fe80000100800 */
[----:B------:R-:W3:Y:S01]  /*42a40*/  LDL.LU.64 R98, [R1+0x3a8] ;  /* 0x0003a80001627983 */ /* 0x000ee20000300a00 */
[----:B-1----:R-:W-:-:S03]  /*42a50*/  IMAD.MOV.U32 R0, RZ, RZ, R35 ;  /* 0x000000ffff007224 */ /* 0x002fc600078e0023 */
[----:B------:R-:W3:Y:S04]  /*42a60*/  LDL.LU.64 R50, [R1+0x90] ;  /* 0x0000900001327983 */ /* 0x000ee80000300a00 */
[----:B------:R1:W-:Y:S04]  /*42a70*/  STL [R1+0x2940], R0 ;  /* 0x0029400001007387 */ /* 0x0003e80000100800 */
[----:B------:R-:W-:Y:S01]  /*42a80*/  STL [R1+0x294c], R242 ;  /* 0x00294cf201007387 */ /* 0x000fe20000100800 */
[----:B-1----:R-:W-:-:S03]  /*42a90*/  IMAD.MOV.U32 R0, RZ, RZ, R243 ;  /* 0x000000ffff007224 */ /* 0x002fc600078e00f3 */
[----:B------:R-:W3:Y:S04]  /*42aa0*/  LDL.LU.64 R66, [R1+0x1ba8] ;  /* 0x001ba80001427983 */ /* 0x000ee80000300a00 */
[----:B------:R-:W3:Y:S04]  /*42ab0*/  LDL.LU.64 R18, [R1+0x1aa8] ;  /* 0x001aa80001127983 */ /* 0x000ee80000300a00 */
[----:B------:R1:W-:Y:S02]  /*42ac0*/  STL [R1+0x2948], R0 ;  /* 0x0029480001007387 */ /* 0x0003e40000100800 */
[----:B-1----:R-:W-:-:S02]  /*42ad0*/  MOV R0, R245 ;  /* 0x000000f500007202 */ /* 0x002fc40000000f00 */
[----:B------:R-:W-:Y:S04]  /*42ae0*/  STL [R1+0x2954], R244 ;  /* 0x002954f401007387 */ /* 0x000fe80000100800 */
[----:B------:R-:W3:Y:S04]  /*42af0*/  LDL.LU.64 R34, [R1+0x1990] ;  /* 0x0019900001227983 */ /* 0x000ee80000300a00 */
[----:B------:R-:W3:Y:S04]  /*42b00*/  LDL.LU.64 R242, [R1+0x828] ;  /* 0x0008280001f27983 */ /* 0x000ee80000300a00 */
[----:B------:R1:W-:Y:S02]  /*42b10*/  STL [R1+0x2950], R0 ;  /* 0x0029500001007387 */ /* 0x0003e40000100800 */
[----:B-1----:R-:W-:-:S02]  /*42b20*/  IMAD.MOV.U32 R0, RZ, RZ, R247 ;  /* 0x000000ffff007224 */ /* 0x002fc400078e00f7 */
[----:B------:R1:W-:Y:S04]  /*42b30*/  STL [R1+0x295c], R246 ;  /* 0x00295cf601007387 */ /* 0x0003e80000100800 */
[----:B------:R-:W3:Y:S04]  /*42b40*/  LDL.LU.64 R244, [R1+0x6d0] ;  /* 0x0006d00001f47983 */ /* 0x000ee80000300a00 */
[----:B----4-:R-:W-:Y:S04]  /*42b50*/  STL [R1+0x2964], R248 ;  /* 0x002964f801007387 */ /* 0x010fe80000100800 */
[----:B------:R4:W-:Y:S04]  /*42b60*/  STL [R1+0x2958], R0 ;  /* 0x0029580001007387 */ /* 0x0009e80000100800 */
[----:B-1----:R-:W3:Y:S01]  /*42b70*/  LDL.LU.64 R246, [R1+0x578] ;  /* 0x0005780001f67983 */ /* 0x002ee20000300a00 */
[----:B----4-:R-:W-:-:S03]  /*42b80*/  IMAD.MOV.U32 R0, RZ, RZ, R249 ;  /* 0x000000ffff007224 */ /* 0x010fc600078e00f9 */
        /* <DEDUP_REMOVED lines=8> */
[----:B------:R1:W-:Y:S04]  /*42c10*/  STL [R1+0x2970], R0 ;  /* 0x0029700001007387 */ /* 0x0003e80000100800 */
[----:B------:R-:W2:Y:S01]  /*42c20*/  LDL.LU.64 R250, [R1+0x2a0] ;  /* 0x0002a00001fa7983 */ /* 0x000ea20000300a00 */
[----:B-1----:R-:W-:-:S03]  /*42c30*/  IMAD.MOV.U32 R0, RZ, RZ, R195 ;  /* 0x000000ffff007224 */ /* 0x002fc600078e00c3 */
        /* <DEDUP_REMOVED lines=8> */
[----:B---3--:R-:W-:Y:S01]  /*42cc0*/  STL [R1+0x299c], R98 ;  /* 0x00299c6201007387 */ /* 0x008fe20000100800 */
        /* <DEDUP_REMOVED lines=16> */
[----:B------:R1:W-:Y:S02]  /*42dd0*/  STL [R1+0x29b8], R0 ;  /* 0x0029b80001007387 */ /* 0x0003e40000100800 */
[----:B-1----:R-:W-:Y:S02]  /*42de0*/  MOV R0, R243 ;  /* 0x000000f300007202 */ /* 0x002fe40000000f00 */
[----:B------:R-:W-:Y:S04]  /*42df0*/  STL [R1+0x29cc], R244 ;  /* 0x0029ccf401007387 */ /* 0x000fe80000100800 */
[----:B------:R1:W-:Y:S02]  /*42e00*/  STL [R1+0x29c0], R0 ;  /* 0x0029c00001007387 */ /* 0x0003e40000100800 */
[----:B-1----:R-:W-:-:S02]  /*42e10*/  IMAD.MOV.U32 R0, RZ, RZ, R245 ;  /* 0x000000ffff007224 */ /* 0x002fc400078e00f5 */
[----:B------:R-:W-:Y:S01]  /*42e20*/  IMAD.MOV.U32 R2, RZ, RZ, R247 ;  /* 0x000000ffff027224 */ /* 0x000fe200078e00f7 */
[----:B------:R-:W-:Y:S04]  /*42e30*/  STL [R1+0x29d4], R246 ;  /* 0x0029d4f601007387 */ /* 0x000fe80000100800 */
[----:B------:R-:W-:Y:S04]  /*42e40*/  STL [R1+0x29c8], R0 ;  /* 0x0029c80001007387 */ /* 0x000fe80000100800 */
[----:B------:R1:W-:Y:S04]  /*42e50*/  STL [R1+0x29d0], R2 ;  /* 0x0029d00201007387 */ /* 0x0003e80000100800 */
[----:B----4-:R-:W-:Y:S01]  /*42e60*/  STL [R1+0x29dc], R248 ;  /* 0x0029dcf801007387 */ /* 0x010fe20000100800 */
[----:B-1----:R-:W-:-:S05]  /*42e70*/  IMAD.MOV.U32 R2, RZ, RZ, R249 ;  /* 0x000000ffff027224 */ /* 0x002fca00078e00f9 */
[----:B------:R-:W-:Y:S01]  /*42e80*/  STL [R1+0x29d8], R2 ;  /* 0x0029d80201007387 */ /* 0x000fe20000100800 */
[----:B--2---:R-:W-:-:S03]  /*42e90*/  IMAD.MOV.U32 R8, RZ, RZ, R251 ;  /* 0x000000ffff087224 */ /* 0x004fc600078e00fb */
[----:B------:R-:W-:Y:S04]  /*42ea0*/  STL [R1+0x29e4], R250 ;  /* 0x0029e4fa01007387 */ /* 0x000fe80000100800 */
[----:B------:R1:W-:Y:S04]  /*42eb0*/  STL [R1+0x29e0], R8 ;  /* 0x0029e00801007387 */ /* 0x0003e80000100800 */
[----:B-1----:R-:W2:Y:S01]  /*42ec0*/  LDL.LU.64 R8, [R1+0x1bb0] ;  /* 0x001bb00001087983 */ /* 0x002ea20000300a00 */
[----:B------:R-:W1:Y:S03]  /*42ed0*/  S2R R252, SR_TID.X ;  /* 0x0000000000fc7919 */ /* 0x000e660000002100 */
[----:B------:R-:W3:Y:S01]  /*42ee0*/  LDL.LU.64 R10, [R1+0x1ab8] ;  /* 0x001ab800010a7983 */ /* 0x000ee20000300a00 */
[----:B-1----:R-:W-:-:S02]  /*42ef0*/  LOP3.LUT R5, R252, 0x3, RZ, 0xc0, !PT ;  /* 0x00000003fc057812 */ /* 0x002fc400078ec0ff */
[----:B------:R-:W-:-:S05]  /*42f00*/  LOP3.LUT R4, R252, 0x1c, RZ, 0xc0, !PT ;  /* 0x0000001cfc047812 */ /* 0x000fca00078ec0ff */
[----:B------:R-:W-:Y:S01]  /*42f10*/  IMAD R4, R5, 0x120, R4 ;  /* 0x0000012005047824 */ /* 0x000fe200078e0204 */
[----:B--2---:R1:W-:Y:S04]  /*42f20*/  STL.64 [R1+0x1fd8], R8 ;  /* 0x001fd80801007387 */ /* 0x0043e80000100a00 */
[----:B------:R-:W-:Y:S04]  /*42f30*/  STL [R1+0xcc], R4 ;  /* 0x0000cc0401007387 */ /* 0x000fe80000100800 */
[----:B-1----:R-:W2:Y:S04]  /*42f40*/  LDL.LU.64 R8, [R1+0x19a8] ;  /* 0x0019a80001087983 */ /* 0x002ea80000300a00 */
[----:B---3--:R1:W-:Y:S04]  /*42f50*/  STL.64 [R1+0x1ed8], R10 ;  /* 0x001ed80a01007387 */ /* 0x0083e80000100a00 */
[----:B-1----:R-:W3:Y:S04]  /*42f60*/  LDL.LU.64 R10, [R1+0x868] ;  /* 0x00086800010a7983 */ /* 0x002ee80000300a00 */
[----:B--2---:R1:W-:Y:S04]  /*42f70*/  STL.64 [R1+0x1dd8], R8 ;  /* 0x001dd80801007387 */ /* 0x0043e80000100a00 */
        /* <DEDUP_REMOVED lines=277> */
[----:B---3--:R-:W-:Y:S04]  /*440d0*/  STL.64 [R1+0x1a50], R10 ;  /* 0x001a500a01007387 */ /* 0x008fe80000100a00 */
[----:B------:R-:W-:Y:S04]  /*440e0*/  STL.64 [R1+0x1848], R16 ;  /* 0x0018481001007387 */ /* 0x000fe80000100a00 */
[----:B--2---:R1:W-:Y:S04]  /*440f0*/  STL.64 [R1+0x1950], R8 ;  /* 0x0019500801007387 */ /* 0x0043e80000100a00 */
[----:B-1----:R-:W2:Y:S04]  /*44100*/  LDL.LU.64 R8, [R1+0x1f18] ;  /* 0x001f180001087983 */ /* 0x002ea80000300a00 */
[----:B------:R-:W3:Y:S04]  /*44110*/  LDL.LU.64 R10, [R1+0x1df0] ;  /* 0x001df000010a7983 */ /* 0x000ee80000300a00 */
        /* <DEDUP_REMOVED lines=184> */
[----:B------:R-:W2:Y:S04]  /*44ca0*/  LDL.LU.64 R10, [R1+0x8f8] ;  /* 0x0008f800010a7983 */ /* 0x000ea80000300a00 */
        /* <DEDUP_REMOVED lines=13> */
[----:B--2---:R-:W-:Y:S04]  /*44d80*/  STL.64 [R1+0x18e8], R10 ;  /* 0x0018e80a01007387 */ /* 0x004fe80000100a00 */
[----:B------:R-:W-:Y:S04]  /*44d90*/  STL.64 [R1+0x1810], R128 ;  /* 0x0018108001007387 */ /* 0x000fe80000100a00 */
[----:B---3--:R-:W-:Y:S04]  /*44da0*/  STL.64 [R1+0x18e0], R8 ;  /* 0x0018e00801007387 */ /* 0x008fe80000100a00 */
[----:B------:R-:W-:Y:S04]  /*44db0*/  STL.64 [R1+0x1808], R144 ;  /* 0x0018089001007387 */ /* 0x000fe80000100a00 */
[----:B------:R-:W-:Y:S04]  /*44dc0*/  STL.64 [R1+0x1800], R160 ;  /* 0x001800a001007387 */ /* 0x000fe80000100a00 */
[----:B------:R-:W-:Y:S04]  /*44dd0*/  STL.64 [R1+0x17f8], R176 ;  /* 0x0017f8b001007387 */ /* 0x000fe80000100a00 */
[----:B------:R-:W-:Y:S04]  /*44de0*/  STL.64 [R1+0x17f0], R192 ;  /* 0x0017f0c001007387 */ /* 0x000fe80000100a00 */
[----:B------:R-:W-:Y:S04]  /*44df0*/  STL.64 [R1+0x17e8], R208 ;  /* 0x0017e8d001007387 */ /* 0x000fe80000100a00 */
[----:B------:R-:W-:Y:S04]  /*44e00*/  STL.64 [R1+0x17e0], R224 ;  /* 0x0017e0e001007387 */ /* 0x000fe80000100a00 */
[----:B------:R1:W-:Y:S04]  /*44e10*/  STL.64 [R1+0x18d8], R6 ;  /* 0x0018d80601007387 */ /* 0x0003e80000100a00 */
        /* <DEDUP_REMOVED lines=1008> */
[----:B-1----:R-:W-:-:S03]  /*48d20*/  LOP3.LUT R7, R4, 0x20, RZ, 0x3c, !PT ;  /* 0x0000002004077812 */ /* 0x002fc600078e3cff */
[----:B------:R2:W-:Y:S01]  /*48d30*/  STL [R1+0x10], RZ ;  /* 0x000010ff01007387 */ /* 0x0005e20000100800 */
[----:B------:R-:W-:-:S03]  /*48d40*/  LOP3.LUT R6, R4, 0x40, RZ, 0x3c, !PT ;  /* 0x0000004004067812 */ /* 0x000fc600078e3cff */
[----:B------:R2:W-:Y:S01]  /*48d50*/  STL [R1+0x14], RZ ;  /* 0x000014ff01007387 */ /* 0x0005e20000100800 */
[----:B------:R-:W-:-:S03]  /*48d60*/  LOP3.LUT R5, R4, 0x60, RZ, 0x3c, !PT ;  /* 0x0000006004057812 */ /* 0x000fc600078e3cff */
[----:B------:R2:W-:Y:S04]  /*48d70*/  STL [R1+0x18], RZ ;  /* 0x000018ff01007387 */ /* 0x0005e80000100800 */
[----:B------:R2:W-:Y:S04]  /*48d80*/  STL [R1+0x1c], RZ ;  /* 0x00001cff01007387 */ /* 0x0005e80000100800 */
[----:B------:R2:W-:Y:S04]  /*48d90*/  STL [R1], RZ ;  /* 0x000000ff01007387 */ /* 0x0005e80000100800 */
[----:B------:R2:W-:Y:S04]  /*48da0*/  STL [R1+0x4], RZ ;  /* 0x000004ff01007387 */ /* 0x0005e80000100800 */
[----:B------:R2:W-:Y:S04]  /*48db0*/  STL [R1+0x8], RZ ;  /* 0x000008ff01007387 */ /* 0x0005e80000100800 */
[----:B------:R2:W-:Y:S04]  /*48dc0*/  STL [R1+0xc], RZ ;  /* 0x00000cff01007387 */ /* 0x0005e80000100800 */
[----:B------:R2:W-:Y:S04]  /*48dd0*/  STL [R1+0x29f8], R7 ;  /* 0x0029f80701007387 */ /* 0x0005e80000100800 */
[----:B------:R2:W-:Y:S04]  /*48de0*/  STL [R1+0x29f4], R6 ;  /* 0x0029f40601007387 */ /* 0x0005e80000100800 */
[----:B------:R2:W-:Y:S01]  /*48df0*/  STL [R1+0x29f0], R5 ;  /* 0x0029f00501007387 */ /* 0x0005e20000100800 */
[C---:B------:R-:W-:Y:S01]  /*48e00*/  LOP3.LUT R0, R252.reuse, 0x7, RZ, 0xc0, !PT ;  /* 0x00000007fc007812 */ /* 0x040fe200078ec0ff */
[----:B------:R-:W-:Y:S01]  /*48e10*/  IMAD.SHL.U32 R2, R252, 0x2, RZ ;  /* 0x00000002fc027824 */ /* 0x000fe200078e00ff */
[----:B------:R-:W-:-:S03]  /*48e20*/  USHF.R.S32.HI UR12, URZ, 0x1f, UR8 ;  /* 0x0000001fff0c7899 */ /* 0x000fc60008011408 */
[----:B------:R-:W-:Y:S01]  /*48e30*/  IMAD R0, R0, 0x90, RZ ;  /* 0x0000009000007824 */ /* 0x000fe200078e02ff */
[----:B------:R-:W-:Y:S01]  /*48e40*/  ULEA.HI UR8, UR12, UR8, URZ, 0x5 ;  /* 0x000000080c087291 */ /* 0x000fe2000f8f28ff */
[----:B------:R-:W-:-:S03]  /*48e50*/  SHF.R.S32.HI R252, RZ, 0x1f, R240 ;  /* 0x0000001ffffc7819 */ /* 0x000fc600000114f0 */
[----:B------:R-:W-:Y:S02]  /*48e60*/  LOP3.LUT R0, R0, 0x30, R2, 0x78, !PT ;  /* 0x0000003000007812 */ /* 0x000fe400078e7802 */
[----:B------:R-:W-:Y:S01]  /*48e70*/  SHF.R.S32.HI R2, RZ, 0x1f, R241 ;  /* 0x0000001fff027819 */ /* 0x000fe200000114f1 */
[----:B------:R-:W-:Y:S01]  /*48e80*/  USHF.R.S32.HI UR8, URZ, 0x5, UR8 ;  /* 0x00000005ff087899 */ /* 0x000fe20008011408 */
[----:B------:R-:W-:Y:S02]  /*48e90*/  SHF.L.U64.HI R252, R240, 0x2, R252 ;  /* 0x00000002f0fc7819 */ /* 0x000fe400000102fc */
[----:B------:R-:W-:Y:S02]  /*48ea0*/  CS2R R244, SRZ ;  /* 0x0000000000f47805 */ /* 0x000fe4000001ff00 */
[----:B------:R-:W-:Y:S02]  /*48eb0*/  SHF.L.U64.HI R2, R241, 0x2, R2 ;  /* 0x00000002f1027819 */ /* 0x000fe40000010202 */
[----:B------:R-:W-:-:S02]  /*48ec0*/  CS2R R246, SRZ ;  /* 0x0000000000f67805 */ /* 0x000fc4000001ff00 */
[----:B------:R-:W-:Y:S02]  /*48ed0*/  CS2R R248, SRZ ;  /* 0x0000000000f87805 */ /* 0x000fe4000001ff00 */
[----:B------:R-:W-:Y:S02]  /*48ee0*/  CS2R R250, SRZ ;  /* 0x0000000000fa7805 */ /* 0x000fe4000001ff00 */
[----:B------:R-:W-:Y:S01]  /*48ef0*/  LOP3.LUT R4, R0, 0x40, RZ, 0x3c, !PT ;  /* 0x0000004000047812 */ /* 0x000fe200078e3cff */
[----:B------:R-:W-:Y:S01]  /*48f00*/  UMOV UR9, URZ ;  /* 0x000000ff00097c82 */ /* 0x000fe20008000000 */
[----:B------:R-:W-:Y:S01]  /*48f10*/  UMOV UR11, 0x1 ;  /* 0x00000001000b7882 */ /* 0x000fe20000000000 */
[----:B------:R-:W-:Y:S01]  /*48f20*/  UIADD3 UR15, UPT, UPT, UR8, -0x2, URZ ;  /* 0xfffffffe080f7890 */ /* 0x000fe2000fffe0ff */
[----:B--2---:R-:W-:-:S11]  /*48f30*/  UMOV UR12, 0xffffffff ;  /* 0xffffffff000c7882 */ /* 0x004fd60000000000 */
.L_x_1:
[----:B------:R-:W1:Y:S01]  /*48f40*/  S2R R7, SR_TID.X ;  /* 0x0000000000077919 */ /* 0x000e620000002100 */
[----:B------:R-:W-:-:S04]  /*48f50*/  DEPBAR.LE SB0, 0x2 ;  /* 0x000080800000791a */ /* 0x000fc80000000000 */
[----:B------:R-:W-:Y:S01]  /*48f60*/  UIADD3 UR12, UPT, UPT, UR12, 0x1, URZ ;  /* 0x000000010c0c7890 */ /* 0x000fe2000fffe0ff */
[----:B------:R-:W-:Y:S03]  /*48f70*/  STL.64 [R1+0x3ab8], R250 ;  /* 0x003ab8fa01007387 */ /* 0x000fe60000100a00 */
[----:B------:R-:W-:Y:S01]  /*48f80*/  UISETP.GT.AND UP0, UPT, UR12, 0x1, UPT ;  /* 0x000000010c00788c */ /* 0x000fe2000bf04270 */
[----:B------:R-:W-:Y:S03]  /*48f90*/  STL.64 [R1+0x3ab0], R248 ;  /* 0x003ab0f801007387 */ /* 0x000fe60000100a00 */
[----:B------:R-:W-:Y:S01]  /*48fa0*/  USEL UR12, UR12, URZ, !UP0 ;  /* 0x000000ff0c0c7287 */ /* 0x000fe2000c000000 */
[----:B------:R-:W-:Y:S03]  /*48fb0*/  STL [R1+0x2c28], R2 ;  /* 0x002c280201007387 */ /* 0x000fe60000100800 */
[----:B------:R-:W-:Y:S01]  /*48fc0*/  ULEA UR14, UR12, UR4, 0x10 ;  /* 0x000000040c0e7291 */ /* 0x000fe2000f8e80ff */
[----:B------:R-:W-:Y:S01]  /*48fd0*/  BAR.SYNC.DEFER_BLOCKING 0x0 ;  /* 0x0000000000007b1d */ /* 0x000fe20000010000 */
[----:B------:R-:W-:-:S05]  /*48fe0*/  ULEA UR13, UR12, UR4, 0xd ;  /* 0x000000040c0d7291 */ /* 0x000fca000f8e68ff */
[----:B------:R-:W-:Y:S04]  /*48ff0*/  STL [R1+0x2ba0], R252 ;  /* 0x002ba0fc01007387 */ /* 0x000fe80000100800 */
[----:B-----5:R-:W-:Y:S01]  /*49000*/  STL [R1+0x2ae4], R3 ;  /* 0x002ae40301007387 */ /* 0x020fe20000100800 */
[C---:B-1----:R-:W-:Y:S02]  /*49010*/  LOP3.LUT R16, R7.reuse, 0x1c, RZ, 0xc0, !PT ;  /* 0x0000001c07107812 */ /* 0x042fe400078ec0ff */
[C---:B------:R-:W-:Y:S02]  /*49020*/  LOP3.LUT R15, R7.reuse, 0x3, RZ, 0xc0, !PT ;  /* 0x00000003070f7812 */ /* 0x040fe400078ec0ff */
[C---:B------:R-:W-:Y:S02]  /*49030*/  LOP3.LUT R14, R7.reuse, 0x1c, RZ, 0xc0, !PT ;  /* 0x0000001c070e7812 */ /* 0x040fe400078ec0ff */
[----:B------:R-:W-:Y:S01]  /*49040*/  LOP3.LUT R13, R7, 0x3, RZ, 0xc0, !PT ;  /* 0x00000003070d7812 */ /* 0x000fe200078ec0ff */
[----:B------:R-:W-:Y:S01]  /*49050*/  IMAD R15, R15, 0x120, R16 ;  /* 0x000001200f0f7824 */ /* 0x000fe200078e0210 */
[C---:B------:R-:W-:Y:S01]  /*49060*/  LOP3.LUT R24, R7.reuse, 0x1c, RZ, 0xc0, !PT ;  /* 0x0000001c07187812 */ /* 0x040fe200078ec0ff */
[----:B------:R-:W1:Y:S01]  /*49070*/  LDSM.16.M88.4 R16, [R0+UR14] ;  /* 0x0000000e0010783b */ /* 0x000e620008000200 */
[----:B------:R-:W-:Y:S01]  /*49080*/  LOP3.LUT R23, R7, 0x3, RZ, 0xc0, !PT ;  /* 0x0000000307177812 */ /* 0x000fe200078ec0ff */
[----:B------:R-:W-:Y:S01]  /*49090*/  IMAD R13, R13, 0x120, R14 ;  /* 0x000001200d0d7824 */ /* 0x000fe200078e020e */
[C---:B------:R-:W-:Y:S01]  /*490a0*/  LOP3.LUT R22, R7.reuse, 0x1c, RZ, 0xc0, !PT ;  /* 0x0000001c07167812 */ /* 0x040fe200078ec0ff */
[----:B------:R-:W-:Y:S01]  /*490b0*/  LDSM.16.M88.4 R28, [R0+UR14+0x800] ;  /* 0x0008000e001c783b */ /* 0x000fe20008000200 */
[----:B------:R-:W-:Y:S01]  /*490c0*/  LOP3.LUT R21, R7, 0x3, RZ, 0xc0, !PT ;  /* 0x0000000307157812 */ /* 0x000fe200078ec0ff */
[----:B------:R-:W-:Y:S01]  /*490d0*/  IMAD R23, R23, 0x120, R24 ;  /* 0x0000012017177824 */ /* 0x000fe200078e0218 */
[----:B------:R-:W-:Y:S01]  /*490e0*/  LOP3.LUT R15, R15, 0x20, RZ, 0x3c, !PT ;  /* 0x000000200f0f7812 */ /* 0x000fe200078e3cff */
[----:B------:R-:W2:Y:S02]  /*490f0*/  LDSM.16.M88.4 R24, [R0+UR14+0x400] ;  /* 0x0004000e0018783b */ /* 0x000ea40008000200 */
[----:B------:R-:W-:Y:S01]  /*49100*/  IMAD R21, R21, 0x120, R22 ;  /* 0x0000012015157824 */ /* 0x000fe200078e0216 */
[----:B------:R-:W-:Y:S01]  /*49110*/  LOP3.LUT R23, R23, 0x60, RZ, 0x3c, !PT ;  /* 0x0000006017177812 */ /* 0x000fe200078e3cff */
[----:B------:R-:W-:Y:S03]  /*49120*/  LDS R4, [R13+UR13+0x20000] ;  /* 0x0200000d0d047984 */ /* 0x000fe60008000800 */
[----:B------:R-:W-:Y:S01]  /*49130*/  LOP3.LUT R21, R21, 0x40, RZ, 0x3c, !PT ;  /* 0x0000004015157812 */ /* 0x000fe200078e3cff */
[----:B------:R-:W-:Y:S04]  /*49140*/  LDS R6, [R13+UR13+0x20400] ;  /* 0x0204000d0d067984 */ /* 0x000fe80008000800 */
[----:B------:R-:W-:Y:S04]  /*49150*/  LDS R5, [R15+UR13+0x20000] ;  /* 0x0200000d0f057984 */ /* 0x000fe80008000800 */
[----:B------:R-:W-:Y:S04]  /*49160*/  LDS R7, [R15+UR13+0x20400] ;  /* 0x0204000d0f077984 */ /* 0x000fe80008000800 */
[----:B------:R-:W3:Y:S04]  /*49170*/  LDSM.16.M88.4 R32, [R0+UR14+0xc00] ;  /* 0x000c000e0020783b */ /* 0x000ee80008000200 */
[----:B------:R-:W4:Y:S04]  /*49180*/  LDSM.16.M88.4 R40, [R0+UR14+0x1400] ;  /* 0x0014000e0028783b */ /* 0x000f280008000200 */
[----:B------:R-:W-:Y:S04]  /*49190*/  LDS R8, [R21+UR13+0x20000] ;  /* 0x0200000d15087984 */ /* 0x000fe80008000800 */
[----:B-1----:R-:W-:Y:S04]  /*491a0*/  STL [R1+0x3adc], R18 ;  /* 0x003adc1201007387 */ /* 0x002fe80000100800 */
[----:B------:R-:W-:Y:S04]  /*491b0*/  STL [R1+0x3ad8], R19 ;  /* 0x003ad81301007387 */ /* 0x000fe80000100800 */
        /* <DEDUP_REMOVED lines=12> */
[----:B------:R-:W-:Y:S04]  /*49280*/  LDS R10, [R21+UR13+0x20400] ;  /* 0x0204000d150a7984 */ /* 0x000fe80008000800 */
[----:B------:R-:W-:Y:S04]  /*49290*/  LDS R9, [R23+UR13+0x20000] ;  /* 0x0200000d17097984 */ /* 0x000fe80008000800 */
[----:B------:R-:W-:Y:S04]  /*492a0*/  LDS R11, [R23+UR13+0x20400] ;  /* 0x0204000d170b7984 */ /* 0x000fe80008000800 */
[----:B------:R-:W1:Y:S04]  /*492b0*/  LDSM.16.M88.4 R44, [R0+UR14+0x1800] ;  /* 0x0018000e002c783b */ /* 0x000e680008000200 */
[----:B------:R-:W1:Y:S04]  /*492c0*/  LDSM.16.M88.4 R48, [R0+UR14+0x1c00] ;  /* 0x001c000e0030783b */ /* 0x000e680008000200 */
[----:B------:R-:W1:Y:S04]  /*492d0*/  LDSM.16.M88.4 R52, [R0+UR14+0x2000] ;  /* 0x0020000e0034783b */ /* 0x000e680008000200 */
[----:B------:R-:W1:Y:S04]  /*492e0*/  LDSM.16.M88.4 R56, [R0+UR14+0x2400] ;  /* 0x0024000e0038783b */ /* 0x000e680008000200 */
[----:B------:R-:W1:Y:S04]  /*492f0*/  LDSM.16.M88.4 R60, [R0+UR14+0x2800] ;  /* 0x0028000e003c783b */ /* 0x000e680008000200 */
[----:B------:R-:W1:Y:S04]  /*49300*/  LDSM.16.M88.4 R64, [R0+UR14+0x2c00] ;  /* 0x002c000e0040783b */ /* 0x000e680008000200 */
[----:B------:R-:W-:Y:S04]  /*49310*/  LDS R12, [R13+UR13+0x20080] ;  /* 0x0200800d0d0c7984 */ /* 0x000fe80008000800 */
[----:B------:R-:W-:Y:S04]  /*49320*/  LDS R14, [R13+UR13+0x20480] ;  /* 0x0204800d0d0e7984 */ /* 0x000fe80008000800 */
[----:B------:R-:W-:Y:S04]  /*49330*/  LDS R13, [R15+UR13+0x20080] ;  /* 0x0200800d0f0d7984 */ /* 0x000fe80008000800 */
[----:B------:R-:W1:Y:S04]  /*49340*/  LDS R15, [R15+UR13+0x20480] ;  /* 0x0204800d0f0f7984 */ /* 0x000e680008000800 */
[----:B------:R-:W4:Y:S04]  /*49350*/  LDL.LU.64 R84, [R1+0xfa0] ;  /* 0x000fa00001547983 */ /* 0x000f280000300a00 */
[----:B------:R-:W4:Y:S04]  /*49360*/  LDL.LU.64 R86, [R1+0xfa8] ;  /* 0x000fa80001567983 */ /* 0x000f280000300a00 */
[----:B--2---:R-:W-:Y:S04]  /*49370*/  STL [R1+0x3ae4], R26 ;  /* 0x003ae41a01007387 */ /* 0x004fe80000100800 */
[----:B------:R-:W-:Y:S04]  /*49380*/  STL [R1+0x3ae0], R27 ;  /* 0x003ae01b01007387 */ /* 0x000fe80000100800 */
[----:B------:R-:W-:Y:S04]  /*49390*/  STL [R1+0x3aec], R30 ;  /* 0x003aec1e01007387 */ /* 0x000fe80000100800 */
[----:B------:R-:W-:Y:S04]  /*493a0*/  LDS R20, [R21+UR13+0x20080] ;  /* 0x0200800d15147984 */ /* 0x000fe80008000800 */
[----:B------:R-:W-:Y:S04]  /*493b0*/  LDS R22, [R21+UR13+0x20480] ;  /* 0x0204800d15167984 */ /* 0x000fe80008000800 */
[----:B------:R-:W-:Y:S04]  /*493c0*/  STL [R1+0x3ae8], R31 ;  /* 0x003ae81f01007387 */ /* 0x000fe80000100800 */
[----:B------:R-:W-:Y:S04]  /*493d0*/  LDS R21, [R23+UR13+0x20080] ;  /* 0x0200800d17157984 */ /* 0x000fe80008000800 */
[----:B---3--:R-:W-:Y:S04]  /*493e0*/  STL [R1+0x3af4], R34 ;  /* 0x003af42201007387 */ /* 0x008fe80000100800 */
[----:B------:R-:W2:Y:S04]  /*493f0*/  LDS R23, [R23+UR13+0x20480] ;  /* 0x0204800d17177984 */ /* 0x000ea80008000800 */
[----:B------:R-:W-:Y:S04]  /*49400*/  STL [R1+0x3af0], R35 ;  /* 0x003af02301007387 */ /* 0x000fe80000100800 */
[----:B----4-:R-:W-:Y:S04]  /*49410*/  STL [R1+0x3afc], R42 ;  /* 0x003afc2a01007387 */ /* 0x010fe80000100800 */
[----:B------:R-:W-:Y:S04]  /*49420*/  STL [R1+0x3af8], R43 ;  /* 0x003af82b01007387 */ /* 0x000fe80000100800 */
[----:B-1----:R-:W-:Y:S04]  /*49430*/  STL [R1+0x3a94], R46 ;  /* 0x003a942e01007387 */ /* 0x002fe80000100800 */
        /* <DEDUP_REMOVED lines=11> */
[----:B------:R-:W-:Y:S04]  /*494f0*/  STL.64 [R1+0x3d20], R10 ;  /* 0x003d200a01007387 */ /* 0x000fe80000100a00 */
[----:B------:R-:W1:Y:S04]  /*49500*/  LDSM.16.M88.4 R36, [R0+UR14+0x1000] ;  /* 0x0010000e0024783b */ /* 0x000e680008000200 */
[----:B------:R-:W-:Y:S04]  /*49510*/  LDSM.16.M88.4 R100, [R0+UR14+0x5000] ;  /* 0x0050000e0064783b */ /* 0x000fe80008000200 */
        /* <DEDUP_REMOVED lines=21> */
[----:B------:R-:W-:Y:S01]  /*49670*/  LDSM.16.M88.4 R204, [R0+UR14+0xb800] ;  /* 0x00b8000e00cc783b */ /* 0x000fe20008000200 */
[-C--:B------:R-:W-:Y:S03]  /*49680*/  HMMA.1688.F32.TF32 R76, R4, R16.reuse, R76 ;  /* 0x00000010044c723c */ /* 0x080fe6000008104c */
[----:B------:R-:W-:Y:S04]  /*49690*/  LDSM.16.M88.4 R208, [R0+UR14+0xbc00] ;  /* 0x00bc000e00d0783b */ /* 0x000fe80008000200 */
[----:B------:R-:W-:Y:S01]  /*496a0*/  LDSM.16.M88.4 R212, [R0+UR14+0xc000] ;  /* 0x00c0000e00d4783b */ /* 0x000fe20008000200 */
[-C--:B------:R-:W-:Y:S03]  /*496b0*/  HMMA.1688.F32.TF32 R72, R8, R16.reuse, R72 ;  /* 0x000000100848723c */ /* 0x080fe60000081048 */
[----:B------:R-:W-:Y:S04]  /*496c0*/  LDSM.16.M88.4 R216, [R0+UR14+0xc400] ;  /* 0x00c4000e00d8783b */ /* 0x000fe80008000200 */
[----:B------:R-:W-:Y:S04]  /*496d0*/  LDSM.16.M88.4 R220, [R0+UR14+0xc800] ;  /* 0x00c8000e00dc783b */ /* 0x000fe80008000200 */
[----:B------:R-:W-:Y:S04]  /*496e0*/  LDSM.16.M88.4 R224, [R0+UR14+0xcc00] ;  /* 0x00cc000e00e0783b */ /* 0x000fe80008000200 */
[----:B------:R-:W-:Y:S04]  /*496f0*/  STL.64 [R1+0x910], R76 ;  /* 0x0009104c01007387 */ /* 0x000fe80000100a00 */
[----:B------:R-:W-:Y:S04]  /*49700*/  STL.64 [R1+0x918], R78 ;  /* 0x0009184e01007387 */ /* 0x000fe80000100a00 */
[----:B------:R3:W-:Y:S04]  /*49710*/  STL.64 [R1+0x3d18], R8 ;  /* 0x003d180801007387 */ /* 0x0007e80000100a00 */
[----:B------:R-:W-:Y:S04]  /*49720*/  STL.64 [R1+0x1710], R72 ;  /* 0x0017104801007387 */ /* 0x000fe80000100a00 */
[----:B------:R-:W-:Y:S01]  /*49730*/  STL.64 [R1+0x1718], R74 ;  /* 0x0017184a01007387 */ /* 0x000fe20000100a00 */
[-C--:B---3--:R-:W-:Y:S03]  /*49740*/  HMMA.1688.F32.TF32 R8, R12, R16.reuse, R68 ;  /* 0x000000100c08723c */ /* 0x088fe60000081044 */
[----:B------:R-:W3:Y:S04]  /*49750*/  LDL.LU.64 R80, [R1+0xf90] ;  /* 0x000f900001507983 */ /* 0x000ee80000300a00 */
[----:B------:R-:W3:Y:S04]  /*49760*/  LDL.LU.64 R82, [R1+0xf98] ;  /* 0x000f980001527983 */ /* 0x000ee80000300a00 */
[----:B------:R-:W-:Y:S04]  /*49770*/  LDSM.16.M88.4 R232, [R0+UR14+0xd400] ;  /* 0x00d4000e00e8783b */ /* 0x000fe80008000200 */
[----:B------:R-:W-:Y:S04]  /*49780*/  LDSM.16.M88.4 R236, [R0+UR14+0xd800] ;  /* 0x00d8000e00ec783b */ /* 0x000fe80008000200 */
[----:B------:R-:W-:Y:S04]  /*49790*/  LDSM.16.M88.4 R240, [R0+UR14+0xdc00] ;  /* 0x00dc000e00f0783b */ /* 0x000fe80008000200 */
[----:B------:R-:W-:Y:S04]  /*497a0*/  STL.64 [R1+0x1700], R8 ;  /* 0x0017000801007387 */ /* 0x000fe80000100a00 */
[----:B------:R2:W-:Y:S04]  /*497b0*/  STL.64 [R1+0x1708], R10 ;  /* 0x0017080a01007387 */ /* 0x0005e80000100a00 */
[----:B------:R-:W-:Y:S04]  /*497c0*/  STL.64 [R1+0x3c60], R14 ;  /* 0x003c600e01007387 */ /* 0x000fe80000100a00 */
[----:B------:R4:W-:Y:S01]  /*497d0*/  STL.64 [R1+0x3c58], R12 ;  /* 0x003c580c01007387 */ /* 0x0009e20000100a00 */
[----:B--2---:R-:W-:Y:S03]  /*497e0*/  HMMA.1688.F32.TF32 R8, R20, R16, R244 ;  /* 0x000000101408723c */ /* 0x004fe600000810f4 */
[----:B------:R-:W2:Y:S04]  /*497f0*/  LDL.LU.64 R76, [R1+0xf80] ;  /* 0x000f8000014c7983 */ /* 0x000ea80000300a00 */
[----:B------:R-:W2:Y:S01]  /*49800*/  LDL.LU.64 R78, [R1+0xf88] ;  /* 0x000f8800014e7983 */ /* 0x000ea20000300a00 */
[C---:B------:R-:W-:Y:S03]  /*49810*/  HMMA.1688.F32.TF32 R16, R4.reuse, R28, R92 ;  /* 0x0000001c0410723c */ /* 0x040fe6000008105c */
[----:B------:R-:W-:Y:S04]  /*49820*/  LDSM.16.M88.4 R92, [R0+UR14+0x4800] ;  /* 0x0048000e005c783b */ /* 0x000fe80008000200 */
[----:B------:R-:W-:Y:S01]  /*49830*/  LDSM.16.M88.4 R248, [R0+UR14+0xf800] ;  /* 0x00f8000e00f8783b */ /* 0x000fe20008000200 */
[C---:B----4-:R-:W-:Y:S03]  /*49840*/  HMMA.1688.F32.TF32 R12, R4.reuse, R32, R88 ;  /* 0x00000020040c723c */ /* 0x050fe60000081058 */
[----:B------:R-:W-:Y:S04]  /*49850*/  LDSM.16.M88.4 R88, [R0+UR14+0x4400] ;  /* 0x0044000e0058783b */ /* 0x000fe80008000200 */
[----:B------:R4:W-:Y:S04]  /*49860*/  STL.64 [R1+0x17d0], R8 ;  /* 0x0017d00801007387 */ /* 0x0009e80000100a00 */
[----:B------:R1:W-:Y:S04]  /*49870*/  STL.64 [R1+0x17d8], R10 ;  /* 0x0017d80a01007387 */ /* 0x0003e80000100a00 */
[----:B------:R-:W-:Y:S04]  /*49880*/  LDSM.16.M88.4 R228, [R0+UR14+0xd000] ;  /* 0x00d0000e00e4783b */ /* 0x000fe80008000200 */
[----:B----4-:R-:W4:Y:S04]  /*49890*/  LDL.LU.64 R8, [R1+0xf70] ;  /* 0x000f700001087983 */ /* 0x010f280000300a00 */
[----:B-1----:R-:W4:Y:S04]  /*498a0*/  LDL.LU.64 R10, [R1+0xf78] ;  /* 0x000f7800010a7983 */ /* 0x002f280000300a00 */
[----:B------:R-:W4:Y:S04]  /*498b0*/  LDL.LU.64 R72, [R1+0xf60] ;  /* 0x000f600001487983 */ /* 0x000f280000300a00 */
[----:B------:R-:W4:Y:S04]  /*498c0*/  LDL.LU.64 R74, [R1+0xf68] ;  /* 0x000f6800014a7983 */ /* 0x000f280000300a00 */
[----:B------:R-:W4:Y:S04]  /*498d0*/  LDL.LU.64 R68, [R1+0xf50] ;  /* 0x000f500001447983 */ /* 0x000f280000300a00 */
[----:B------:R-:W4:Y:S04]  /*498e0*/  LDL.LU.64 R70, [R1+0xf58] ;  /* 0x000f580001467983 */ /* 0x000f280000300a00 */
[----:B------:R-:W-:Y:S04]  /*498f0*/  STL.64 [R1+0x3bb8], R22 ;  /* 0x003bb81601007387 */ /* 0x000fe80000100a00 */
[----:B------:R1:W-:Y:S04]  /*49900*/  STL.64 [R1+0x3bb0], R20 ;  /* 0x003bb01401007387 */ /* 0x0003e80000100a00 */
[----:B------:R-:W-:Y:S01]  /*49910*/  LDSM.16.M88.4 R244, [R0+UR14+0xe000] ;  /* 0x00e0000e00f4783b */ /* 0x000fe20008000200 */
[----:B-1----:R-:W-:Y:S01]  /*49920*/  HMMA.1688.F32.TF32 R20, R4, R24, R96 ;  /* 0x000000180414723c */ /* 0x002fe20000081060 */
[----:B------:R-:W-:Y:S01]  /*49930*/  IMAD.MOV.U32 R42, RZ, RZ, R14 ;  /* 0x000000ffff2a7224 */ /* 0x000fe200078e000e */
[----:B------:R-:W-:Y:S01]  /*49940*/  MOV R43, R15 ;  /* 0x0000000f002b7202 */ /* 0x000fe20000000f00 */
[----:B------:R-:W-:-:S15]  /*49950*/  LDSM.16.M88.4 R96, [R0+UR14+0x4c00] ;  /* 0x004c000e0060783b */ /* 0x000fde0008000200 */
[----:B------:R-:W-:Y:S01]  /*49960*/  NOP ;  /* 0x0000000000007918 */ /* 0x000fe20000000000 */
[----:B------:R-:W-:Y:S04]  /*49970*/  STL.64 [R1+0x720], R20 ;  /* 0x0007201401007387 */ /* 0x000fe80000100a00 */
[----:B------:R-:W-:Y:S04]  /*49980*/  STL.64 [R1+0x728], R22 ;  /* 0x0007281601007387 */ /* 0x000fe80000100a00 */
[----:B------:R-:W-:Y:S04]  /*49990*/  STL.64 [R1+0x710], R16 ;  /* 0x0007101001007387 */ /* 0x000fe80000100a00 */
[----:B------:R-:W-:Y:S04]  /*499a0*/  STL.64 [R1+0x718], R18 ;  /* 0x0007181201007387 */ /* 0x000fe80000100a00 */
[----:B------:R1:W-:Y:S04]  /*499b0*/  STL.64 [R1+0x700], R12 ;  /* 0x0007000c01007387 */ /* 0x0003e80000100a00 */
[----:B-1----:R-:W4:Y:S04]  /*499c0*/  LDL.LU.64 R12, [R1+0xf40] ;  /* 0x000f4000010c7983 */ /* 0x002f280000300a00 */
[----:B------:R-:W4:Y:S01]  /*499d0*/  LDL.LU.64 R14, [R1+0xf48] ;  /* 0x000f4800010e7983 */ /* 0x000f220000300a00 */
[----:B------:R-:W-:Y:S03]  /*499e0*/  HMMA.1688.F32.TF32 R16, R4, R36, R84 ;  /* 0x000000240410723c */ /* 0x000fe60000081054 */
[----:B------:R-:W-:Y:S04]  /*499f0*/  STL [R1+0x3b04], R43 ;  /* 0x003b042b01007387 */ /* 0x000fe80000100800 */
[----:B------:R-:W-:-:S12]  /*49a00*/  LDSM.16.M88.4 R84, [R0+UR14+0x4000] ;  /* 0x0040000e0054783b */ /* 0x000fd80008000200 */
[----:B------:R-:W-:Y:S02]  /*49a10*/  IMAD.MOV.U32 R30, RZ, RZ, R18 ;  /* 0x000000ffff1e7224 */ /* 0x000fe400078e0012 */
[----:B------:R-:W-:Y:S02]  /*49a20*/  IMAD.MOV.U32 R31, RZ, RZ, R19 ;  /* 0x000000ffff1f7224 */ /* 0x000fe400078e0013 */
[----:B------:R-:W-:Y:S01]  /*49a30*/  IMAD.MOV.U32 R34, RZ, RZ, R16 ;  /* 0x000000ffff227224 */ /* 0x000fe200078e0010 */
[----:B------:R-:W-:Y:S01]  /*49a40*/  STL [R1+0x3b00], R42 ;  /* 0x003b002a01007387 */ /* 0x000fe20000100800 */
[----:B------:R-:W-:-:S03]  /*49a50*/  IMAD.MOV.U32 R35, RZ, RZ, R17 ;  /* 0x000000ffff237224 */ /* 0x000fc600078e0011 */
[----:B------:R-:W-:Y:S04]  /*49a60*/  STL.64 [R1+0x3d30], R38 ;  /* 0x003d302601007387 */ /* 0x000fe80000100a00 */
[----:B------:R-:W-:Y:S04]  /*49a70*/  STL.64 [R1+0x3d28], R36 ;  /* 0x003d282401007387 */ /* 0x000fe80000100a00 */
[----:B------:R-:W-:Y:S01]  /*49a80*/  STL [R1+0x3b08], R34 ;  /* 0x003b082201007387 */ /* 0x000fe20000100800 */
[----:B---3--:R-:W-:Y:S03]  /*49a90*/  HMMA.1688.F32.TF32 R20, R4, R40, R80 ;  /* 0x000000280414723c */ /* 0x008fe60000081050 */
[----:B------:R-:W-:-:S15]  /*49aa0*/  LDSM.16.M88.4 R80, [R0+UR14+0x3c00] ;  /* 0x003c000e0050783b */ /* 0x000fde0008000200 */
[----:B------:R-:W-:Y:S01]  /*49ab0*/  NOP ;  /* 0x0000000000007918 */ /* 0x000fe20000000000 */
[----:B------:R-:W-:Y:S01]  /*49ac0*/  IMAD.MOV.U32 R26, RZ, RZ, R20 ;  /* 0x000000ffff1a7224 */ /* 0x000fe200078e0014 */
[----:B------:R-:W-:Y:S01]  /*49ad0*/  MOV R18, R22 ;  /* 0x0000001600127202 */ /* 0x000fe20000000f00 */
[----:B------:R-:W-:Y:S02]  /*49ae0*/  IMAD.MOV.U32 R27, RZ, RZ, R21 ;  /* 0x000000ffff1b7224 */ /* 0x000fe400078e0015 */
[----:B------:R-:W-:Y:S02]  /*49af0*/  IMAD.MOV.U32 R19, RZ, RZ, R23 ;  /* 0x000000ffff137224 */ /* 0x000fe400078e0017 */
[C---:B--2---:R-:W-:Y:S03]  /*49b00*/  HMMA.1688.F32.TF32 R20, R4.reuse, R44, R76 ;  /* 0x0000002c0414723c */ /* 0x044fe6000008104c */
[----:B------:R4:W-:Y:S04]  /*49b10*/  STL.64 [R1+0x3bc0], R18 ;  /* 0x003bc01201007387 */ /* 0x0009e80000100a00 */
[----:B------:R-:W1:Y:S01]  /*49b20*/  LDSM.16.M88.4 R76, [R0+UR14+0x3800] ;  /* 0x0038000e004c783b */ /* 0x000e620008000200 */
[C---:B----4-:R-:W-:Y:S03]  /*49b30*/  HMMA.1688.F32.TF32 R16, R4.reuse, R48, R8 ;  /* 0x000000300410723c */ /* 0x050fe60000081008 */
[----:B------:R-:W2:Y:S08]  /*49b40*/  LDL.LU.64 R8, [R1+0xf30] ;  /* 0x000f300001087983 */ /* 0x000eb00000300a00 */
[----:B------:R-:W-:Y:S04]  /*49b50*/  STL.64 [R1+0x6d0], R20 ;  /* 0x0006d01401007387 */ /* 0x000fe80000100a00 */
[----:B------:R3:W-:Y:S04]  /*49b60*/  STL.64 [R1+0x6d8], R22 ;  /* 0x0006d81601007387 */ /* 0x0007e80000100a00 */
[----:B------:R-:W2:Y:S04]  /*49b70*/  LDL.LU.64 R10, [R1+0xf38] ;  /* 0x000f3800010a7983 */ /* 0x000ea80000300a00 */
[----:B------:R-:W-:Y:S01]  /*49b80*/  STL.64 [R1+0x6c0], R16 ;  /* 0x0006c01001007387 */ /* 0x000fe20000100a00 */
[C---:B---3--:R-:W-:Y:S03]  /*49b90*/  HMMA.1688.F32.TF32 R20, R4.reuse, R52, R72 ;  /* 0x000000340414723c */ /* 0x048fe60000081048 */
[----:B------:R3:W-:Y:S04]  /*49ba0*/  STL.64 [R1+0x6c8], R18 ;  /* 0x0006c81201007387 */ /* 0x0007e80000100a00 */
[----:B------:R-:W-:Y:S01]  /*49bb0*/  LDSM.16.M88.4 R72, [R0+UR14+0x3400] ;  /* 0x0034000e0048783b */ /* 0x000fe20008000200 */
[C---:B---3--:R-:W-:Y:S03]  /*49bc0*/  HMMA.1688.F32.TF32 R16, R4.reuse, R56, R68 ;  /* 0x000000380410723c */ /* 0x048fe60000081044 */
[----:B------:R-:W3:Y:S08]  /*49bd0*/  LDSM.16.M88.4 R68, [R0+UR14+0x3000] ;  /* 0x0030000e0044783b */ /* 0x000ef00008000200 */
[----:B------:R-:W-:Y:S04]  /*49be0*/  STL.64 [R1+0x6b0], R20 ;  /* 0x0006b01401007387 */ /* 0x000fe80000100a00 */
[----:B------:R-:W-:Y:S04]  /*49bf0*/  STL.64 [R1+0x6b8], R22 ;  /* 0x0006b81601007387 */ /* 0x000fe80000100a00 */
[----:B------:R4:W-:Y:S04]  /*49c00*/  STL.64 [R1+0x6a0], R16 ;  /* 0x0006a01001007387 */ /* 0x0009e80000100a00 */
[----:B------:R3:W-:Y:S04]  /*49c10*/  STL.64 [R1+0x6a8], R18 ;  /* 0x0006a81201007387 */ /* 0x0007e80000100a00 */
[----:B-1----:R-:W-:Y:S04]  /*49c20*/  STL [R1+0x3a38], R78 ;  /* 0x003a384e01007387 */ /* 0x002fe80000100800 */
[----:B------:R-:W-:Y:S04]  /*49c30*/  STL [R1+0x3a34], R79 ;  /* 0x003a344f01007387 */ /* 0x000fe80000100800 */
[----:B------:R-:W-:Y:S01]  /*49c40*/  STL [R1+0x3a24], R82 ;  /* 0x003a245201007387 */ /* 0x000fe20000100800 */
[----:B------:R-:W-:Y:S03]  /*49c50*/  HMMA.1688.F32.TF32 R12, R4, R60, R12 ;  /* 0x0000003c040c723c */ /* 0x000fe6000008100c */
[----:B------:R-:W-:-:S15]  /*49c60*/  STL [R1+0x3a20], R83 ;  /* 0x003a205301007387 */ /* 0x000fde0000100800 */
[----:B------:R-:W-:Y:S01]  /*49c70*/  NOP ;  /* 0x0000000000007918 */ /* 0x000fe20000000000 */
[----:B------:R1:W-:Y:S04]  /*49c80*/  STL.64 [R1+0x690], R12 ;  /* 0x0006900c01007387 */ /* 0x0003e80000100a00 */
[----:B------:R1:W-:Y:S04]  /*49c90*/  STL.64 [R1+0x698], R14 ;  /* 0x0006980e01007387 */ /* 0x0003e80000100a00 */
        /* <DEDUP_REMOVED lines=10> */
[----:B------:R-:W2:Y:S04]  /*49d40*/  LDL.LU.64 R184, [R1+0x11d0] ;  /* 0x0011d00001b87983 */ /* 0x000ea80000300a00 */
[----:B------:R-:W2:Y:S04]  /*49d50*/  LDL.LU.64 R186, [R1+0x11d8] ;  /* 0x0011d80001ba7983 */ /* 0x000ea80000300a00 */
[----:B------:R-:W2:Y:S04]  /*49d60*/  LDL.LU.64 R180, [R1+0x11c0] ;  /* 0x0011c00001b47983 */ /* 0x000ea80000300a00 */
[----:B------:R-:W2:Y:S04]  /*49d70*/  LDL.LU.64 R182, [R1+0x11c8] ;  /* 0x0011c80001b67983 */ /* 0x000ea80000300a00 */
[----:B------:R-:W2:Y:S04]  /*49d80*/  LDL.LU.64 R36, [R1+0x11b0] ;  /* 0x0011b00001247983 */ /* 0x000ea80000300a00 */
[----:B------:R-:W2:Y:S04]  /*49d90*/  LDL.LU.64 R38, [R1+0x11b8] ;  /* 0x0011b80001267983 */ /* 0x000ea80000300a00 */
[----:B----4-:R-:W4:Y:S04]  /*49da0*/  LDL.LU.64 R16, [R1+0x11a0] ;  /* 0x0011a00001107983 */ /* 0x010f280000300a00 */
[----:B---3--:R-:W4:Y:S04]  /*49db0*/  LDL.LU.64 R18, [R1+0x11a8] ;  /* 0x0011a80001127983 */ /* 0x008f280000300a00 */
[----:B-1----:R-:W3:Y:S04]  /*49dc0*/  LDL.LU.64 R12, [R1+0x1190] ;  /* 0x00119000010c7983 */ /* 0x002ee80000300a00 */
[----:B------:R-:W3:Y:S04]  /*49dd0*/  LDL.LU.64 R14, [R1+0x1198] ;  /* 0x00119800010e7983 */ /* 0x000ee80000300a00 */
[----:B------:R-:W3:Y:S04]  /*49de0*/  LDL.LU.64 R176, [R1+0x1180] ;  /* 0x0011800001b07983 */ /* 0x000ee80000300a00 */
[----:B------:R-:W3:Y:S04]  /*49df0*/  LDL.LU.64 R178, [R1+0x1188] ;  /* 0x0011880001b27983 */ /* 0x000ee80000300a00 */
[----:B------:R-:W3:Y:S04]  /*49e00*/  LDL.LU.64 R172, [R1+0x1170] ;  /* 0x0011700001ac7983 */ /* 0x000ee80000300a00 */
[----:B------:R-:W3:Y:S04]  /*49e10*/  LDL.LU.64 R174, [R1+0x1178] ;  /* 0x0011780001ae7983 */ /* 0x000ee80000300a00 */
[----:B------:R-:W3:Y:S04]  /*49e20*/  LDL.LU.64 R20, [R1+0x1160] ;  /* 0x0011600001147983 */ /* 0x000ee80000300a00 */
[----:B------:R-:W3:Y:S01]  /*49e30*/  LDL.LU.64 R22, [R1+0x1168] ;  /* 0x0011680001167983 */ /* 0x000ee20000300a00 */
[----:B--2---:R-:W-:-:S15]  /*49e40*/  HMMA.1688.F32.TF32 R8, R4, R64, R8 ;  /* 0x000000400408723c */ /* 0x004fde0000081008 */
[----:B------:R-:W-:-:S04]  /*49e50*/  NOP ;  /* 0x0000000000007918 */ /* 0x000fc80000000000 */
[----:B------:R-:W-:Y:S02]  /*49e60*/  IMAD.MOV.U32 R66, RZ, RZ, R8 ;  /* 0x000000ffff427224 */ /* 0x000fe400078e0008 */
[----:B------:R-:W-:Y:S02]  /*49e70*/  IMAD.MOV.U32 R67, RZ, RZ, R9 ;  /* 0x000000ffff437224 */ /* 0x000fe400078e0009 */
[----:B------:R-:W-:Y:S01]  /*49e80*/  IMAD.MOV.U32 R62, RZ, RZ, R10 ;  /* 0x000000ffff3e7224 */ /* 0x000fe200078e000a */
[----:B------:R-:W2:Y:S01]  /*49e90*/  LDL.LU.64 R8, [R1+0x1150] ;  /* 0x0011500001087983 */ /* 0x000ea20000300a00 */
[----:B------:R-:W-:-:S03]  /*49ea0*/  IMAD.MOV.U32 R63, RZ, RZ, R11 ;  /* 0x000000ffff3f7224 */ /* 0x000fc600078e000b */
[----:B------:R-:W2:Y:S04]  /*49eb0*/  LDL.LU.64 R10, [R1+0x1158] ;  /* 0x00115800010a7983 */ /* 0x000ea80000300a00 */
[----:B------:R-:W-:Y:S04]  /*49ec0*/  STL.64 [R1+0x3cf0], R62 ;  /* 0x003cf03e01007387 */ /* 0x000fe80000100a00 */
[----:B------:R-:W-:Y:S04]  /*49ed0*/  STL.64 [R1+0x3ce8], R60 ;  /* 0x003ce83c01007387 */ /* 0x000fe80000100a00 */
[----:B------:R-:W-:Y:S04]  /*49ee0*/  STL.64 [R1+0x3ce0], R66 ;  /* 0x003ce04201007387 */ /* 0x000fe80000100a00 */
[----:B------:R-:W-:Y:S04]  /*49ef0*/  STL.64 [R1+0x3cd8], R64 ;  /* 0x003cd84001007387 */ /* 0x000fe80000100a00 */
        /* <DEDUP_REMOVED lines=20> */
[C---:B------:R-:W-:Y:S03]  /*4a040*/  HMMA.1688.F32.TF32 R184, R4.reuse, R68, R184 ;  /* 0x0000004404b8723c */ /* 0x040fe600000810b8 */
[----:B------:R-:W-:Y:S04]  /*4a050*/  STL [R1+0x39a0], R162 ;  /* 0x0039a0a201007387 */ /* 0x000fe80000100800 */
[----:B------:R-:W-:Y:S04]  /*4a060*/  STL [R1+0x399c], R163 ;  /* 0x00399ca301007387 */ /* 0x000fe80000100800 */
[----:B------:R-:W-:Y:S04]  /*4a070*/  STL [R1+0x398c], R166 ;  /* 0x00398ca601007387 */ /* 0x000fe80000100800 */
[----:B------:R-:W-:Y:S04]  /*4a080*/  STL [R1+0x3988], R167 ;  /* 0x003988a701007387 */ /* 0x000fe80000100800 */
[----:B------:R-:W-:Y:S01]  /*4a090*/  IMAD.MOV.U32 R58, RZ, RZ, R184 ;  /* 0x000000ffff3a7224 */ /* 0x000fe200078e00b8 */
[----:B------:R-:W-:Y:S01]  /*4a0a0*/  MOV R59, R185 ;  /* 0x000000b9003b7202 */ /* 0x000fe20000000f00 */
[----:B------:R-:W-:Y:S04]  /*4a0b0*/  STL [R1+0x3990], R170 ;  /* 0x003990aa01007387 */ /* 0x000fe80000100800 */
[----:B------:R-:W-:Y:S04]  /*4a0c0*/  STL [R1+0x3984], R171 ;  /* 0x003984ab01007387 */ /* 0x000fe80000100800 */
[----:B------:R-:W-:Y:S04]  /*4a0d0*/  STL.64 [R1+0x3d10], R58 ;  /* 0x003d103a01007387 */ /* 0x000fe80000100a00 */
[----:B------:R1:W-:Y:S02]  /*4a0e0*/  STL.64 [R1+0x3d08], R56 ;  /* 0x003d083801007387 */ /* 0x0003e40000100a00 */
[C---:B-1----:R-:W-:Y:S02]  /*4a0f0*/  HMMA.1688.F32.TF32 R56, R4.reuse, R76, R36 ;  /* 0x0000004c0438723c */ /* 0x042fe40000081024 */
[----:B------:R-:W-:Y:S04]  /*4a100*/  STL.64 [R1+0x3d00], R70 ;  /* 0x003d004601007387 */ /* 0x000fe80000100a00 */
[----:B------:R-:W-:Y:S04]  /*4a110*/  STL.64 [R1+0x3cf8], R68 ;  /* 0x003cf84401007387 */ /* 0x000fe80000100a00 */
[----:B------:R-:W2:Y:S04]  /*4a120*/  LDL.LU.64 R36, [R1+0x1140] ;  /* 0x0011400001247983 */ /* 0x000ea80000300a00 */
[----:B------:R-:W2:Y:S05]  /*4a130*/  LDL.LU.64 R38, [R1+0x1148] ;  /* 0x0011480001267983 */ /* 0x000eaa0000300a00 */
[----:B------:R-:W-:Y:S04]  /*4a140*/  STL.64 [R1+0x650], R56 ;  /* 0x0006503801007387 */ /* 0x000fe80000100a00 */
[----:B------:R4:W-:Y:S02]  /*4a150*/  STL.64 [R1+0x658], R58 ;  /* 0x0006583a01007387 */ /* 0x0009e40000100a00 */
[C---:B----4-:R-:W-:Y:S02]  /*4a160*/  HMMA.1688.F32.TF32 R56, R4.reuse, R80, R16 ;  /* 0x000000500438723c */ /* 0x050fe40000081010 */
[----:B------:R-:W4:Y:S04]  /*4a170*/  LDL.LU.64 R16, [R1+0x1130] ;  /* 0x0011300001107983 */ /* 0x000f280000300a00 */
[----:B------:R-:W4:Y:S02]  /*4a180*/  LDL.LU.64 R18, [R1+0x1138] ;  /* 0x0011380001127983 */ /* 0x000f240000300a00 */
[C---:B------:R-:W-:Y:S02]  /*4a190*/  HMMA.1688.F32.TF32 R60, R4.reuse, R72, R180 ;  /* 0x00000048043c723c */ /* 0x040fe400000810b4 */
[----:B------:R-:W-:Y:S09]  /*4a1a0*/  LDSM.16.M88.4 R180, [R0+UR14+0xa000] ;  /* 0x00a0000e00b4783b */ /* 0x000ff20008000200 */
[----:B------:R-:W-:Y:S04]  /*4a1b0*/  STL.64 [R1+0x640], R56 ;  /* 0x0006403801007387 */ /* 0x000fe80000100a00 */
[----:B------:R3:W-:Y:S02]  /*4a1c0*/  STL.64 [R1+0x648], R58 ;  /* 0x0006483a01007387 */ /* 0x0007e40000100a00 */
[----:B---3--:R-:W-:Y:S02]  /*4a1d0*/  HMMA.1688.F32.TF32 R56, R4, R84, R12 ;  /* 0x000000540438723c */ /* 0x008fe4000008100c */
[----:B------:R-:W3:Y:S01]  /*4a1e0*/  LDL.LU.64 R12, [R1+0x1120] ;  /* 0x00112000010c7983 */ /* 0x000ee20000300a00 */
[----:B------:R-:W-:-:S02]  /*4a1f0*/  IMAD.MOV.U32 R50, RZ, RZ, R60 ;  /* 0x000000ffff327224 */ /* 0x000fc400078e003c */
[----:B------:R-:W-:Y:S01]  /*4a200*/  IMAD.MOV.U32 R51, RZ, RZ, R61 ;  /* 0x000000ffff337224 */ /* 0x000fe200078e003d */
[----:B------:R-:W3:Y:S01]  /*4a210*/  LDL.LU.64 R14, [R1+0x1128] ;  /* 0x00112800010e7983 */ /* 0x000ee20000300a00 */
[----:B------:R-:W-:Y:S02]  /*4a220*/  IMAD.MOV.U32 R54, RZ, RZ, R62 ;  /* 0x000000ffff367224 */ /* 0x000fe400078e003e */
[----:B------:R-:W-:Y:S02]  /*4a230*/  IMAD.MOV.U32 R55, RZ, RZ, R63 ;  /* 0x000000ffff377224 */ /* 0x000fe400078e003f */
[C---:B------:R-:W-:Y:S01]  /*4a240*/  HMMA.1688.F32.TF32 R60, R4.reuse, R88, R176 ;  /* 0x00000058043c723c */ /* 0x040fe200000810b0 */
[----:B------:R-:W-:Y:S07]  /*4a250*/  LDSM.16.M88.4 R176, [R0+UR14+0x9c00] ;  /* 0x009c000e00b0783b */ /* 0x000fee0008000200 */
[----:B------:R-:W-:Y:S01]  /*4a260*/  STL.64 [R1+0x630], R56 ;  /* 0x0006303801007387 */ /* 0x000fe20000100a00 */
[C---:B------:R-:W-:Y:S03]  /*4a270*/  HMMA.1688.F32.TF32 R20, R4.reuse, R96, R20 ;  /* 0x000000600414723c */ /* 0x040fe60000081014 */
[----:B------:R1:W-:Y:S05]  /*4a280*/  STL.64 [R1+0x638], R58 ;  /* 0x0006383a01007387 */ /* 0x0003ea0000100a00 */
[C---:B-1----:R-:W-:Y:S02]  /*4a290*/  HMMA.1688.F32.TF32 R56, R4.reuse, R92, R172 ;  /* 0x0000005c0438723c */ /* 0x042fe400000810ac */
[----:B------:R-:W-:Y:S04]  /*4a2a0*/  STL.64 [R1+0x620], R60 ;  /* 0x0006203c01007387 */ /* 0x000fe80000100a00 */
[----:B------:R-:W-:Y:S04]  /*4a2b0*/  STL.64 [R1+0x628], R62 ;  /* 0x0006283e01007387 */ /* 0x000fe80000100a00 */
[----:B------:R-:W1:Y:S09]  /*4a2c0*/  LDSM.16.M88.4 R172, [R0+UR14+0x9800] ;  /* 0x0098000e00ac783b */ /* 0x000e720008000200 */
[----:B------:R-:W-:Y:S04]  /*4a2d0*/  STL.64 [R1+0x610], R56 ;  /* 0x0006103801007387 */ /* 0x000fe80000100a00 */
[----:B------:R-:W-:Y:S04]  /*4a2e0*/  STL.64 [R1+0x618], R58 ;  /* 0x0006183a01007387 */ /* 0x000fe80000100a00 */
[----:B------:R2:W-:Y:S04]  /*4a2f0*/  STL.64 [R1+0x600], R20 ;  /* 0x0006001401007387 */ /* 0x0005e80000100a00 */
[----:B------:R2:W-:Y:S02]  /*4a300*/  STL.64 [R1+0x608], R22 ;  /* 0x0006081601007387 */ /* 0x0005e40000100a00 */
[----:B--2---:R-:W-:Y:S02]  /*4a310*/  HMMA.1688.F32.TF32 R8, R4, R100, R8 ;  /* 0x000000640408723c */ /* 0x004fe40000081008 */
[----:B------:R-:W2:Y:S04]  /*4a320*/  LDL.LU.64 R20, [R1+0x1110] ;  /* 0x0011100001147983 */ /* 0x000ea80000300a00 */
[----:B------:R-:W2:-:S13]  /*4a330*/  LDL.LU.64 R22, [R1+0x1118] ;  /* 0x0011180001167983 */ /* 0x000e9a0000300a00 */
[----:B------:R-:W-:Y:S01]  /*4a340*/  MOV R130, R8 ;  /* 0x0000000800827202 */ /* 0x000fe20000000f00 */
[----:B------:R-:W-:Y:S02]  /*4a350*/  IMAD.MOV.U32 R122, RZ, RZ, R9 ;  /* 0x000000ffff7a7224 */ /* 0x000fe400078e0009 */
[----:B------:R-:W-:Y:S01]  /*4a360*/  IMAD.MOV.U32 R118, RZ, RZ, R10 ;  /* 0x000000ffff767224 */ /* 0x000fe200078e000a */
[----:B------:R-:W2:Y:S01]  /*4a370*/  LDL.LU.64 R8, [R1+0x1100] ;  /* 0x0011000001087983 */ /* 0x000ea20000300a00 */
[----:B------:R-:W-:-:S03]  /*4a380*/  IMAD.MOV.U32 R119, RZ, RZ, R11 ;  /* 0x000000ffff777224 */ /* 0x000fc600078e000b */
[----:B------:R-:W2:Y:S04]  /*4a390*/  LDL.LU.64 R10, [R1+0x1108] ;  /* 0x00110800010a7983 */ /* 0x000ea80000300a00 */
[----:B------:R-:W-:Y:S04]  /*4a3a0*/  STL [R1+0x3a5c], R119 ;  /* 0x003a5c7701007387 */ /* 0x000fe80000100800 */
[----:B------:R-:W-:Y:S04]  /*4a3b0*/  STL [R1+0x3a58], R118 ;  /* 0x003a587601007387 */ /* 0x000fe80000100800 */
[----:B------:R-:W-:Y:S04]  /*4a3c0*/  STL [R1+0x3a54], R122 ;  /* 0x003a547a01007387 */ /* 0x000fe80000100800 */
[----:B------:R1:W-:Y:S01]  /*4a3d0*/  STL [R1+0x3a50], R130 ;  /* 0x003a508201007387 */ /* 0x0003e20000100800 */
[C---:B------:R-:W-:Y:S08]  /*4a3e0*/  HMMA.1688.F32.TF32 R36, R4.reuse, R104, R36 ;  /* 0x000000680424723c */ /* 0x040ff00000081024 */
[C---:B----4-:R-:W-:Y:S11]  /*4a3f0*/  HMMA.1688.F32.TF32 R16, R4.reuse, R108, R16 ;  /* 0x0000006c0410723c */ /* 0x050ff60000081010 */
[----:B------:R-:W-:Y:S04]  /*4a400*/  STL.64 [R1+0x5e0], R36 ;  /* 0x0005e02401007387 */ /* 0x000fe80000100a00 */
[----:B------:R-:W-:Y:S04]  /*4a410*/  STL.64 [R1+0x5e8], R38 ;  /* 0x0005e82601007387 */ /* 0x000fe80000100a00 */
[----:B------:R-:W-:Y:S01]  /*4a420*/  MOV R115, R19 ;  /* 0x0000001300737202 */ /* 0x000fe20000000f00 */
[----:B------:R-:W-:Y:S01]  /*4a430*/  IMAD.MOV.U32 R79, RZ, RZ, R18 ;  /* 0x000000ffff4f7224 */ /* 0x000fe200078e0012 */
[----:B---3--:R-:W-:Y:S01]  /*4a440*/  HMMA.1688.F32.TF32 R12, R4, R112, R12 ;  /* 0x00000070040c723c */ /* 0x008fe2000008100c */
[----:B------:R-:W-:-:S02]  /*4a450*/  IMAD.MOV.U32 R114, RZ, RZ, R16 ;  /* 0x000000ffff727224 */ /* 0x000fc400078e0010 */
[----:B------:R-:W-:Y:S02]  /*4a460*/  IMAD.MOV.U32 R78, RZ, RZ, R17 ;  /* 0x000000ffff4e7224 */ /* 0x000fe400078e0011 */
[----:B------:R-:W3:Y:S04]  /*4a470*/  LDL.LU.64 R16, [R1+0x10f0] ;  /* 0x0010f00001107983 */ /* 0x000ee80000300a00 */
[----:B------:R-:W3:Y:S04]  /*4a480*/  LDL.LU.64 R18, [R1+0x10f8] ;  /* 0x0010f80001127983 */ /* 0x000ee80000300a00 */
[----:B------:R4:W-:Y:S04]  /*4a490*/  STL [R1+0x3a6c], R115 ;  /* 0x003a6c7301007387 */ /* 0x0009e80000100800 */
[----:B------:R2:W-:Y:S02]  /*4a4a0*/  STL [R1+0x3a68], R79 ;  /* 0x003a684f01007387 */ /* 0x0005e40000100800 */
[----:B-1----:R-:W-:-:S02]  /*4a4b0*/  IMAD.MOV.U32 R130, RZ, RZ, R15 ;  /* 0x000000ffff827224 */ /* 0x002fc400078e000f */
[----:B------:R1:W-:Y:S01]  /*4a4c0*/  STL [R1+0x3a64], R78 ;  /* 0x003a644e01007387 */ /* 0x0003e20000100800 */
[----:B------:R-:W-:Y:S02]  /*4a4d0*/  IMAD.MOV.U32 R122, RZ, RZ, R14 ;  /* 0x000000ffff7a7224 */ /* 0x000fe400078e000e */
[----:B------:R-:W-:Y:S01]  /*4a4e0*/  IMAD.MOV.U32 R119, RZ, RZ, R12 ;  /* 0x000000ffff777224 */ /* 0x000fe200078e000c */
[----:B------:R1:W-:Y:S01]  /*4a4f0*/  STL [R1+0x3a60], R114 ;  /* 0x003a607201007387 */ /* 0x0003e20000100800 */
[----:B------:R-:W-:-:S03]  /*4a500*/  IMAD.MOV.U32 R118, RZ, RZ, R13 ;  /* 0x000000ffff767224 */ /* 0x000fc600078e000d */
[----:B------:R-:W3:Y:S04]  /*4a510*/  LDL.LU.64 R12, [R1+0x10e0] ;  /* 0x0010e000010c7983 */ /* 0x000ee80000300a00 */
[----:B------:R-:W3:Y:S04]  /*4a520*/  LDL.LU.64 R14, [R1+0x10e8] ;  /* 0x0010e800010e7983 */ /* 0x000ee80000300a00 */
[----:B------:R1:W-:Y:S04]  /*4a530*/  STL [R1+0x3a7c], R130 ;  /* 0x003a7c8201007387 */ /* 0x0003e80000100800 */
[----:B------:R1:W-:Y:S04]  /*4a540*/  STL [R1+0x3a78], R122 ;  /* 0x003a787a01007387 */ /* 0x0003e80000100800 */
[----:B------:R1:W-:Y:S04]  /*4a550*/  STL [R1+0x3a74], R119 ;  /* 0x003a747701007387 */ /* 0x0003e80000100800 */
[----:B------:R1:W-:Y:S01]  /*4a560*/  STL [R1+0x3a70], R118 ;  /* 0x003a707601007387 */ /* 0x0003e20000100800 */
[----:B--2---:R-:W-:-:S15]  /*4a570*/  HMMA.1688.F32.TF32 R20, R4, R116, R20 ;  /* 0x000000740414723c */ /* 0x004fde0000081014 */
[----:B------:R-:W-:-:S04]  /*4a580*/  NOP ;  /* 0x0000000000007918 */ /* 0x000fc80000000000 */
[----:B------:R-:W-:Y:S02]  /*4a590*/  IMAD.MOV.U32 R110, RZ, RZ, R20 ;  /* 0x000000ffff6e7224 */ /* 0x000fe400078e0014 */
[----:B------:R-:W-:Y:S01]  /*4a5a0*/  IMAD.MOV.U32 R111, RZ, RZ, R21 ;  /* 0x000000ffff6f7224 */ /* 0x000fe200078e0015 */
[----:B------:R-:W-:Y:S04]  /*4a5b0*/  HMMA.1688.F32.TF32 R8, R4, R120, R8 ;  /* 0x000000780408723c */ /* 0x000fe80000081008 */
[----:B------:R-:W-:Y:S04]  /*4a5c0*/  STL.64 [R1+0x3cd0], R110 ;  /* 0x003cd06e01007387 */ /* 0x000fe80000100a00 */
[----:B------:R-:W-:Y:S04]  /*4a5d0*/  STL.64 [R1+0x3cc8], R108 ;  /* 0x003cc86c01007387 */ /* 0x000fe80000100a00 */
[----:B------:R-:W2:Y:S04]  /*4a5e0*/  LDL.LU.64 R68, [R1+0x10d0] ;  /* 0x0010d00001447983 */ /* 0x000ea80000300a00 */
[----:B------:R-:W2:Y:S03]  /*4a5f0*/  LDL.LU.64 R70, [R1+0x10d8] ;  /* 0x0010d80001467983 */ /* 0x000ea60000300a00 */
[----:B----4-:R-:W-:-:S02]  /*4a600*/  IMAD.MOV.U32 R115, RZ, RZ, R8 ;  /* 0x000000ffff737224 */ /* 0x010fc400078e0008 */
[----:B------:R-:W-:Y:S02]  /*4a610*/  IMAD.MOV.U32 R79, RZ, RZ, R9 ;  /* 0x000000ffff4f7224 */ /* 0x000fe400078e0009 */
[----:B-1----:R-:W-:Y:S01]  /*4a620*/  IMAD.MOV.U32 R78, RZ, RZ, R10 ;  /* 0x000000ffff4e7224 */ /* 0x002fe200078e000a */
[----:B------:R-:W4:Y:S01]  /*4a630*/  LDL.LU.64 R8, [R1+0x10c0] ;  /* 0x0010c00001087983 */ /* 0x000f220000300a00 */
[----:B------:R-:W-:-:S03]  /*4a640*/  IMAD.MOV.U32 R114, RZ, RZ, R11 ;  /* 0x000000ffff727224 */ /* 0x000fc600078e000b */
[----:B------:R-:W4:Y:S04]  /*4a650*/  LDL.LU.64 R10, [R1+0x10c8] ;  /* 0x0010c800010a7983 */ /* 0x000f280000300a00 */
[----:B------:R-:W4:Y:S04]  /*4a660*/  LDL.LU.64 R64, [R1+0x10b0] ;  /* 0x0010b00001407983 */ /* 0x000f280000300a00 */
[----:B------:R-:W4:Y:S04]  /*4a670*/  LDL.LU.64 R66, [R1+0x10b8] ;  /* 0x0010b80001427983 */ /* 0x000f280000300a00 */
[----:B------:R-:W4:Y:S04]  /*4a680*/  LDL.LU.64 R60, [R1+0x10a0] ;  /* 0x0010a000013c7983 */ /* 0x000f280000300a00 */
[----:B------:R-:W4:Y:S04]  /*4a690*/  LDL.LU.64 R62, [R1+0x10a8] ;  /* 0x0010a800013e7983 */ /* 0x000f280000300a00 */
[----:B------:R-:W4:Y:S01]  /*4a6a0*/  LDL.LU.64 R56, [R1+0x1090] ;  /* 0x0010900001387983 */ /* 0x000f220000300a00 */
[----:B------:R-:W-:-:S03]  /*4a6b0*/  MOV R82, R22 ;  /* 0x0000001600527202 */ /* 0x000fc60000000f00 */
[----:B------:R-:W4:Y:S01]  /*4a6c0*/  LDL.LU.64 R58, [R1+0x1098] ;  /* 0x00109800013a7983 */ /* 0x000f220000300a00 */
[----:B------:R-:W-:-:S03]  /*4a6d0*/  IMAD.MOV.U32 R83, RZ, RZ, R23 ;  /* 0x000000ffff537224 */ /* 0x000fc600078e0017 */
[----:B------:R-:W4:Y:S04]  /*4a6e0*/  LDL.LU.64 R36, [R1+0xf20] ;  /* 0x000f200001247983 */ /* 0x000f280000300a00 */
[----:B------:R-:W4:Y:S04]  /*4a6f0*/  LDL.LU.64 R38, [R1+0xf28] ;  /* 0x000f280001267983 */ /* 0x000f280000300a00 */
[----:B------:R-:W4:Y:S04]  /*4a700*/  LDL.LU.64 R20, [R1+0xf10] ;  /* 0x000f100001147983 */ /* 0x000f280000300a00 */
[----:B------:R-:W4:Y:S01]  /*4a710*/  LDL.LU.64 R22, [R1+0xf18] ;  /* 0x000f180001167983 */ /* 0x000f220000300a00 */
[C---:B---3--:R-:W-:Y:S08]  /*4a720*/  HMMA.1688.F32.TF32 R16, R4.reuse, R124, R16 ;  /* 0x0000007c0410723c */ /* 0x048ff00000081010 */
[----:B------:R-:W-:Y:S11]  /*4a730*/  HMMA.1688.F32.TF32 R12, R4, R128, R12 ;  /* 0x00000080040c723c */ /* 0x000ff6000008100c */
[----:B------:R-:W-:Y:S01]  /*4a740*/  IMAD.MOV.U32 R130, RZ, RZ, R16 ;  /* 0x000000ffff827224 */ /* 0x000fe200078e0010 */
[----:B------:R-:W-:Y:S01]  /*4a750*/  MOV R122, R17 ;  /* 0x00000011007a7202 */ /* 0x000fe20000000f00 */
[----:B------:R-:W-:Y:S01]  /*4a760*/  IMAD.MOV.U32 R119, RZ, RZ, R18 ;  /* 0x000000ffff777224 */ /* 0x000fe200078e0012 */
[----:B------:R-:W3:Y:S01]  /*4a770*/  LDL.LU.64 R16, [R1+0xf00] ;  /* 0x000f000001107983 */ /* 0x000ee20000300a00 */
[----:B------:R-:W-:-:S03]  /*4a780*/  IMAD.MOV.U32 R118, RZ, RZ, R19 ;  /* 0x000000ffff767224 */ /* 0x000fc600078e0013 */
[----:B------:R-:W3:Y:S01]  /*4a790*/  LDL.LU.64 R18, [R1+0xf08] ;  /* 0x000f080001127983 */ /* 0x000ee20000300a00 */
[----:B------:R-:W-:Y:S02]  /*4a7a0*/  IMAD.MOV.U32 R106, RZ, RZ, R12 ;  /* 0x000000ffff6a7224 */ /* 0x000fe400078e000c */
[----:B------:R-:W-:Y:S02]  /*4a7b0*/  IMAD.MOV.U32 R107, RZ, RZ, R13 ;  /* 0x000000ffff6b7224 */ /* 0x000fe400078e000d */
[----:B------:R-:W-:Y:S01]  /*4a7c0*/  IMAD.MOV.U32 R102, RZ, RZ, R14 ;  /* 0x000000ffff667224 */ /* 0x000fe200078e000e */
[----:B------:R-:W3:Y:S01]  /*4a7d0*/  LDL.LU.64 R12, [R1+0xef0] ;  /* 0x000ef000010c7983 */ /* 0x000ee20000300a00 */
[----:B------:R-:W-:-:S03]  /*4a7e0*/  IMAD.MOV.U32 R103, RZ, RZ, R15 ;  /* 0x000000ffff677224 */ /* 0x000fc600078e000f */
[----:B------:R-:W3:Y:S01]  /*4a7f0*/  LDL.LU.64 R14, [R1+0xef8] ;  /* 0x000ef800010e7983 */ /* 0x000ee20000300a00 */
[----:B--2---:R-:W-:-:S15]  /*4a800*/  HMMA.1688.F32.TF32 R68, R4, R132, R68 ;  /* 0x000000840444723c */ /* 0x004fde0000081044 */
[----:B------:R-:W-:-:S04]  /*4a810*/  NOP ;  /* 0x0000000000007918 */ /* 0x000fc80000000000 */
[----:B------:R-:W-:Y:S01]  /*4a820*/  MOV R123, R68 ;  /* 0x00000044007b7202 */ /* 0x000fe20000000f00 */
[----:B------:R-:W-:Y:S02]  /*4a830*/  IMAD.MOV.U32 R126, RZ, RZ, R69 ;  /* 0x000000ffff7e7224 */ /* 0x000fe400078e0045 */
[----:B------:R-:W-:Y:S02]  /*4a840*/  IMAD.MOV.U32 R127, RZ, RZ, R70 ;  /* 0x000000ffff7f7224 */ /* 0x000fe400078e0046 */
[----:B------:R-:W-:Y:S02]  /*4a850*/  IMAD.MOV.U32 R131, RZ, RZ, R71 ;  /* 0x000000ffff837224 */ /* 0x000fe400078e0047 */
[C---:B----4-:R-:W-:Y:S01]  /*4a860*/  HMMA.1688.F32.TF32 R68, R4.reuse, R136, R8 ;  /* 0x000000880444723c */ /* 0x050fe20000081008 */
[----:B------:R-:W2:Y:S04]  /*4a870*/  LDL.LU.64 R8, [R1+0xed0] ;  /* 0x000ed00001087983 */ /* 0x000ea80000300a00 */
[----:B------:R-:W2:Y:S03]  /*4a880*/  LDL.LU.64 R10, [R1+0xed8] ;  /* 0x000ed800010a7983 */ /* 0x000ea60000300a00 */
[C---:B------:R-:W-:Y:S08]  /*4a890*/  HMMA.1688.F32.TF32 R64, R4.reuse, R140, R64 ;  /* 0x0000008c0440723c */ /* 0x040ff00000081040 */
[C---:B------:R-:W-:Y:S08]  /*4a8a0*/  HMMA.1688.F32.TF32 R60, R4.reuse, R144, R60 ;  /* 0x00000090043c723c */ /* 0x040ff0000008103c */
[C---:B------:R-:W-:Y:S08]  /*4a8b0*/  HMMA.1688.F32.TF32 R56, R4.reuse, R148, R56 ;  /* 0x000000940438723c */ /* 0x040ff00000081038 */
[C---:B------:R-:W-:Y:S01]  /*4a8c0*/  HMMA.1688.F32.TF32 R20, R4.reuse, R156, R20 ;  /* 0x0000009c0414723c */ /* 0x040fe20000081014 */
[----:B------:R-:W-:Y:S04]  /*4a8d0*/  STL.64 [R1+0x560], R68 ;  /* 0x0005604401007387 */ /* 0x000fe80000100a00 */
[----:B------:R-:W-:Y:S04]  /*4a8e0*/  STL.64 [R1+0x568], R70 ;  /* 0x0005684601007387 */ /* 0x000fe80000100a00 */
[----:B------:R-:W-:Y:S04]  /*4a8f0*/  STL [R1+0x554], R65 ;  /* 0x0005544101007387 */ /* 0x000fe80000100800 */
[----:B------:R-:W-:Y:S04]  /*4a900*/  STL [R1+0x558], R66 ;  /* 0x0005584201007387 */ /* 0x000fe80000100800 */
[----:B------:R-:W-:Y:S04]  /*4a910*/  STL.64 [R1+0x540], R60 ;  /* 0x0005403c01007387 */ /* 0x000fe80000100a00 */
[----:B------:R-:W-:Y:S04]  /*4a920*/  STL [R1+0x548], R62 ;  /* 0x0005483e01007387 */ /* 0x000fe80000100800 */
[----:B------:R-:W-:Y:S04]  /*4a930*/  STL [R1+0x534], R57 ;  /* 0x0005343901007387 */ /* 0x000fe80000100800 */
[----:B------:R-:W-:Y:S01]  /*4a940*/  STL.64 [R1+0x8f0], R20 ;  /* 0x0008f01401007387 */ /* 0x000fe20000100a00 */
[C---:B---3--:R-:W-:Y:S08]  /*4a950*/  HMMA.1688.F32.TF32 R16, R4.reuse, R160, R16 ;  /* 0x000000a00410723c */ /* 0x048ff00000081010 */
[----:B------:R-:W-:Y:S11]  /*4a960*/  HMMA.1688.F32.TF32 R12, R4, R164, R12 ;  /* 0x000000a4040c723c */ /* 0x000ff6000008100c */
[----:B------:R-:W-:Y:S04]  /*4a970*/  STL.64 [R1+0x8e0], R16 ;  /* 0x0008e01001007387 */ /* 0x000fe80000100a00 */
[----:B------:R-:W-:Y:S01]  /*4a980*/  STL.64 [R1+0x8e8], R18 ;  /* 0x0008e81201007387 */ /* 0x000fe20000100a00 */
[----:B------:R-:W-:-:S02]  /*4a990*/  IMAD.MOV.U32 R46, RZ, RZ, R186 ;  /* 0x000000ffff2e7224 */ /* 0x000fc400078e00ba */
[----:B------:R-:W-:Y:S01]  /*4a9a0*/  IMAD.MOV.U32 R47, RZ, RZ, R187 ;  /* 0x000000ffff2f7224 */ /* 0x000fe200078e00bb */
[C---:B------:R-:W-:Y:S01]  /*4a9b0*/  HMMA.1688.F32.TF32 R36, R4.reuse, R152, R36 ;  /* 0x000000980424723c */ /* 0x040fe20000081024 */
[----:B------:R-:W1:Y:S04]  /*4a9c0*/  LDSM.16.M88.4 R184, [R0+UR14+0xa400] ;  /* 0x00a4000e00b8783b */ /* 0x000e680008000200 */
[----:B------:R-:W3:Y:S03]  /*4a9d0*/  LDSM.16.M88.4 R16, [R0+UR14+0xe400] ;  /* 0x00e4000e0010783b */ /* 0x000ee60008000200 */
[----:B--2---:R-:W-:Y:S01]  /*4a9e0*/  HMMA.1688.F32.TF32 R8, R4, R168, R8 ;  /* 0x000000a80408723c */ /* 0x004fe20000081008 */
[----:B------:R2:W-:Y:S04]  /*4a9f0*/  STL.64 [R1+0x8d0], R12 ;  /* 0x0008d00c01007387 */ /* 0x0005e80000100a00 */
[----:B------:R4:W-:Y:S01]  /*4aa00*/  STL.64 [R1+0x8d8], R14 ;  /* 0x0008d80e01007387 */ /* 0x0009e20000100a00 */
[----:B------:R-:W-:-:S05]  /*4aa10*/  IMAD.MOV.U32 R134, RZ, RZ, R63 ;  /* 0x000000ffff867224 */ /* 0x000fca00078e003f */
[----:B------:R-:W-:Y:S01]  /*4aa20*/  IMAD.MOV.U32 R143, RZ, RZ, R36 ;  /* 0x000000ffff8f7224 */ /* 0x000fe200078e0024 */
[----:B------:R-:W-:Y:S01]  /*4aa30*/  LDSM.16.M88.4 R60, [R0+UR14+0xec00] ;  /* 0x00ec000e003c783b */ /* 0x000fe20008000200 */
[----:B------:R-:W-:Y:S01]  /*4aa40*/  MOV R154, R22 ;  /* 0x00000016009a7202 */ /* 0x000fe20000000f00 */
[----:B------:R-:W-:Y:S02]  /*4aa50*/  IMAD.MOV.U32 R155, RZ, RZ, R23 ;  /* 0x000000ffff9b7224 */ /* 0x000fe400078e0017 */
[----:B------:R-:W-:Y:S01]  /*4aa60*/  IMAD.MOV.U32 R146, RZ, RZ, R37 ;  /* 0x000000ffff927224 */ /* 0x000fe200078e0025 */
[----:B------:R-:W-:Y:S01]  /*4aa70*/  LDSM.16.M88.4 R68, [R0+UR14+0xfc00] ;  /* 0x00fc000e0044783b */ /* 0x000fe20008000200 */
[----:B------:R-:W-:Y:S02]  /*4aa80*/  IMAD.MOV.U32 R147, RZ, RZ, R38 ;  /* 0x000000ffff937224 */ /* 0x000fe400078e0026 */
[----:B------:R-:W-:Y:S01]  /*4aa90*/  IMAD.MOV.U32 R151, RZ, RZ, R39 ;  /* 0x000000ffff977224 */ /* 0x000fe200078e0027 */
[----:B------:R-:W-:Y:S04]  /*4aaa0*/  LDSM.16.M88.4 R20, [R0+UR14+0xf000] ;  /* 0x00f0000e0014783b */ /* 0x000fe80008000200 */
[----:B------:R-:W-:Y:S04]  /*4aab0*/  STL [R1+0x8c0], R8 ;  /* 0x0008c00801007387 */ /* 0x000fe80000100800 */
[----:B------:R-:W-:Y:S04]  /*4aac0*/  STL [R1+0x8cc], R11 ;  /* 0x0008cc0b01007387 */ /* 0x000fe80000100800 */
[----:B--2---:R-:W2:Y:S04]  /*4aad0*/  LDL.LU.64 R12, [R1+0x16f0] ;  /* 0x0016f000010c7983 */ /* 0x004ea80000300a00 */
[----:B----4-:R-:W2:Y:S01]  /*4aae0*/  LDL.LU.64 R14, [R1+0x16f8] ;  /* 0x0016f800010e7983 */ /* 0x010ea20000300a00 */
[----:B------:R-:W-:-:S02]  /*4aaf0*/  IMAD.MOV.U32 R158, RZ, RZ, R9 ;  /* 0x000000ffff9e7224 */ /* 0x000fc400078e0009 */
[----:B------:R-:W-:Y:S01]  /*4ab00*/  IMAD.MOV.U32 R159, RZ, RZ, R10 ;  /* 0x000000ffff9f7224 */ /* 0x000fe200078e000a */
[----:B------:R-:W-:Y:S04]  /*4ab10*/  LDSM.16.M88.4 R36, [R0+UR14+0xf400] ;  /* 0x00f4000e0024783b */ /* 0x000fe80008000200 */
[----:B------:R-:W4:Y:S04]  /*4ab20*/  LDSM.16.M88.4 R8, [R0+UR14+0xe800] ;  /* 0x00e8000e0008783b */ /* 0x000f280008000200 */
[----:B------:R-:W-:Y:S04]  /*4ab30*/  STL [R1+0x397c], R174 ;  /* 0x00397cae01007387 */ /* 0x000fe80000100800 */
[----:B------:R-:W-:Y:S04]  /*4ab40*/  STL [R1+0x3978], R175 ;  /* 0x003978af01007387 */ /* 0x000fe80000100800 */
[----:B------:R-:W-:Y:S04]  /*4ab50*/  STL [R1+0x3994], R178 ;  /* 0x003994b201007387 */ /* 0x000fe80000100800 */
[----:B------:R-:W-:Y:S04]  /*4ab60*/  STL [R1+0x3980], R179 ;  /* 0x003980b301007387 */ /* 0x000fe80000100800 */
[----:B------:R-:W-:Y:S04]  /*4ab70*/  STL [R1+0x39a4], R182 ;  /* 0x0039a4b601007387 */ /* 0x000fe80000100800 */
        /* <DEDUP_REMOVED lines=29> */
[----:B---3--:R-:W-:Y:S01]  /*4ad50*/  STL.64 [R1+0x58], R18 ;  /* 0x0000581201007387 */ /* 0x008fe20000100a00 */
[----:B------:R-:W-:-:S03]  /*4ad60*/  MOV R139, R56 ;  /* 0x00000038008b7202 */ /* 0x000fc60000000f00 */
[----:B----4-:R-:W-:Y:S01]  /*4ad70*/  STL.64 [R1+0xb0], R8 ;  /* 0x0000b00801007387 */ /* 0x010fe20000100a00 */
[----:B------:R-:W-:-:S03]  /*4ad80*/  IMAD.MOV.U32 R150, RZ, RZ, R58 ;  /* 0x000000ffff967224 */ /* 0x000fc600078e003a */
[----:B------:R-:W-:Y:S01]  /*4ad90*/  STL.64 [R1+0xb8], R10 ;  /* 0x0000b80a01007387 */ /* 0x000fe20000100a00 */
[----:B------:R-:W-:-:S03]  /*4ada0*/  IMAD.MOV.U32 R142, RZ, RZ, R59 ;  /* 0x000000ffff8e7224 */ /* 0x000fc600078e003b */
[----:B------:R1:W-:Y:S01]  /*4adb0*/  STL.64 [R1+0x80], R36 ;  /* 0x0000802401007387 */ /* 0x0003e20000100a00 */
[----:B------:R-:W-:-:S03]  /*4adc0*/  IMAD.MOV.U32 R3, RZ, RZ, R36 ;  /* 0x000000ffff037224 */ /* 0x000fc600078e0024 */
[----:B------:R3:W-:Y:S01]  /*4add0*/  STL.64 [R1+0x88], R38 ;  /* 0x0000882601007387 */ /* 0x0007e20000100a00 */
[----:B------:R-:W-:-:S03]  /*4ade0*/  IMAD.MOV.U32 R2, RZ, RZ, R37 ;  /* 0x000000ffff027224 */ /* 0x000fc600078e0025 */
[----:B------:R-:W4:Y:S04]  /*4adf0*/  LDL.LU.64 R56, [R1+0x16e0] ;  /* 0x0016e00001387983 */ /* 0x000f280000300a00 */
[----:B------:R-:W4:Y:S04]  /*4ae00*/  LDL.LU.64 R58, [R1+0x16e8] ;  /* 0x0016e800013a7983 */ /* 0x000f280000300a00 */
[----:B-1----:R-:W4:Y:S04]  /*4ae10*/  LDL.LU.64 R36, [R1+0x16d0] ;  /* 0x0016d00001247983 */ /* 0x002f280000300a00 */
[----:B---3--:R-:W3:Y:S04]  /*4ae20*/  LDL.LU.64 R38, [R1+0x16d8] ;  /* 0x0016d80001267983 */ /* 0x008ee80000300a00 */
[----:B------:R-:W-:Y:S04]  /*4ae30*/  STL.64 [R1+0xa0], R60 ;  /* 0x0000a03c01007387 */ /* 0x000fe80000100a00 */
[----:B------:R-:W-:Y:S01]  /*4ae40*/  STL.64 [R1+0xa8], R62 ;  /* 0x0000a83e01007387 */ /* 0x000fe20000100a00 */
[----:B------:R-:W-:-:S03]  /*4ae50*/  IMAD.MOV.U32 R135, RZ, RZ, R64 ;  /* 0x000000ffff877224 */ /* 0x000fc600078e0040 */
[----:B------:R-:W-:Y:S01]  /*4ae60*/  STL.64 [R1+0x60], R68 ;  /* 0x0000604401007387 */ /* 0x000fe20000100a00 */
[----:B------:R-:W-:-:S03]  /*4ae70*/  IMAD.MOV.U32 R138, RZ, RZ, R67 ;  /* 0x000000ffff8a7224 */ /* 0x000fc600078e0043 */
[----:B------:R-:W-:Y:S04]  /*4ae80*/  STL.64 [R1+0x68], R70 ;  /* 0x0000684601007387 */ /* 0x000fe80000100a00 */
[----:B------:R-:W-:Y:S04]  /*4ae90*/  STL.64 [R1+0x98], R22 ;  /* 0x0000981601007387 */ /* 0x000fe80000100a00 */
[----:B------:R-:W-:Y:S04]  /*4aea0*/  STL.64 [R1+0x78], R250 ;  /* 0x000078fa01007387 */ /* 0x000fe80000100a00 */
[----:B------:R-:W-:Y:S01]  /*4aeb0*/  STL [R1+0x2ae8], R0 ;  /* 0x002ae80001007387 */ /* 0x000fe20000100800 */
[----:B--2---:R-:W-:Y:S03]  /*4aec0*/  HMMA.1688.F32.TF32 R64, R4, R172, R12 ;  /* 0x000000ac0440723c */ /* 0x004fe6000008100c */
[----:B------:R-:W2:Y:S04]  /*4aed0*/  LDL.LU.64 R12, [R1+0x16c0] ;  /* 0x0016c000010c7983 */ /* 0x000ea80000300a00 */
[----:B------:R-:W2:-:S12]  /*4aee0*/  LDL.LU.64 R14, [R1+0x16c8] ;  /* 0x0016c800010e7983 */ /* 0x000e980000300a00 */
[----:B------:R1:W-:Y:S04]  /*4aef0*/  STL.64 [R1+0x8b0], R64 ;  /* 0x0008b04001007387 */ /* 0x0003e80000100a00 */
[----:B------:R1:W-:Y:S04]  /*4af00*/  STL.64 [R1+0x8b8], R66 ;  /* 0x0008b84201007387 */ /* 0x0003e80000100a00 */
[----:B------:R-:W2:Y:S04]  /*4af10*/  LDL.LU.64 R108, [R1+0x16b0] ;  /* 0x0016b000016c7983 */ /* 0x000ea80000300a00 */
[----:B------:R-:W2:Y:S04]  /*4af20*/  LDL.LU.64 R110, [R1+0x16b8] ;  /* 0x0016b800016e7983 */ /* 0x000ea80000300a00 */
[----:B-1----:R-:W2:Y:S04]  /*4af30*/  LDL.LU.64 R64, [R1+0x16a0] ;  /* 0x0016a00001407983 */ /* 0x002ea80000300a00 */
[----:B------:R-:W2:Y:S01]  /*4af40*/  LDL.LU.64 R66, [R1+0x16a8] ;  /* 0x0016a80001427983 */ /* 0x000ea20000300a00 */
[C---:B----4-:R-:W-:Y:S08]  /*4af50*/  HMMA.1688.F32.TF32 R56, R4.reuse, R176, R56 ;  /* 0x000000b00438723c */ /* 0x050ff00000081038 */
[----:B---3--:R-:W-:Y:S11]  /*4af60*/  HMMA.1688.F32.TF32 R36, R4, R180, R36 ;  /* 0x000000b40424723c */ /* 0x008ff60000081024 */
[----:B------:R-:W-:-:S02]  /*4af70*/  IMAD.MOV.U32 R182, RZ, RZ, R56 ;  /* 0x000000ffffb67224 */ /* 0x000fc400078e0038 */
[----:B------:R-:W-:Y:S02]  /*4af80*/  IMAD.MOV.U32 R162, RZ, RZ, R57 ;  /* 0x000000ffffa27224 */ /* 0x000fe400078e0039 */
[----:B------:R-:W-:Y:S01]  /*4af90*/  IMAD.MOV.U32 R163, RZ, RZ, R58 ;  /* 0x000000ffffa37224 */ /* 0x000fe200078e003a */
[----:B------:R-:W3:Y:S01]  /*4afa0*/  LDL.LU.64 R56, [R1+0x1690] ;  /* 0x0016900001387983 */ /* 0x000ee20000300a00 */
[----:B------:R-:W-:-:S03]  /*4afb0*/  IMAD.MOV.U32 R183, RZ, RZ, R59 ;  /* 0x000000ffffb77224 */ /* 0x000fc600078e003b */
[----:B------:R-:W3:Y:S01]  /*4afc0*/  LDL.LU.64 R58, [R1+0x1698] ;  /* 0x00169800013a7983 */ /* 0x000ee20000300a00 */
[----:B------:R-:W-:Y:S01]  /*4afd0*/  MOV R166, R38 ;  /* 0x0000002600a67202 */ /* 0x000fe20000000f00 */
[----:B------:R-:W-:Y:S02]  /*4afe0*/  IMAD.MOV.U32 R167, RZ, RZ, R39 ;  /* 0x000000ffffa77224 */ /* 0x000fe400078e0027 */
[----:B------:R-:W-:Y:S01]  /*4aff0*/  IMAD.MOV.U32 R178, RZ, RZ, R36 ;  /* 0x000000ffffb27224 */ /* 0x000fe200078e0024 */
[----:B------:R-:W4:Y:S01]  /*4b000*/  LDL.LU.64 R38, [R1+0x3d30] ;  /* 0x003d300001267983 */ /* 0x000f220000300a00 */
[----:B------:R-:W-:-:S03]  /*4b010*/  IMAD.MOV.U32 R170, RZ, RZ, R37 ;  /* 0x000000ffffaa7224 */ /* 0x000fc600078e0025 */
[----:B------:R-:W4:Y:S01]  /*4b020*/  LDL.LU.64 R36, [R1+0x3d28] ;  /* 0x003d280001247983 */ /* 0x000f220000300a00 */
[----:B--2---:R-:W-:-:S15]  /*4b030*/  HMMA.1688.F32.TF32 R12, R4, R184, R12 ;  /* 0x000000b8040c723c */ /* 0x004fde000008100c */
[----:B------:R-:W-:-:S04]  /*4b040*/  NOP ;  /* 0x0000000000007918 */ /* 0x000fc80000000000 */
[----:B------:R-:W-:Y:S02]  /*4b050*/  IMAD.MOV.U32 R171, RZ, RZ, R12 ;  /* 0x000000ffffab7224 */ /* 0x000fe400078e000c */
[----:B------:R-:W-:Y:S02]  /*4b060*/  IMAD.MOV.U32 R179, RZ, RZ, R13 ;  /* 0x000000ffffb37224 */ /* 0x000fe400078e000d */
[----:B------:R-:W-:Y:S01]  /*4b070*/  IMAD.MOV.U32 R174, RZ, RZ, R14 ;  /* 0x000000ffffae7224 */ /* 0x000fe200078e000e */
[----:B------:R-:W2:Y:S01]  /*4b080*/  LDL.LU.64 R12, [R1+0x1680] ;  /* 0x00168000010c7983 */ /* 0x000ea20000300a00 */
[----:B------:R-:W-:-:S03]  /*4b090*/  IMAD.MOV.U32 R175, RZ, RZ, R15 ;  /* 0x000000ffffaf7224 */ /* 0x000fc600078e000f */
[----:B------:R-:W2:Y:S01]  /*4b0a0*/  LDL.LU.64 R14, [R1+0x1688] ;  /* 0x00168800010e7983 */ /* 0x000ea20000300a00 */
[C---:B------:R-:W-:Y:S08]  /*4b0b0*/  HMMA.1688.F32.TF32 R108, R4.reuse, R188, R108 ;  /* 0x000000bc046c723c */ /* 0x040ff0000008106c */
[C---:B------:R-:W-:Y:S11]  /*4b0c0*/  HMMA.1688.F32.TF32 R64, R4.reuse, R192, R64 ;  /* 0x000000c00440723c */ /* 0x040ff60000081040 */
[----:B------:R-:W-:Y:S04]  /*4b0d0*/  STL.64 [R1+0x870], R108 ;  /* 0x0008706c01007387 */ /* 0x000fe80000100a00 */
[----:B------:R-:W-:Y:S04]  /*4b0e0*/  STL.64 [R1+0x878], R110 ;  /* 0x0008786e01007387 */ /* 0x000fe80000100a00 */
[----:B------:R-:W-:Y:S04]  /*4b0f0*/  STL.64 [R1+0x860], R64 ;  /* 0x0008604001007387 */ /* 0x000fe80000100a00 */
[----:B------:R-:W-:Y:S01]  /*4b100*/  STL.64 [R1+0x868], R66 ;  /* 0x0008684201007387 */ /* 0x000fe20000100a00 */
[----:B---3--:R-:W-:-:S15]  /*4b110*/  HMMA.1688.F32.TF32 R56, R4, R196, R56 ;  /* 0x000000c40438723c */ /* 0x008fde0000081038 */
[----:B------:R-:W-:-:S04]  /*4b120*/  NOP ;  /* 0x0000000000007918 */ /* 0x000fc80000000000 */
[----:B------:R-:W-:Y:S01]  /*4b130*/  IMAD.MOV.U32 R198, RZ, RZ, R56 ;  /* 0x000000ffffc67224 */ /* 0x000fe200078e0038 */
[----:B------:R-:W-:Y:S01]  /*4b140*/  MOV R199, R57 ;  /* 0x0000003900c77202 */ /* 0x000fe20000000f00 */
[----:B------:R-:W-:Y:S01]  /*4b150*/  IMAD.MOV.U32 R202, RZ, RZ, R58 ;  /* 0x000000ffffca7224 */ /* 0x000fe200078e003a */
[----:B------:R-:W3:Y:S01]  /*4b160*/  LDL.LU.64 R56, [R1+0x1670] ;  /* 0x0016700001387983 */ /* 0x000ee20000300a00 */
[----:B------:R-:W-:-:S03]  /*4b170*/  IMAD.MOV.U32 R203, RZ, RZ, R59 ;  /* 0x000000ffffcb7224 */ /* 0x000fc600078e003b */
[----:B------:R-:W3:Y:S04]  /*4b180*/  LDL.LU.64 R58, [R1+0x1678] ;  /* 0x00167800013a7983 */ /* 0x000ee80000300a00 */
[----:B------:R-:W-:Y:S04]  /*4b190*/  STL [R1+0x3914], R203 ;  /* 0x003914cb01007387 */ /* 0x000fe80000100800 */
[----:B------:R-:W-:Y:S04]  /*4b1a0*/  STL [R1+0x3910], R202 ;  /* 0x003910ca01007387 */ /* 0x000fe80000100800 */
[----:B------:R1:W-:Y:S04]  /*4b1b0*/  STL [R1+0x390c], R199 ;  /* 0x00390cc701007387 */ /* 0x0003e80000100800 */
[----:B------:R1:W-:Y:S01]  /*4b1c0*/  STL [R1+0x3908], R198 ;  /* 0x003908c601007387 */ /* 0x0003e20000100800 */
        /* <DEDUP_REMOVED lines=8> */
[----:B------:R-:W-:Y:S04]  /*4b250*/  STL [R1+0x3924], R195 ;  /* 0x003924c301007387 */ /* 0x000fe80000100800 */
[----:B------:R-:W-:Y:S04]  /*4b260*/  STL [R1+0x3920], R194 ;  /* 0x003920c201007387 */ /* 0x000fe80000100800 */
[----:B------:R1:W-:Y:S04]  /*4b270*/  STL [R1+0x391c], R207 ;  /* 0x00391ccf01007387 */ /* 0x0003e80000100800 */
[----:B------:R1:W-:Y:S01]  /*4b280*/  STL [R1+0x3918], R206 ;  /* 0x003918ce01007387 */ /* 0x0003e20000100800 */
[----:B---3--:R-:W-:-:S15]  /*4b290*/  HMMA.1688.F32.TF32 R56, R4, R204, R56 ;  /* 0x000000cc0438723c */ /* 0x008fde0000081038 */
[----:B------:R-:W-:-:S04]  /*4b2a0*/  NOP ;  /* 0x0000000000007918 */ /* 0x000fc80000000000 */
[----:B-1----:R-:W-:Y:S01]  /*4b2b0*/  MOV R199, R56 ;  /* 0x0000003800c77202 */ /* 0x002fe20000000f00 */
[----:B------:R-:W-:Y:S02]  /*4b2c0*/  IMAD.MOV.U32 R198, RZ, RZ, R57 ;  /* 0x000000ffffc67224 */ /* 0x000fe400078e0039 */
        /* <DEDUP_REMOVED lines=10> */
[----:B------:R-:W-:Y:S01]  /*4b370*/  IMAD.MOV.U32 R207, RZ, RZ, R12 ;  /* 0x000000ffffcf7224 */ /* 0x000fe200078e000c */
[----:B------:R-:W-:Y:S01]  /*4b380*/  MOV R202, R15 ;  /* 0x0000000f00ca7202 */ /* 0x000fe20000000f00 */
[----:B------:R-:W-:Y:S02]  /*4b390*/  IMAD.MOV.U32 R206, RZ, RZ, R13 ;  /* 0x000000ffffce7224 */ /* 0x000fe400078e000d */
[----:B------:R-:W-:Y:S01]  /*4b3a0*/  IMAD.MOV.U32 R203, RZ, RZ, R14 ;  /* 0x000000ffffcb7224 */ /* 0x000fe200078e000e */
[----:B------:R-:W2:Y:S04]  /*4b3b0*/  LDL.LU.64 R12, [R1+0x1640] ;  /* 0x00164000010c7983 */ /* 0x000ea80000300a00 */
[----:B------:R-:W2:Y:S04]  /*4b3c0*/  LDL.LU.64 R14, [R1+0x1648] ;  /* 0x00164800010e7983 */ /* 0x000ea80000300a00 */
[----:B------:R-:W-:Y:S04]  /*4b3d0*/  STL [R1+0x3944], R202 ;  /* 0x003944ca01007387 */ /* 0x000fe80000100800 */
[----:B------:R-:W-:Y:S04]  /*4b3e0*/  STL [R1+0x3940], R203 ;  /* 0x003940cb01007387 */ /* 0x000fe80000100800 */
[----:B------:R1:W-:Y:S04]  /*4b3f0*/  STL [R1+0x393c], R206 ;  /* 0x00393cce01007387 */ /* 0x0003e80000100800 */
[----:B------:R1:W-:Y:S04]  /*4b400*/  STL [R1+0x3938], R207 ;  /* 0x003938cf01007387 */ /* 0x0003e80000100800 */
[----:B------:R-:W4:Y:S04]  /*4b410*/  LDL.LU.64 R64, [R1+0x1630] ;  /* 0x0016300001407983 */ /* 0x000f280000300a00 */
[----:B------:R-:W4:Y:S01]  /*4b420*/  LDL.LU.64 R66, [R1+0x1638] ;  /* 0x0016380001427983 */ /* 0x000f220000300a00 */
[----:B---3--:R-:W-:-:S15]  /*4b430*/  HMMA.1688.F32.TF32 R56, R4, R212, R56 ;  /* 0x000000d40438723c */ /* 0x008fde0000081038 */
[----:B------:R-:W-:-:S04]  /*4b440*/  NOP ;  /* 0x0000000000007918 */ /* 0x000fc80000000000 */
[----:B------:R-:W-:Y:S02]  /*4b450*/  IMAD.MOV.U32 R235, RZ, RZ, R59 ;  /* 0x000000ffffeb7224 */ /* 0x000fe400078e003b */
[----:B------:R-:W-:Y:S02]  /*4b460*/  IMAD.MOV.U32 R234, RZ, RZ, R58 ;  /* 0x000000ffffea7224 */ /* 0x000fe400078e003a */
[----:B------:R-:W-:Y:S02]  /*4b470*/  IMAD.MOV.U32 R239, RZ, RZ, R57 ;  /* 0x000000ffffef7224 */ /* 0x000fe400078e0039 */
[----:B------:R-:W-:Y:S01]  /*4b480*/  IMAD.MOV.U32 R238, RZ, RZ, R56 ;  /* 0x000000ffffee7224 */ /* 0x000fe200078e0038 */
[----:B------:R-:W-:Y:S04]  /*4b490*/  STL [R1+0x3954], R235 ;  /* 0x003954eb01007387 */ /* 0x000fe80000100800 */
[----:B------:R-:W-:Y:S04]  /*4b4a0*/  STL [R1+0x3950], R234 ;  /* 0x003950ea01007387 */ /* 0x000fe80000100800 */
[----:B------:R3:W-:Y:S04]  /*4b4b0*/  STL [R1+0x394c], R239 ;  /* 0x00394cef01007387 */ /* 0x0007e80000100800 */
[----:B------:R1:W-:Y:S04]  /*4b4c0*/  STL [R1+0x3948], R238 ;  /* 0x003948ee01007387 */ /* 0x0003e80000100800 */
[----:B------:R-:W3:Y:S04]  /*4b4d0*/  LDL.LU.64 R56, [R1+0x1620] ;  /* 0x0016200001387983 */ /* 0x000ee80000300a00 */
[----:B------:R-:W3:Y:S01]  /*4b4e0*/  LDL.LU.64 R58, [R1+0x1628] ;  /* 0x00162800013a7983 */ /* 0x000ee20000300a00 */
[----:B--2---:R-:W-:-:S15]  /*4b4f0*/  HMMA.1688.F32.TF32 R12, R4, R216, R12 ;  /* 0x000000d8040c723c */ /* 0x004fde000008100c */
[----:B------:R-:W-:-:S04]  /*4b500*/  NOP ;  /* 0x0000000000007918 */ /* 0x000fc80000000000 */
[----:B------:R-:W-:Y:S01]  /*4b510*/  IMAD.MOV.U32 R226, RZ, RZ, R12 ;  /* 0x000000ffffe27224 */ /* 0x000fe200078e000c */
[----:B------:R-:W-:Y:S01]  /*4b520*/  MOV R222, R14 ;  /* 0x0000000e00de7202 */ /* 0x000fe20000000f00 */
[----:B------:R-:W-:Y:S02]  /*4b530*/  IMAD.MOV.U32 R227, RZ, RZ, R13 ;  /* 0x000000ffffe37224 */ /* 0x000fe400078e000d */
[----:B------:R-:W-:Y:S01]  /*4b540*/  IMAD.MOV.U32 R223, RZ, RZ, R15 ;  /* 0x000000ffffdf7224 */ /* 0x000fe200078e000f */
[----:B------:R-:W2:Y:S04]  /*4b550*/  LDL.LU.64 R12, [R1+0x1610] ;  /* 0x00161000010c7983 */ /* 0x000ea80000300a00 */
[----:B------:R-:W2:Y:S01]  /*4b560*/  LDL.LU.64 R14, [R1+0x1618] ;  /* 0x00161800010e7983 */ /* 0x000ea20000300a00 */
[----:B----4-:R-:W-:Y:S03]  /*4b570*/  HMMA.1688.F32.TF32 R64, R4, R220, R64 ;  /* 0x000000dc0440723c */ /* 0x010fe60000081040 */
[----:B------:R-:W-:Y:S04]  /*4b580*/  STL [R1+0x3964], R223 ;  /* 0x003964df01007387 */ /* 0x000fe80000100800 */
[----:B------:R-:W-:Y:S04]  /*4b590*/  STL [R1+0x3960], R222 ;  /* 0x003960de01007387 */ /* 0x000fe80000100800 */
[----:B------:R4:W-:Y:S04]  /*4b5a0*/  STL [R1+0x395c], R227 ;  /* 0x00395ce301007387 */ /* 0x0009e80000100800 */
[----:B------:R2:W-:Y:S04]  /*4b5b0*/  STL [R1+0x3958], R226 ;  /* 0x003958e201007387 */ /* 0x0005e80000100800 */
[----:B-1----:R-:W-:-:S02]  /*4b5c0*/  IMAD.MOV.U32 R198, RZ, RZ, R64 ;  /* 0x000000ffffc67224 */ /* 0x002fc400078e0040 */
[----:B------:R-:W-:Y:S02]  /*4b5d0*/  IMAD.MOV.U32 R199, RZ, RZ, R65 ;  /* 0x000000ffffc77224 */ /* 0x000fe400078e0041 */
[----:B------:R-:W-:Y:S01]  /*4b5e0*/  IMAD.MOV.U32 R195, RZ, RZ, R66 ;  /* 0x000000ffffc37224 */ /* 0x000fe200078e0042 */
[----:B------:R-:W4:Y:S01]  /*4b5f0*/  LDL.LU.64 R64, [R1+0x1600] ;  /* 0x0016000001407983 */ /* 0x000f220000300a00 */
[----:B------:R-:W-:-:S03]  /*4b600*/  IMAD.MOV.U32 R194, RZ, RZ, R67 ;  /* 0x000000ffffc27224 */ /* 0x000fc600078e0043 */
[----:B------:R-:W4:Y:S04]  /*4b610*/  LDL.LU.64 R66, [R1+0x1608] ;  /* 0x0016080001427983 */ /* 0x000f280000300a00 */
[----:B------:R1:W-:Y:S04]  /*4b620*/  STL [R1+0x396c], R199 ;  /* 0x00396cc701007387 */ /* 0x0003e80000100800 */
[----:B------:R1:W-:Y:S01]  /*4b630*/  STL [R1+0x3968], R198 ;  /* 0x003968c601007387 */ /* 0x0003e20000100800 */
[----:B---3--:R-:W-:-:S15]  /*4b640*/  HMMA.1688.F32.TF32 R56, R4, R224, R56 ;  /* 0x000000e00438723c */ /* 0x008fde0000081038 */
[----:B------:R-:W-:-:S04]  /*4b650*/  NOP ;  /* 0x0000000000007918 */ /* 0x000fc80000000000 */
[----:B------:R-:W-:Y:S01]  /*4b660*/  IMAD.MOV.U32 R206, RZ, RZ, R56 ;  /* 0x000000ffffce7224 */ /* 0x000fe200078e0038 */
[----:B------:R-:W-:Y:S01]  /*4b670*/  MOV R207, R57 ;  /* 0x0000003900cf7202 */ /* 0x000fe20000000f00 */
[----:B------:R-:W-:Y:S01]  /*4b680*/  IMAD.MOV.U32 R243, RZ, RZ, R58 ;  /* 0x000000fffff37224 */ /* 0x000fe200078e003a */
[----:B------:R-:W3:Y:S01]  /*4b690*/  LDL.LU.64 R56, [R1+0x15f0] ;  /* 0x0015f00001387983 */ /* 0x000ee20000300a00 */
[----:B------:R-:W-:-:S03]  /*4b6a0*/  IMAD.MOV.U32 R242, RZ, RZ, R59 ;  /* 0x000000fffff27224 */ /* 0x000fc600078e003b */
        /* <DEDUP_REMOVED lines=9> */
[----:B----4-:R-:W-:-:S15]  /*4b740*/  HMMA.1688.F32.TF32 R64, R4, R232, R64 ;  /* 0x000000e80440723c */ /* 0x010fde0000081040 */
[----:B------:R-:W-:-:S04]  /*4b750*/  NOP ;  /* 0x0000000000007918 */ /* 0x000fc80000000000 */
[----:B------:R-:W-:Y:S01]  /*4b760*/  MOV R239, R64 ;  /* 0x0000004000ef7202 */ /* 0x000fe20000000f00 */
[----:B------:R-:W-:Y:S02]  /*4b770*/  IMAD.MOV.U32 R238, RZ, RZ, R65 ;  /* 0x000000ffffee7224 */ /* 0x000fe400078e0041 */
[----:B------:R-:W-:Y:S01]  /*4b780*/  IMAD.MOV.U32 R202, RZ, RZ, R66 ;  /* 0x000000ffffca7224 */ /* 0x000fe200078e0042 */
[----:B------:R-:W4:Y:S01]  /*4b790*/  LDL.LU.64 R64, [R1+0x15d0] ;  /* 0x0015d00001407983 */ /* 0x000f220000300a00 */
[----:B------:R-:W-:-:S03]  /*4b7a0*/  IMAD.MOV.U32 R203, RZ, RZ, R67 ;  /* 0x000000ffffcb7224 */ /* 0x000fc600078e0043 */
[----:B------:R-:W4:Y:S01]  /*4b7b0*/  LDL.LU.64 R66, [R1+0x15d8] ;  /* 0x0015d80001427983 */ /* 0x000f220000300a00 */
[----:B---3--:R-:W-:-:S15]  /*4b7c0*/  HMMA.1688.F32.TF32 R56, R4, R236, R56 ;  /* 0x000000ec0438723c */ /* 0x008fde0000081038 */
[----:B------:R-:W-:-:S04]  /*4b7d0*/  NOP ;  /* 0x0000000000007918 */ /* 0x000fc80000000000 */
[----:B------:R-:W-:Y:S01]  /*4b7e0*/  IMAD.MOV.U32 R227, RZ, RZ, R56 ;  /* 0x000000ffffe37224 */ /* 0x000fe200078e0038 */
[----:B------:R-:W-:Y:S01]  /*4b7f0*/  MOV R234, R59 ;  /* 0x0000003b00ea7202 */ /* 0x000fe20000000f00 */
[----:B------:R-:W-:Y:S02]  /*4b800*/  IMAD.MOV.U32 R226, RZ, RZ, R57 ;  /* 0x000000ffffe27224 */ /* 0x000fe400078e0039 */
[----:B------:R-:W-:Y:S01]  /*4b810*/  IMAD.MOV.U32 R235, RZ, RZ, R58 ;  /* 0x000000ffffeb7224 */ /* 0x000fe200078e003a */
[----:B------:R-:W3:Y:S04]  /*4b820*/  LDL.LU.64 R56, [R1+0x15c0] ;  /* 0x0015c00001387983 */ /* 0x000ee80000300a00 */
[----:B------:R-:W3:Y:S01]  /*4b830*/  LDL.LU.64 R58, [R1+0x15c8] ;  /* 0x0015c800013a7983 */ /* 0x000ee20000300a00 */
[----:B--2---:R-:W-:-:S15]  /*4b840*/  HMMA.1688.F32.TF32 R12, R4, R240, R12 ;  /* 0x000000f0040c723c */ /* 0x004fde000008100c */
[----:B------:R-:W-:-:S04]  /*4b850*/  NOP ;  /* 0x0000000000007918 */ /* 0x000fc80000000000 */
[----:B-1----:R-:W-:Y:S02]  /*4b860*/  IMAD.MOV.U32 R199, RZ, RZ, R12 ;  /* 0x000000ffffc77224 */ /* 0x002fe400078e000c */
[----:B------:R-:W-:Y:S02]  /*4b870*/  IMAD.MOV.U32 R198, RZ, RZ, R13 ;  /* 0x000000ffffc67224 */ /* 0x000fe400078e000d */
[----:B------:R-:W-:Y:S01]  /*4b880*/  IMAD.MOV.U32 R223, RZ, RZ, R14 ;  /* 0x000000ffffdf7224 */ /* 0x000fe200078e000e */
[----:B------:R-:W2:Y:S01]  /*4b890*/  LDL.LU.64 R12, [R1+0x15b0] ;  /* 0x0015b000010c7983 */ /* 0x000ea20000300a00 */
[----:B------:R-:W-:-:S03]  /*4b8a0*/  IMAD.MOV.U32 R222, RZ, RZ, R15 ;  /* 0x000000ffffde7224 */ /* 0x000fc600078e000f */
[----:B------:R-:W2:Y:S01]  /*4b8b0*/  LDL.LU.64 R14, [R1+0x15b8] ;  /* 0x0015b800010e7983 */ /* 0x000ea20000300a00 */
[----:B----4-:R-:W-:-:S15]  /*4b8c0*/  HMMA.1688.F32.TF32 R64, R4, R244, R64 ;  /* 0x000000f40440723c */ /* 0x010fde0000081040 */
[----:B------:R-:W-:-:S04]  /*4b8d0*/  NOP ;  /* 0x0000000000007918 */ /* 0x000fc80000000000 */
[----:B------:R-:W-:Y:S01]  /*4b8e0*/  IMAD.MOV.U32 R210, RZ, RZ, R64 ;  /* 0x000000ffffd27224 */ /* 0x000fe200078e0040 */
[----:B------:R-:W-:Y:S01]  /*4b8f0*/  MOV R190, R66 ;  /* 0x0000004200be7202 */ /* 0x000fe20000000f00 */
[----:B------:R-:W-:Y:S02]  /*4b900*/  IMAD.MOV.U32 R211, RZ, RZ, R65 ;  /* 0x000000ffffd37224 */ /* 0x000fe400078e0041 */
[----:B------:R-:W-:Y:S01]  /*4b910*/  IMAD.MOV.U32 R191, RZ, RZ, R67 ;  /* 0x000000ffffbf7224 */ /* 0x000fe200078e0043 */
[----:B------:R-:W4:Y:S04]  /*4b920*/  LDL.LU.64 R64, [R1+0x15a0] ;  /* 0x0015a00001407983 */ /* 0x000f280000300a00 */
[----:B------:R-:W4:Y:S01]  /*4b930*/  LDL.LU.64 R66, [R1+0x15a8] ;  /* 0x0015a80001427983 */ /* 0x000f220000300a00 */
[----:B------:R-:W-:Y:S01]  /*4b940*/  IMAD.MOV.U32 R0, RZ, RZ, R9 ;  /* 0x000000ffff007224 */ /* 0x000fe200078e0009 */
[----:B---3--:R-:W-:Y:S02]  /*4b950*/  HMMA.1688.F32.TF32 R108, R4, R16, R56 ;  /* 0x00000010046c723c */ /* 0x008fe40000081038 */
[----:B------:R-:W3:Y:S04]  /*4b960*/  LDL.LU.64 R56, [R1+0x1590] ;  /* 0x0015900001387983 */ /* 0x000ee80000300a00 */
[----:B------:R-:W3:-:S13]  /*4b970*/  LDL.LU.64 R58, [R1+0x1598] ;  /* 0x00159800013a7983 */ /* 0x000eda0000300a00 */
[----:B------:R-:W-:Y:S04]  /*4b980*/  STL.64 [R1+0x780], R108 ;  /* 0x0007806c01007387 */ /* 0x000fe80000100a00 */
[----:B------:R-:W-:Y:S04]  /*4b990*/  STL.64 [R1+0x788], R110 ;  /* 0x0007886e01007387 */ /* 0x000fe80000100a00 */
[----:B------:R1:W-:Y:S02]  /*4b9a0*/  STL.64 [R1+0x3cc0], R16 ;  /* 0x003cc01001007387 */ /* 0x0003e40000100a00 */
[----:B-1----:R-:W-:-:S02]  /*4b9b0*/  IMAD.MOV.U32 R17, RZ, RZ, R2 ;  /* 0x000000ffff117224 */ /* 0x002fc400078e0002 */
[----:B------:R-:W-:Y:S01]  /*4b9c0*/  IMAD.MOV.U32 R2, RZ, RZ, R8 ;  /* 0x000000ffff027224 */ /* 0x000fe200078e0008 */
[----:B--2---:R-:W-:-:S15]  /*4b9d0*/  HMMA.1688.F32.TF32 R12, R4, R8, R12 ;  /* 0x00000008040c723c */ /* 0x004fde000008100c */
[----:B------:R-:W-:-:S04]  /*4b9e0*/  NOP ;  /* 0x0000000000007918 */ /* 0x000fc80000000000 */
[----:B------:R1:W-:Y:S04]  /*4b9f0*/  STL.64 [R1+0x770], R12 ;  /* 0x0007700c01007387 */ /* 0x0003e80000100a00 */
[----:B------:R2:W-:Y:S04]  /*4ba00*/  STL.64 [R1+0x778], R14 ;  /* 0x0007780e01007387 */ /* 0x0005e80000100a00 */
[----:B------:R-:W3:Y:S04]  /*4ba10*/  LDL.LU.64 R8, [R1+0x1580] ;  /* 0x0015800001087983 */ /* 0x000ee80000300a00 */
[----:B------:R-:W3:Y:S01]  /*4ba20*/  LDL.LU.64 R10, [R1+0x1588] ;  /* 0x00158800010a7983 */ /* 0x000ee20000300a00 */
[----:B----4-:R-:W-:Y:S03]  /*4ba30*/  HMMA.1688.F32.TF32 R64, R4, R60, R64 ;  /* 0x0000003c0440723c */ /* 0x010fe60000081040 */
[----:B-1----:R-:W4:Y:S04]  /*4ba40*/  LDL.LU.64 R12, [R1+0x1570] ;  /* 0x00157000010c7983 */ /* 0x002f280000300a00 */
[----:B--2---:R-:W4:-:S12]  /*4ba50*/  LDL.LU.64 R14, [R1+0x1578] ;  /* 0x00157800010e7983 */ /* 0x004f180000300a00 */
[----:B------:R1:W-:Y:S04]  /*4ba60*/  STL.64 [R1+0x760], R64 ;  /* 0x0007604001007387 */ /* 0x0003e80000100a00 */
[----:B------:R2:W-:Y:S04]  /*4ba70*/  STL.64 [R1+0x768], R66 ;  /* 0x0007684201007387 */ /* 0x0005e80000100a00 */
[----:B------:R-:W4:Y:S04]  /*4ba80*/  LDL.LU.64 R108, [R1+0x1560] ;  /* 0x00156000016c7983 */ /* 0x000f280000300a00 */
[----:B------:R-:W4:Y:S01]  /*4ba90*/  LDL.LU.64 R110, [R1+0x1568] ;  /* 0x00156800016e7983 */ /* 0x000f220000300a00 */
[----:B------:R-:W-:Y:S01]  /*4baa0*/  IMAD.MOV.U32 R16, RZ, RZ, R3 ;  /* 0x000000ffff107224 */ /* 0x000fe200078e0003 */
[----:B------:R-:W-:Y:S01]  /*4bab0*/  MOV R3, R61 ;  /* 0x0000003d00037202 */ /* 0x000fe20000000f00 */
[----:B------:R-:W-:Y:S01]  /*4bac0*/  IMAD.MOV.U32 R22, RZ, RZ, R60 ;  /* 0x000000ffff167224 */ /* 0x000fe200078e003c */
[----:B-1----:R-:W4:Y:S04]  /*4bad0*/  LDL.LU.64 R64, [R1+0x1550] ;  /* 0x0015500001407983 */ /* 0x002f280000300a00 */
[----:B--2---:R-:W2:Y:S04]  /*4bae0*/  LDL.LU.64 R66, [R1+0x1558] ;  /* 0x0015580001427983 */ /* 0x004ea80000300a00 */
[----:B------:R-:W2:Y:S04]  /*4baf0*/  LDL.LU.64 R60, [R1+0x1540] ;  /* 0x00154000013c7983 */ /* 0x000ea80000300a00 */
[----:B------:R-:W2:Y:S01]  /*4bb00*/  LDL.LU.64 R62, [R1+0x1548] ;  /* 0x00154800013e7983 */ /* 0x000ea20000300a00 */
[----:B---3--:R-:W-:-:S15]  /*4bb10*/  HMMA.1688.F32.TF32 R56, R4, R20, R56 ;  /* 0x000000140438723c */ /* 0x008fde0000081038 */
[----:B------:R-:W-:-:S04]  /*4bb20*/  NOP ;  /* 0x0000000000007918 */ /* 0x000fc80000000000 */
[----:B------:R1:W-:Y:S04]  /*4bb30*/  STL.64 [R1+0x750], R56 ;  /* 0x0007503801007387 */ /* 0x0003e80000100a00 */
[----:B------:R3:W-:Y:S04]  /*4bb40*/  STL.64 [R1+0x758], R58 ;  /* 0x0007583a01007387 */ /* 0x0007e80000100a00 */
[----:B-1----:R-:W2:Y:S04]  /*4bb50*/  LDL.LU.64 R56, [R1+0x1530] ;  /* 0x0015300001387983 */ /* 0x002ea80000300a00 */
[----:B---3--:R-:W3:Y:S04]  /*4bb60*/  LDL.LU.64 R58, [R1+0x1538] ;  /* 0x00153800013a7983 */ /* 0x008ee80000300a00 */
[----:B------:R-:W-:Y:S01]  /*4bb70*/  STL.64 [R1+0x3c80], R20 ;  /* 0x003c801401007387 */ /* 0x000fe20000100a00 */
[----:B------:R-:W-:Y:S03]  /*4bb80*/  HMMA.1688.F32.TF32 R16, R4, R16, R8 ;  /* 0x000000100410723c */ /* 0x000fe60000081008 */
[----:B------:R-:W2:Y:S04]  /*4bb90*/  LDL.LU.64 R10, [R1+0x3d20] ;  /* 0x003d2000010a7983 */ /* 0x000ea80000300a00 */
[----:B------:R-:W2:-:S12]  /*4bba0*/  LDL.LU.64 R8, [R1+0x3d18] ;  /* 0x003d180001087983 */ /* 0x000e980000300a00 */
[----:B------:R1:W-:Y:S04]  /*4bbb0*/  STL.64 [R1+0x740], R16 ;  /* 0x0007401001007387 */ /* 0x0003e80000100a00 */
[----:B------:R4:W-:Y:S04]  /*4bbc0*/  STL.64 [R1+0x748], R18 ;  /* 0x0007481201007387 */ /* 0x0009e80000100a00 */
[----:B-1----:R-:W3:Y:S04]  /*4bbd0*/  LDL.LU.64 R16, [R1+0x1520] ;  /* 0x0015200001107983 */ /* 0x002ee80000300a00 */
[----:B----4-:R-:W4:Y:S01]  /*4bbe0*/  LDL.LU.64 R18, [R1+0x1528] ;  /* 0x0015280001127983 */ /* 0x010f220000300a00 */
[C---:B------:R-:W-:Y:S08]  /*4bbf0*/  HMMA.1688.F32.TF32 R12, R4.reuse, R248, R12 ;  /* 0x000000f8040c723c */ /* 0x040ff0000008100c */
[----:B------:R-:W-:Y:S11]  /*4bc00*/  HMMA.1688.F32.TF32 R4, R4, R68, R108 ;  /* 0x000000440404723c */ /* 0x000ff6000008106c */
[----:B------:R1:W-:Y:S04]  /*4bc10*/  STL.64 [R1+0x730], R12 ;  /* 0x0007300c01007387 */ /* 0x0003e80000100a00 */
[----:B------:R1:W-:Y:S04]  /*4bc20*/  STL.64 [R1+0x738], R14 ;  /* 0x0007380e01007387 */ /* 0x0003e80000100a00 */
[----:B-1----:R-:W3:Y:S04]  /*4bc30*/  LDL.LU.64 R12, [R1+0x1510] ;  /* 0x00151000010c7983 */ /* 0x002ee80000300a00 */
[----:B------:R-:W3:Y:S04]  /*4bc40*/  LDL.LU.64 R14, [R1+0x1518] ;  /* 0x00151800010e7983 */ /* 0x000ee80000300a00 */
[----:B------:R-:W-:Y:S04]  /*4bc50*/  STL.64 [R1+0x3c68], R248 ;  /* 0x003c68f801007387 */ /* 0x000fe80000100a00 */
[----:B------:R-:W-:Y:S04]  /*4bc60*/  STL.64 [R1+0x520], R4 ;  /* 0x0005200401007387 */ /* 0x000fe80000100a00 */
[----:B------:R2:W-:Y:S04]  /*4bc70*/  STL.64 [R1+0x528], R6 ;  /* 0x0005280601007387 */ /* 0x0005e80000100a00 */
[----:B------:R-:W-:Y:S04]  /*4bc80*/  STL.64 [R1+0x3c78], R26 ;  /* 0x003c781a01007387 */ /* 0x000fe80000100a00 */
[----:B------:R-:W-:Y:S01]  /*4bc90*/  STL.64 [R1+0x3c70], R24 ;  /* 0x003c701801007387 */ /* 0x000fe20000100a00 */
[----:B--2---:R-:W-:-:S15]  /*4bca0*/  HMMA.1688.F32.TF32 R4, R8, R24, R64 ;  /* 0x000000180804723c */ /* 0x004fde0000081040 */
[----:B------:R-:W-:-:S04]  /*4bcb0*/  NOP ;  /* 0x0000000000007918 */ /* 0x000fc80000000000 */
[----:B------:R-:W-:Y:S04]  /*4bcc0*/  STL.64 [R1+0xed0], R4 ;  /* 0x000ed00401007387 */ /* 0x000fe80000100a00 */
[----:B------:R1:W-:Y:S02]  /*4bcd0*/  STL.64 [R1+0xed8], R6 ;  /* 0x000ed80601007387 */ /* 0x0003e40000100a00 */
[----:B-1----:R-:W-:Y:S02]  /*4bce0*/  HMMA.1688.F32.TF32 R4, R8, R28, R60 ;  /* 0x0000001c0804723c */ /* 0x002fe4000008103c */
[----:B------:R-:W-:Y:S04]  /*4bcf0*/  STL.64 [R1+0x3c90], R30 ;  /* 0x003c901e01007387 */ /* 0x000fe80000100a00 */
[----:B------:R-:W-:-:S13]  /*4bd00*/  STL.64 [R1+0x3c88], R28 ;  /* 0x003c881c01007387 */ /* 0x000fda0000100a00 */
[----:B------:R-:W-:Y:S04]  /*4bd10*/  STL.64 [R1+0xef0], R4 ;  /* 0x000ef00401007387 */ /* 0x000fe80000100a00 */
[----:B------:R3:W-:Y:S02]  /*4bd20*/  STL.64 [R1+0xef8], R6 ;  /* 0x000ef80601007387 */ /* 0x0007e40000100a00 */
[----:B---3--:R-:W-:Y:S02]  /*4bd30*/  HMMA.1688.F32.TF32 R4, R8, R32, R56 ;  /* 0x000000200804723c */ /* 0x008fe40000081038 */
[----:B------:R-:W-:Y:S04]  /*4bd40*/  STL [R1+0x3ca0], R35 ;  /* 0x003ca02301007387 */ /* 0x000fe80000100800 */
[----:B------:R-:W-:-:S13]  /*4bd50*/  STL.64 [R1+0x3c98], R32 ;  /* 0x003c982001007387 */ /* 0x000fda0000100a00 */
[----:B------:R-:W-:Y:S04]  /*4bd60*/  STL.64 [R1+0xf00], R4 ;  /* 0x000f000401007387 */ /* 0x000fe80000100a00 */
[----:B------:R4:W-:Y:S02]  /*4bd70*/  STL.64 [R1+0xf08], R6 ;  /* 0x000f080601007387 */ /* 0x0009e40000100a00 */
[----:B----4-:R-:W-:Y:S02]  /*4bd80*/  HMMA.1688.F32.TF32 R4, R8, R36, R16 ;  /* 0x000000240804723c */ /* 0x010fe40000081010 */
[----:B------:R-:W-:Y:S04]  /*4bd90*/  STL.64 [R1+0x3cb0], R38 ;  /* 0x003cb02601007387 */ /* 0x000fe80000100a00 */
[----:B------:R-:W-:-:S13]  /*4bda0*/  STL.64 [R1+0x3ca8], R36 ;  /* 0x003ca82401007387 */ /* 0x000fda0000100a00 */
[----:B------:R-:W-:Y:S04]  /*4bdb0*/  STL.64 [R1+0xf10], R4 ;  /* 0x000f100401007387 */ /* 0x000fe80000100a00 */
[----:B------:R1:W-:Y:S04]  /*4bdc0*/  STL.64 [R1+0xf18], R6 ;  /* 0x000f180601007387 */ /* 0x0003e80000100a00 */
[----:B------:R-:W2:Y:S04]  /*4bdd0*/  LDL.LU.64 R56, [R1+0x1500] ;  /* 0x0015000001387983 */ /* 0x000ea80000300a00 */
[----:B------:R-:W2:Y:S01]  /*4bde0*/  LDL.LU.64 R58, [R1+0x1508] ;  /* 0x00150800013a7983 */ /* 0x000ea20000300a00 */
[----:B-1----:R-:W-:Y:S01]  /*4bdf0*/  HMMA.1688.F32.TF32 R4, R8, R40, R12 ;  /* 0x000000280804723c */ /* 0x002fe2000008100c */
[----:B------:R-:W-:Y:S01]  /*4be00*/  IMAD.MOV.U32 R21, RZ, RZ, R68 ;  /* 0x000000ffff157224 */ /* 0x000fe200078e0044 */
[----:B------:R-:W-:Y:S01]  /*4be10*/  MOV R187, R71 ;  /* 0x0000004700bb7202 */ /* 0x000fe20000000f00 */
[----:B------:R-:W-:-:S02]  /*4be20*/  IMAD.MOV.U32 R20, RZ, RZ, R69 ;  /* 0x000000ffff147224 */ /* 0x000fc400078e0045 */
[----:B------:R-:W-:-:S14]  /*4be30*/  IMAD.MOV.U32 R186, RZ, RZ, R70 ;  /* 0x000000ffffba7224 */ /* 0x000fdc00078e0046 */
[----:B------:R1:W-:Y:S04]  /*4be40*/  STL.64 [R1+0xf20], R4 ;  /* 0x000f200401007387 */ /* 0x0003e80000100a00 */
[----:B------:R3:W-:Y:S04]  /*4be50*/  STL.64 [R1+0xf28], R6 ;  /* 0x000f280601007387 */ /* 0x0007e80000100a00 */
        /* <DEDUP_REMOVED lines=22> */
[----:B-1----:R-:W4:Y:S04]  /*4bfc0*/  LDL.LU.64 R4, [R1+0x1430] ;  /* 0x0014300001047983 */ /* 0x002f280000300a00 */
[----:B---3--:R-:W3:Y:S04]  /*4bfd0*/  LDL.LU.64 R6, [R1+0x1438] ;  /* 0x0014380001067983 */ /* 0x008ee80000300a00 */
[----:B------:R1:W-:Y:S04]  /*4bfe0*/  STL.64 [R1+0x3cb8], R40 ;  /* 0x003cb82801007387 */ /* 0x0003e80000100a00 */
[----:B-1----:R-:W3:Y:S04]  /*4bff0*/  LDL.LU.64 R40, [R1+0x14c0] ;  /* 0x0014c00001287983 */ /* 0x002ee80000300a00 */
[----:B------:R-:W3:Y:S01]  /*4c000*/  LDL.LU.64 R42, [R1+0x14c8] ;  /* 0x0014c800012a7983 */ /* 0x000ee20000300a00 */
[----:B--2---:R-:W-:-:S15]  /*4c010*/  HMMA.1688.F32.TF32 R56, R8, R44, R56 ;  /* 0x0000002c0838723c */ /* 0x004fde0000081038 */
[----:B------:R-:W-:-:S04]  /*4c020*/  NOP ;  /* 0x0000000000007918 */ /* 0x000fc80000000000 */
[----:B------:R-:W-:Y:S04]  /*4c030*/  STL.64 [R1+0xf30], R56 ;  /* 0x000f303801007387 */ /* 0x000fe80000100a00 */
[----:B------:R1:W-:Y:S04]  /*4c040*/  STL.64 [R1+0xf38], R58 ;  /* 0x000f383a01007387 */ /* 0x0003e80000100a00 */
[----:B-1----:R-:W2:Y:S04]  /*4c050*/  LDL.LU.64 R58, [R1+0x3d10] ;  /* 0x003d1000013a7983 */ /* 0x002ea80000300a00 */
[----:B------:R-:W2:Y:S01]  /*4c060*/  LDL.LU.64 R56, [R1+0x3d08] ;  /* 0x003d080001387983 */ /* 0x000ea20000300a00 */
[C---:B----4-:R-:W-:Y:S08]  /*4c070*/  HMMA.1688.F32.TF32 R68, R8.reuse, R48, R68 ;  /* 0x000000300844723c */ /* 0x050ff00000081044 */
[C---:B------:R-:W-:Y:S11]  /*4c080*/  HMMA.1688.F32.TF32 R60, R8.reuse, R52, R60 ;  /* 0x00000034083c723c */ /* 0x040ff6000008103c */
[----:B------:R-:W-:Y:S04]  /*4c090*/  STL.64 [R1+0xf40], R68 ;  /* 0x000f404401007387 */ /* 0x000fe80000100a00 */
[----:B------:R1:W-:Y:S04]  /*4c0a0*/  STL.64 [R1+0xf48], R70 ;  /* 0x000f484601007387 */ /* 0x0003e80000100a00 */
[----:B-1----:R-:W4:Y:S04]  /*4c0b0*/  LDL.LU.64 R70, [R1+0x3d00] ;  /* 0x003d000001467983 */ /* 0x002f280000300a00 */
[----:B------:R-:W3:Y:S04]  /*4c0c0*/  LDL.LU.64 R68, [R1+0x3cf8] ;  /* 0x003cf80001447983 */ /* 0x000ee80000300a00 */
[----:B------:R-:W-:Y:S04]  /*4c0d0*/  STL.64 [R1+0xf50], R60 ;  /* 0x000f503c01007387 */ /* 0x000fe80000100a00 */
        /* <DEDUP_REMOVED lines=8> */
[----:B------:R-:W2:Y:S04]  /*4c160*/  LDL.LU.64 R64, [R1+0x3cd8] ;  /* 0x003cd80001407983 */ /* 0x000ea80000300a00 */
[----:B------:R-:W-:Y:S01]  /*4c170*/  STL.64 [R1+0x3c50], R58 ;  /* 0x003c503a01007387 */ /* 0x000fe20000100a00 */
[C---:B---3--:R-:W-:Y:S03]  /*4c180*/  HMMA.1688.F32.TF32 R40, R8.reuse, R60, R40 ;  /* 0x0000003c0828723c */ /* 0x048fe60000081028 */
[----:B------:R-:W-:Y:S05]  /*4c190*/  STL.64 [R1+0x3c48], R56 ;  /* 0x003c483801007387 */ /* 0x000fea0000100a00 */
[C---:B------:R-:W-:Y:S11]  /*4c1a0*/  HMMA.1688.F32.TF32 R36, R8.reuse, R72, R36 ;  /* 0x000000480824723c */ /* 0x040ff60000081024 */
[----:B------:R-:W-:Y:S04]  /*4c1b0*/  STL.64 [R1+0xf70], R40 ;  /* 0x000f702801007387 */ /* 0x000fe80000100a00 */
[----:B------:R1:W-:Y:S01]  /*4c1c0*/  STL.64 [R1+0xf78], R42 ;  /* 0x000f782a01007387 */ /* 0x0003e20000100a00 */
[C---:B------:R-:W-:Y:S08]  /*4c1d0*/  HMMA.1688.F32.TF32 R32, R8.reuse, R76, R32 ;  /* 0x0000004c0820723c */ /* 0x040ff00000081020 */
[C---:B-1----:R-:W-:Y:S08]  /*4c1e0*/  HMMA.1688.F32.TF32 R40, R8.reuse, R68, R108 ;  /* 0x000000440828723c */ /* 0x042ff0000008106c */
[C---:B------:R-:W-:Y:S08]  /*4c1f0*/  HMMA.1688.F32.TF32 R28, R8.reuse, R80, R28 ;  /* 0x00000050081c723c */ /* 0x040ff0000008101c */
[C---:B------:R-:W-:Y:S08]  /*4c200*/  HMMA.1688.F32.TF32 R24, R8.reuse, R84, R24 ;  /* 0x000000540818723c */ /* 0x040ff00000081018 */
[C---:B------:R-:W-:Y:S08]  /*4c210*/  HMMA.1688.F32.TF32 R16, R8.reuse, R88, R16 ;  /* 0x000000580810723c */ /* 0x040ff00000081010 */
[C---:B------:R-:W-:Y:S08]  /*4c220*/  HMMA.1688.F32.TF32 R12, R8.reuse, R92, R12 ;  /* 0x0000005c080c723c */ /* 0x040ff0000008100c */
[----:B--2---:R-:W-:-:S15]  /*4c230*/  HMMA.1688.F32.TF32 R56, R8, R64, R248 ;  /* 0x000000400838723c */ /* 0x004fde00000810f8 */
[----:B------:R-:W-:-:S04]  /*4c240*/  NOP ;  /* 0x0000000000007918 */ /* 0x000fc80000000000 */
[----:B------:R1:W-:Y:S04]  /*4c250*/  STL.64 [R1+0xf80], R56 ;  /* 0x000f803801007387 */ /* 0x0003e80000100a00 */
        /* <DEDUP_REMOVED lines=13> */
[----:B------:R-:W4:Y:S04]  /*4c330*/  LDL.LU.64 R108, [R1+0x1420] ;  /* 0x00142000016c7983 */ /* 0x000f280000300a00 */
[----:B------:R1:W-:Y:S04]  /*4c340*/  STL.64 [R1+0xff0], R12 ;  /* 0x000ff00c01007387 */ /* 0x0003e80000100a00 */
[----:B------:R1:W-:Y:S04]  /*4c350*/  STL.64 [R1+0xff8], R14 ;  /* 0x000ff80e01007387 */ /* 0x0003e80000100a00 */
[----:B------:R-:W4:Y:S01]  /*4c360*/  LDL.LU.64 R110, [R1+0x1428] ;  /* 0x00142800016e7983 */ /* 0x000f220000300a00 */
[----:B------:R-:W-:-:S15]  /*4c370*/  HMMA.1688.F32.TF32 R4, R8, R96, R4 ;  /* 0x000000600804723c */ /* 0x000fde0000081004 */
[----:B------:R-:W-:-:S04]  /*4c380*/  NOP ;  /* 0x0000000000007918 */ /* 0x000fc80000000000 */
[----:B------:R1:W-:Y:S04]  /*4c390*/  STL.64 [R1+0x1000], R4 ;  /* 0x0010000401007387 */ /* 0x0003e80000100a00 */
[----:B------:R1:W-:Y:S04]  /*4c3a0*/  STL.64 [R1+0x1008], R6 ;  /* 0x0010080601007387 */ /* 0x0003e80000100a00 */
[----:B------:R-:W4:Y:S04]  /*4c3b0*/  LDL.LU.64 R248, [R1+0x1410] ;  /* 0x0014100001f87983 */ /* 0x000f280000300a00 */
[----:B------:R-:W4:Y:S04]  /*4c3c0*/  LDL.LU.64 R250, [R1+0x1418] ;  /* 0x0014180001fa7983 */ /* 0x000f280000300a00 */
[----:B-1----:R-:W4:Y:S04]  /*4c3d0*/  LDL.LU.64 R56, [R1+0x1400] ;  /* 0x0014000001387983 */ /* 0x002f280000300a00 */
[----:B--2---:R-:W2:Y:S04]  /*4c3e0*/  LDL.LU.64 R58, [R1+0x1408] ;  /* 0x00140800013a7983 */ /* 0x004ea80000300a00 */
[----:B---3--:R-:W3:Y:S04]  /*4c3f0*/  LDL.LU.64 R40, [R1+0x13f0] ;  /* 0x0013f00001287983 */ /* 0x008ee80000300a00 */
[----:B------:R-:W3:Y:S04]  /*4c400*/  LDL.LU.64 R42, [R1+0x13f8] ;  /* 0x0013f800012a7983 */ /* 0x000ee80000300a00 */
        /* <DEDUP_REMOVED lines=13> */
[----:B------:R-:W2:Y:S01]  /*4c4e0*/  LDL.LU.64 R6, [R1+0x1388] ;  /* 0x0013880001067983 */ /* 0x000ea20000300a00 */
[----:B----4-:R-:W-:-:S15]  /*4c4f0*/  HMMA.1688.F32.TF32 R108, R8, R100, R108 ;  /* 0x00000064086c723c */ /* 0x010fde000008106c */
[----:B------:R-:W-:-:S04]  /*4c500*/  NOP ;  /* 0x0000000000007918 */ /* 0x000fc80000000000 */
[----:B------:R-:W-:Y:S04]  /*4c510*/  STL.64 [R1+0x1010], R108 ;  /* 0x0010106c01007387 */ /* 0x000fe80000100a00 */
[----:B------:R1:W-:Y:S04]  /*4c520*/  STL.64 [R1+0x1018], R110 ;  /* 0x0010186e01007387 */ /* 0x0003e80000100a00 */
[----:B-1----:R-:W4:Y:S04]  /*4c530*/  LDL.LU.64 R110, [R1+0x3cd0] ;  /* 0x003cd000016e7983 */ /* 0x002f280000300a00 */
[----:B------:R-:W4:Y:S01]  /*4c540*/  LDL.LU.64 R108, [R1+0x3cc8] ;  /* 0x003cc800016c7983 */ /* 0x000f220000300a00 */
[C---:B------:R-:W-:Y:S08]  /*4c550*/  HMMA.1688.F32.TF32 R248, R8.reuse, R104, R248 ;  /* 0x0000006808f8723c */ /* 0x040ff000000810f8 */
[C---:B---3--:R-:W-:Y:S01]  /*4c560*/  HMMA.1688.F32.TF32 R40, R8.reuse, R112, R40 ;  /* 0x000000700828723c */ /* 0x048fe20000081028 */
[----:B------:R-:W-:Y:S07]  /*4c570*/  STL.64 [R1+0x3c40], R106 ;  /* 0x003c406a01007387 */ /* 0x000fee0000100a00 */
[C---:B--2---:R-:W-:Y:S01]  /*4c580*/  HMMA.1688.F32.TF32 R36, R8.reuse, R116, R36 ;  /* 0x000000740824723c */ /* 0x044fe20000081024 */
[----:B------:R-:W-:Y:S07]  /*4c590*/  STL.64 [R1+0x3c38], R104 ;  /* 0x003c386801007387 */ /* 0x000fee0000100a00 */
[C---:B------:R-:W-:Y:S01]  /*4c5a0*/  HMMA.1688.F32.TF32 R32, R8.reuse, R120, R32 ;  /* 0x000000780820723c */ /* 0x040fe20000081020 */
[----:B------:R-:W-:Y:S07]  /*4c5b0*/  STL.64 [R1+0x1020], R248 ;  /* 0x001020f801007387 */ /* 0x000fee0000100a00 */
[C---:B------:R-:W-:Y:S01]  /*4c5c0*/  HMMA.1688.F32.TF32 R28, R8.reuse, R124, R28 ;  /* 0x0000007c081c723c */ /* 0x040fe2000008101c */
[----:B------:R-:W-:Y:S07]  /*4c5d0*/  STL.64 [R1+0x1028], R250 ;  /* 0x001028fa01007387 */ /* 0x000fee0000100a00 */
[C---:B------:R-:W-:Y:S08]  /*4c5e0*/  HMMA.1688.F32.TF32 R24, R8.reuse, R128, R24 ;  /* 0x000000800818723c */ /* 0x040ff00000081018 */
[C---:B------:R-:W-:Y:S08]  /*4c5f0*/  HMMA.1688.F32.TF32 R16, R8.reuse, R132, R16 ;  /* 0x000000840810723c */ /* 0x040ff00000081010 */
[C---:B------:R-:W-:Y:S08]  /*4c600*/  HMMA.1688.F32.TF32 R12, R8.reuse, R136, R12 ;  /* 0x00000088080c723c */ /* 0x040ff0000008100c */
[C---:B------:R-:W-:Y:S08]  /*4c610*/  HMMA.1688.F32.TF32 R4, R8.reuse, R140, R4 ;  /* 0x0000008c0804723c */ /* 0x040ff00000081004 */
[----:B----4-:R-:W-:Y:S01]  /*4c620*/  HMMA.1688.F32.TF32 R56, R8, R108, R56 ;  /* 0x0000006c0838723c */ /* 0x010fe20000081038 */
[----:B------:R-:W-:Y:S04]  /*4c630*/  STL.64 [R1+0x3c30], R110 ;  /* 0x003c306e01007387 */ /* 0x000fe80000100a00 */
[----:B------:R-:W-:-:S14]  /*4c640*/  STL.64 [R1+0x3c28], R108 ;  /* 0x003c286c01007387 */ /* 0x000fdc0000100a00 */
        /* <DEDUP_REMOVED lines=14> */
[----:B------:R1:W-:Y:S04]  /*4c730*/  STL.64 [R1+0x10d0], R16 ;  /* 0x0010d01001007387 */ /* 0x0003e80000100a00 */
[----:B------:R2:W-:Y:S04]  /*4c740*/  STL.64 [R1+0x10d8], R18 ;  /* 0x0010d81201007387 */ /* 0x0005e80000100a00 */
[----:B-1----:R-:W3:Y:S04]  /*4c750*/  LDL.LU.64 R16, [R1+0x1370] ;  /* 0x0013700001107983 */ /* 0x002ee80000300a00 */
[----:B------:R1:W-:Y:S04]  /*4c760*/  STL.64 [R1+0x10e0], R12 ;  /* 0x0010e00c01007387 */ /* 0x0003e80000100a00 */
[----:B------:R4:W-:Y:S04]  /*4c770*/  STL.64 [R1+0x10e8], R14 ;  /* 0x0010e80e01007387 */ /* 0x0009e80000100a00 */
[----:B--2---:R-:W3:Y:S04]  /*4c780*/  LDL.LU.64 R18, [R1+0x1378] ;  /* 0x0013780001127983 */ /* 0x004ee80000300a00 */
[----:B------:R2:W-:Y:S04]  /*4c790*/  STL.64 [R1+0x10f0], R4 ;  /* 0x0010f00401007387 */ /* 0x0005e80000100a00 */
[----:B------:R-:W-:Y:S04]  /*4c7a0*/  STL.64 [R1+0x10f8], R6 ;  /* 0x0010f80601007387 */ /* 0x000fe80000100a00 */
[----:B------:R-:W3:Y:S04]  /*4c7b0*/  LDL.LU.64 R104, [R1+0x1360] ;  /* 0x0013600001687983 */ /* 0x000ee80000300a00 */
[----:B------:R-:W3:Y:S04]  /*4c7c0*/  LDL.LU.64 R106, [R1+0x1368] ;  /* 0x00136800016a7983 */ /* 0x000ee80000300a00 */
[----:B------:R-:W3:Y:S04]  /*4c7d0*/  LDL.LU.64 R56, [R1+0x1350] ;  /* 0x0013500001387983 */ /* 0x000ee80000300a00 */
[----:B------:R-:W3:Y:S04]  /*4c7e0*/  LDL.LU.64 R58, [R1+0x1358] ;  /* 0x00135800013a7983 */ /* 0x000ee80000300a00 */
[----:B-1----:R-:W3:Y:S04]  /*4c7f0*/  LDL.LU.64 R12, [R1+0x1340] ;  /* 0x00134000010c7983 */ /* 0x002ee80000300a00 */
        /* <DEDUP_REMOVED lines=11> */
[----:B--2---:R-:W2:Y:S01]  /*4c8b0*/  LDL.LU.64 R4, [R1+0x80] ;  /* 0x0000800001047983 */ /* 0x004ea20000300a00 */
[----:B---3--:R-:W-:Y:S03]  /*4c8c0*/  HMMA.1688.F32.TF32 R108, R8, R144, R16 ;  /* 0x00000090086c723c */ /* 0x008fe60000081010 */
[----:B------:R-:W3:Y:S04]  /*4c8d0*/  LDL.LU.64 R16, [R1+0x12e0] ;  /* 0x0012e00001107983 */ /* 0x000ee80000300a00 */
[----:B------:R-:W3:-:S12]  /*4c8e0*/  LDL.LU.64 R18, [R1+0x12e8] ;  /* 0x0012e80001127983 */ /* 0x000ed80000300a00 */
[----:B------:R-:W-:Y:S04]  /*4c8f0*/  STL.64 [R1+0x1100], R108 ;  /* 0x0011006c01007387 */ /* 0x000fe80000100a00 */
[----:B------:R1:W-:Y:S02]  /*4c900*/  STL.64 [R1+0x1108], R110 ;  /* 0x0011086e01007387 */ /* 0x0003e40000100a00 */
[C---:B-1----:R-:W-:Y:S08]  /*4c910*/  HMMA.1688.F32.TF32 R108, R8.reuse, R148, R104 ;  /* 0x00000094086c723c */ /* 0x042ff00000081068 */
[C---:B------:R-:W-:Y:S08]  /*4c920*/  HMMA.1688.F32.TF32 R104, R8.reuse, R152, R56 ;  /* 0x000000980868723c */ /* 0x040ff00000081038 */
[C---:B----4-:R-:W-:Y:S03]  /*4c930*/  HMMA.1688.F32.TF32 R56, R8.reuse, R156, R12 ;  /* 0x0000009c0838723c */ /* 0x050fe6000008100c */
[----:B------:R1:W-:Y:S04]  /*4c940*/  STL.64 [R1+0x1110], R108 ;  /* 0x0011106c01007387 */ /* 0x0003e80000100a00 */
[----:B------:R4:W-:Y:S04]  /*4c950*/  STL.64 [R1+0x1118], R110 ;  /* 0x0011186e01007387 */ /* 0x0009e80000100a00 */
[----:B------:R-:W2:Y:S04]  /*4c960*/  LDL.LU.64 R12, [R1+0x12d0] ;  /* 0x0012d000010c7983 */ /* 0x000ea80000300a00 */
[----:B------:R-:W-:Y:S04]  /*4c970*/  STL.64 [R1+0x1350], R104 ;  /* 0x0013506801007387 */ /* 0x000fe80000100a00 */
[----:B------:R-:W-:Y:S04]  /*4c980*/  STL.64 [R1+0x1358], R106 ;  /* 0x0013586a01007387 */ /* 0x000fe80000100a00 */
[----:B------:R-:W2:Y:S01]  /*4c990*/  LDL.LU.64 R14, [R1+0x12d8] ;  /* 0x0012d800010e7983 */ /* 0x000ea20000300a00 */
[C---:B------:R-:W-:Y:S08]  /*4c9a0*/  HMMA.1688.F32.TF32 R40, R8.reuse, R160, R40 ;  /* 0x000000a00828723c */ /* 0x040ff00000081028 */
[C---:B------:R-:W-:Y:S08]  /*4c9b0*/  HMMA.1688.F32.TF32 R36, R8.reuse, R164, R36 ;  /* 0x000000a40824723c */ /* 0x040ff00000081024 */
[C---:B------:R-:W-:Y:S01]  /*4c9c0*/  HMMA.1688.F32.TF32 R32, R8.reuse, R168, R32 ;  /* 0x000000a80820723c */ /* 0x040fe20000081020 */
[----:B------:R-:W-:Y:S07]  /*4c9d0*/  STL.64 [R1+0x1340], R56 ;  /* 0x0013403801007387 */ /* 0x000fee0000100a00 */
[C---:B------:R-:W-:Y:S01]  /*4c9e0*/  HMMA.1688.F32.TF32 R28, R8.reuse, R172, R28 ;  /* 0x000000ac081c723c */ /* 0x040fe2000008101c */
[----:B------:R-:W-:Y:S07]  /*4c9f0*/  STL.64 [R1+0x1348], R58 ;  /* 0x0013483a01007387 */ /* 0x000fee0000100a00 */
[C---:B------:R-:W-:Y:S01]  /*4ca00*/  HMMA.1688.F32.TF32 R24, R8.reuse, R176, R24 ;  /* 0x000000b00818723c */ /* 0x040fe20000081018 */
        /* <DEDUP_REMOVED lines=16> */
[----:B------:R-:W2:Y:S04]  /*4cb10*/  LDL.LU.64 R112, [R1+0x12c0] ;  /* 0x0012c00001707983 */ /* 0x000ea80000300a00 */
[----:B------:R-:W2:Y:S01]  /*4cb20*/  LDL.LU.64 R114, [R1+0x12c8] ;  /* 0x0012c80001727983 */ /* 0x000ea20000300a00 */
[----:B---3--:R-:W-:-:S15]  /*4cb30*/  HMMA.1688.F32.TF32 R16, R8, R180, R16 ;  /* 0x000000b40810723c */ /* 0x008fde0000081010 */
[----:B------:R-:W-:-:S04]  /*4cb40*/  NOP ;  /* 0x0000000000007918 */ /* 0x000fc80000000000 */
[----:B------:R3:W-:Y:S04]  /*4cb50*/  STL.64 [R1+0x12e0], R16 ;  /* 0x0012e01001007387 */ /* 0x0007e80000100a00 */
[----:B------:R1:W-:Y:S04]  /*4cb60*/  STL.64 [R1+0x12e8], R18 ;  /* 0x0012e81201007387 */ /* 0x0003e80000100a00 */
[----:B------:R-:W-:Y:S04]  /*4cb70*/  STL.64 [R1+0x3be0], R182 ;  /* 0x003be0b601007387 */ /* 0x000fe80000100a00 */
[----:B------:R-:W-:Y:S04]  /*4cb80*/  STL.64 [R1+0x3bd8], R180 ;  /* 0x003bd8b401007387 */ /* 0x000fe80000100a00 */
[----:B-1----:R-:W2:Y:S04]  /*4cb90*/  LDL.LU.64 R108, [R1+0x12b0] ;  /* 0x0012b000016c7983 */ /* 0x002ea80000300a00 */
[----:B----4-:R-:W4:Y:S01]  /*4cba0*/  LDL.LU.64 R110, [R1+0x12b8] ;  /* 0x0012b800016e7983 */ /* 0x010f220000300a00 */
[----:B--2---:R-:W-:-:S15]  /*4cbb0*/  HMMA.1688.F32.TF32 R12, R8, R184, R12 ;  /* 0x000000b8080c723c */ /* 0x004fde000008100c */
[----:B------:R-:W-:-:S04]  /*4cbc0*/  NOP ;  /* 0x0000000000007918 */ /* 0x000fc80000000000 */
[----:B------:R1:W-:Y:S04]  /*4cbd0*/  STL.64 [R1+0x12d0], R12 ;  /* 0x0012d00c01007387 */ /* 0x0003e80000100a00 */
[----:B------:R2:W-:Y:S04]  /*4cbe0*/  STL.64 [R1+0x12d8], R14 ;  /* 0x0012d80e01007387 */ /* 0x0005e80000100a00 */
[----:B---3--:R-:W3:Y:S04]  /*4cbf0*/  LDL.LU.64 R16, [R1+0x12a0] ;  /* 0x0012a00001107983 */ /* 0x008ee80000300a00 */
[----:B------:R-:W3:Y:S04]  /*4cc00*/  LDL.LU.64 R18, [R1+0x12a8] ;  /* 0x0012a80001127983 */ /* 0x000ee80000300a00 */
[----:B-1----:R-:W3:Y:S04]  /*4cc10*/  LDL.LU.64 R12, [R1+0x1290] ;  /* 0x00129000010c7983 */ /* 0x002ee80000300a00 */
[----:B--2---:R-:W2:Y:S04]  /*4cc20*/  LDL.LU.64 R14, [R1+0x1298] ;  /* 0x00129800010e7983 */ /* 0x004ea80000300a00 */
        /* <DEDUP_REMOVED lines=14> */
[----:B------:R-:W-:-:S15]  /*4cd10*/  HMMA.1688.F32.TF32 R160, R8, R188, R112 ;  /* 0x000000bc08a0723c */ /* 0x000fde0000081070 */
[----:B------:R-:W-:-:S04]  /*4cd20*/  NOP ;  /* 0x0000000000007918 */ /* 0x000fc80000000000 */
[----:B------:R-:W-:Y:S04]  /*4cd30*/  STL.64 [R1+0x12c0], R160 ;  /* 0x0012c0a001007387 */ /* 0x000fe80000100a00 */
[----:B------:R-:W-:Y:S01]  /*4cd40*/  STL.64 [R1+0x12c8], R162 ;  /* 0x0012c8a201007387 */ /* 0x000fe20000100a00 */
[----:B----4-:R-:W-:-:S15]  /*4cd50*/  HMMA.1688.F32.TF32 R112, R8, R192, R108 ;  /* 0x000000c00870723c */ /* 0x010fde000008106c */
[----:B------:R-:W-:-:S04]  /*4cd60*/  NOP ;  /* 0x0000000000007918 */ /* 0x000fc80000000000 */
[----:B------:R-:W-:Y:S04]  /*4cd70*/  STL.64 [R1+0x12b0], R112 ;  /* 0x0012b07001007387 */ /* 0x000fe80000100a00 */
[----:B------:R-:W-:Y:S01]  /*4cd80*/  STL.64 [R1+0x12b8], R114 ;  /* 0x0012b87201007387 */ /* 0x000fe20000100a00 */
[C---:B---3--:R-:W-:Y:S03]  /*4cd90*/  HMMA.1688.F32.TF32 R108, R8.reuse, R196, R16 ;  /* 0x000000c4086c723c */ /* 0x048fe60000081010 */
[----:B------:R-:W3:Y:S05]  /*4cda0*/  LDL.LU.64 R16, [R1+0x1210] ;  /* 0x0012100001107983 */ /* 0x000eea0000300a00 */
[C---:B--2---:R-:W-:Y:S11]  /*4cdb0*/  HMMA.1688.F32.TF32 R12, R8.reuse, R200, R12 ;  /* 0x000000c8080c723c */ /* 0x044ff6000008100c */
[----:B------:R-:W-:Y:S04]  /*4cdc0*/  STL.64 [R1+0x12a0], R108 ;  /* 0x0012a06c01007387 */ /* 0x000fe80000100a00 */
[----:B------:R-:W-:Y:S04]  /*4cdd0*/  STL.64 [R1+0x12a8], R110 ;  /* 0x0012a86e01007387 */ /* 0x000fe80000100a00 */
[----:B------:R-:W3:Y:S04]  /*4cde0*/  LDL.LU.64 R18, [R1+0x1218] ;  /* 0x0012180001127983 */ /* 0x000ee80000300a00 */
[----:B------:R1:W-:Y:S04]  /*4cdf0*/  STL.64 [R1+0x11d0], R12 ;  /* 0x0011d00c01007387 */ /* 0x0003e80000100a00 */
[----:B------:R2:W-:Y:S04]  /*4ce00*/  STL.64 [R1+0x11d8], R14 ;  /* 0x0011d80e01007387 */ /* 0x0005e80000100a00 */
[----:B-1----:R-:W4:Y:S04]  /*4ce10*/  LDL.LU.64 R12, [R1+0x1200] ;  /* 0x00120000010c7983 */ /* 0x002f280000300a00 */
[----:B--2---:R-:W4:Y:S01]  /*4ce20*/  LDL.LU.64 R14, [R1+0x1208] ;  /* 0x00120800010e7983 */ /* 0x004f220000300a00 */
[C---:B------:R-:W-:Y:S08]  /*4ce30*/  HMMA.1688.F32.TF32 R104, R8.reuse, R204, R104 ;  /* 0x000000cc0868723c */ /* 0x040ff00000081068 */
[C---:B------:R-:W-:Y:S08]  /*4ce40*/  HMMA.1688.F32.TF32 R56, R8.reuse, R208, R56 ;  /* 0x000000d00838723c */ /* 0x040ff00000081038 */
[C---:B------:R-:W-:Y:S08]  /*4ce50*/  HMMA.1688.F32.TF32 R40, R8.reuse, R212, R40 ;  /* 0x000000d40828723c */ /* 0x040ff00000081028 */
[C---:B------:R-:W-:Y:S08]  /*4ce60*/  HMMA.1688.F32.TF32 R36, R8.reuse, R216, R36 ;  /* 0x000000d80824723c */ /* 0x040ff00000081024 */
[C---:B------:R-:W-:Y:S08]  /*4ce70*/  HMMA.1688.F32.TF32 R32, R8.reuse, R220, R32 ;  /* 0x000000dc0820723c */ /* 0x040ff00000081020 */
[C---:B------:R-:W-:Y:S01]  /*4ce80*/  HMMA.1688.F32.TF32 R28, R8.reuse, R224, R28 ;  /* 0x000000e0081c723c */ /* 0x040fe2000008101c */
[----:B------:R-:W-:Y:S07]  /*4ce90*/  STL.64 [R1+0x11c0], R104 ;  /* 0x0011c06801007387 */ /* 0x000fee0000100a00 */
[C---:B------:R-:W-:Y:S01]  /*4cea0*/  HMMA.1688.F32.TF32 R24, R8.reuse, R228, R24 ;  /* 0x000000e40818723c */ /* 0x040fe20000081018 */
[----:B------:R-:W-:Y:S04]  /*4ceb0*/  STL.64 [R1+0x11c8], R106 ;  /* 0x0011c86a01007387 */ /* 0x000fe80000100a00 */
[----:B------:R1:W-:Y:S04]  /*4cec0*/  STL.64 [R1+0x11b0], R56 ;  /* 0x0011b03801007387 */ /* 0x0003e80000100a00 */
        /* <DEDUP_REMOVED lines=13> */
[----:B-1----:R-:W2:Y:S01]  /*4cfa0*/  LDL.LU.64 R56, [R1+0x11f0] ;  /* 0x0011f00001387983 */ /* 0x002ea20000300a00 */
[C---:B---3--:R-:W-:Y:S08]  /*4cfb0*/  HMMA.1688.F32.TF32 R16, R8.reuse, R232, R16 ;  /* 0x000000e80810723c */ /* 0x048ff00000081010 */
[C---:B----4-:R-:W-:Y:S11]  /*4cfc0*/  HMMA.1688.F32.TF32 R12, R8.reuse, R236, R12 ;  /* 0x000000ec080c723c */ /* 0x050ff6000008100c */
[----:B------:R1:W-:Y:S04]  /*4cfd0*/  STL.64 [R1+0x1150], R16 ;  /* 0x0011501001007387 */ /* 0x0003e80000100a00 */
[----:B------:R3:W-:Y:S04]  /*4cfe0*/  STL.64 [R1+0x1158], R18 ;  /* 0x0011581201007387 */ /* 0x0007e80000100a00 */
[----:B--2---:R-:W2:Y:S04]  /*4cff0*/  LDL.LU.64 R58, [R1+0x11f8] ;  /* 0x0011f800013a7983 */ /* 0x004ea80000300a00 */
[----:B------:R4:W-:Y:S04]  /*4d000*/  STL.64 [R1+0x1140], R12 ;  /* 0x0011400c01007387 */ /* 0x0009e80000100a00 */
[----:B------:R4:W-:Y:S04]  /*4d010*/  STL.64 [R1+0x1148], R14 ;  /* 0x0011480e01007387 */ /* 0x0009e80000100a00 */
[----:B-1----:R-:W2:Y:S04]  /*4d020*/  LDL.LU.64 R16, [R1+0x11e0] ;  /* 0x0011e00001107983 */ /* 0x002ea80000300a00 */
        /* <DEDUP_REMOVED lines=27> */
[C---:B--2---:R-:W-:Y:S08]  /*4d1e0*/  HMMA.1688.F32.TF32 R56, R8.reuse, R240, R56 ;  /* 0x000000f00838723c */ /* 0x044ff00000081038 */
[----:B---3--:R-:W-:Y:S11]  /*4d1f0*/  HMMA.1688.F32.TF32 R16, R8, R244, R16 ;  /* 0x000000f40810723c */ /* 0x008ff60000081010 */
[----:B------:R1:W-:Y:S04]  /*4d200*/  STL.64 [R1+0x1130], R56 ;  /* 0x0011303801007387 */ /* 0x0003e80000100a00 */
[----:B------:R2:W-:Y:S04]  /*4d210*/  STL.64 [R1+0x1138], R58 ;  /* 0x0011383a01007387 */ /* 0x0005e80000100a00 */
[----:B-1----:R-:W3:Y:S04]  /*4d220*/  LDL.LU.64 R56, [R1+0xe40] ;  /* 0x000e400001387983 */ /* 0x002ee80000300a00 */
[----:B--2---:R-:W3:Y:S04]  /*4d230*/  LDL.LU.64 R58, [R1+0xe48] ;  /* 0x000e4800013a7983 */ /* 0x004ee80000300a00 */
[----:B------:R1:W-:Y:S04]  /*4d240*/  STL.64 [R1+0x1120], R16 ;  /* 0x0011201001007387 */ /* 0x0003e80000100a00 */
[----:B------:R-:W-:Y:S04]  /*4d250*/  STL.64 [R1+0x1128], R18 ;  /* 0x0011281201007387 */ /* 0x000fe80000100a00 */
[----:B-1----:R-:W2:Y:S01]  /*4d260*/  LDL.LU.64 R16, [R1+0x3cc0] ;  /* 0x003cc00001107983 */ /* 0x002ea20000300a00 */
[----:B------:R-:W-:Y:S01]  /*4d270*/  MOV R32, R2 ;  /* 0x0000000200207202 */ /* 0x000fe20000000f00 */
[----:B------:R-:W-:-:S02]  /*4d280*/  IMAD.MOV.U32 R33, RZ, RZ, R0 ;  /* 0x000000ffff217224 */ /* 0x000fc400078e0000 */
[----:B------:R-:W-:Y:S02]  /*4d290*/  IMAD.MOV.U32 R180, RZ, RZ, R21 ;  /* 0x000000ffffb47224 */ /* 0x000fe400078e0015 */
[----:B------:R-:W-:Y:S02]  /*4d2a0*/  IMAD.MOV.U32 R181, RZ, RZ, R20 ;  /* 0x000000ffffb57224 */ /* 0x000fe400078e0014 */
[----:B------:R-:W-:Y:S01]  /*4d2b0*/  IMAD.MOV.U32 R20, RZ, RZ, R22 ;  /* 0x000000ffff147224 */ /* 0x000fe200078e0016 */
[----:B------:R-:W-:Y:S01]  /*4d2c0*/  HMMA.1688.F32.TF32 R32, R8, R32, R36 ;  /* 0x000000200820723c */ /* 0x000fe20000081024 */
[----:B------:R-:W-:-:S07]  /*4d2d0*/  IMAD.MOV.U32 R21, RZ, RZ, R3 ;  /* 0x000000ffff157224 */ /* 0x000fce00078e0003 */
[C---:B------:R-:W-:Y:S08]  /*4d2e0*/  HMMA.1688.F32.TF32 R20, R8.reuse, R20, R28 ;  /* 0x000000140814723c */ /* 0x040ff0000008101c */
[----:B--2---:R-:W-:-:S15]  /*4d2f0*/  HMMA.1688.F32.TF32 R40, R8, R16, R40 ;  /* 0x000000100828723c */ /* 0x004fde0000081028 */
[----:B------:R-:W-:-:S04]  /*4d300*/  NOP ;  /* 0x0000000000007918 */ /* 0x000fc80000000000 */
[----:B------:R1:W-:Y:S04]  /*4d310*/  STL.64 [R1+0x1080], R40 ;  /* 0x0010802801007387 */ /* 0x0003e80000100a00 */
[----:B------:R-:W-:Y:S04]  /*4d320*/  STL.64 [R1+0x1088], R42 ;  /* 0x0010882a01007387 */ /* 0x000fe80000100a00 */
[----:B-1----:R-:W2:Y:S04]  /*4d330*/  LDL.LU.64 R40, [R1+0x3cb8] ;  /* 0x003cb80001287983 */ /* 0x002ea80000300a00 */
[----:B------:R-:W2:Y:S04]  /*4d340*/  LDL.LU.64 R38, [R1+0x3cb0] ;  /* 0x003cb00001267983 */ /* 0x000ea80000300a00 */
[----:B------:R-:W2:Y:S04]  /*4d350*/  LDL.LU.64 R36, [R1+0x3ca8] ;  /* 0x003ca80001247983 */ /* 0x000ea80000300a00 */
[----:B------:R-:W-:Y:S04]  /*4d360*/  STL.64 [R1+0x1070], R32 ;  /* 0x0010702001007387 */ /* 0x000fe80000100a00 */
[----:B------:R1:W-:Y:S04]  /*4d370*/  STL.64 [R1+0x1078], R34 ;  /* 0x0010782201007387 */ /* 0x0003e80000100a00 */
[----:B-1----:R-:W2:Y:S04]  /*4d380*/  LDL.LU R35, [R1+0x3ca0] ;  /* 0x003ca00001237983 */ /* 0x002ea80000300800 */
[----:B------:R-:W2:Y:S04]  /*4d390*/  LDL.LU.64 R32, [R1+0x3c98] ;  /* 0x003c980001207983 */ /* 0x000ea80000300a00 */
[----:B------:R-:W2:Y:S04]  /*4d3a0*/  LDL.LU.64 R30, [R1+0x3c90] ;  /* 0x003c9000011e7983 */ /* 0x000ea80000300a00 */
[----:B------:R-:W2:Y:S04]  /*4d3b0*/  LDL.LU.64 R28, [R1+0x3c88] ;  /* 0x003c8800011c7983 */ /* 0x000ea80000300a00 */
[----:B------:R1:W-:Y:S04]  /*4d3c0*/  STL.64 [R1+0x1060], R20 ;  /* 0x0010601401007387 */ /* 0x0003e80000100a00 */
[----:B------:R-:W-:Y:S04]  /*4d3d0*/  STL.64 [R1+0x1068], R22 ;  /* 0x0010681601007387 */ /* 0x000fe80000100a00 */
[----:B-1----:R-:W2:Y:S01]  /*4d3e0*/  LDL.LU.64 R20, [R1+0x3c80] ;  /* 0x003c800001147983 */ /* 0x002ea20000300a00 */
[C---:B------:R-:W-:Y:S08]  /*4d3f0*/  HMMA.1688.F32.TF32 R248, R8.reuse, R4, R248 ;  /* 0x0000000408f8723c */ /* 0x040ff000000810f8 */
[----:B--2---:R-:W-:-:S15]  /*4d400*/  HMMA.1688.F32.TF32 R24, R8, R20, R24 ;  /* 0x000000140818723c */ /* 0x004fde0000081018 */
[----:B------:R-:W-:-:S04]  /*4d410*/  NOP ;  /* 0x0000000000007918 */ /* 0x000fc80000000000 */
[----:B------:R-:W-:Y:S04]  /*4d420*/  STL.64 [R1+0x1050], R24 ;  /* 0x0010501801007387 */ /* 0x000fe80000100a00 */
[----:B------:R1:W-:Y:S04]  /*4d430*/  STL.64 [R1+0x1058], R26 ;  /* 0x0010581a01007387 */ /* 0x0003e80000100a00 */
[----:B-1----:R-:W2:Y:S04]  /*4d440*/  LDL.LU.64 R26, [R1+0x3c78] ;  /* 0x003c7800011a7983 */ /* 0x002ea80000300a00 */
[----:B------:R-:W2:Y:S04]  /*4d450*/  LDL.LU.64 R24, [R1+0x3c70] ;  /* 0x003c700001187983 */ /* 0x000ea80000300a00 */
[----:B------:R1:W-:Y:S04]  /*4d460*/  STL.64 [R1+0xee0], R248 ;  /* 0x000ee0f801007387 */ /* 0x0003e80000100a00 */
[----:B------:R-:W-:Y:S04]  /*4d470*/  STL.64 [R1+0xee8], R250 ;  /* 0x000ee8fa01007387 */ /* 0x000fe80000100a00 */
[----:B-1----:R-:W4:Y:S02]  /*4d480*/  LDL.LU.64 R248, [R1+0x3c68] ;  /* 0x003c680001f87983 */ /* 0x002f240000300a00 */
[----:B----4-:R-:W-:-:S15]  /*4d490*/  HMMA.1688.F32.TF32 R12, R8, R248, R12 ;  /* 0x000000f8080c723c */ /* 0x010fde000008100c */
[----:B------:R-:W-:-:S04]  /*4d4a0*/  NOP ;  /* 0x0000000000007918 */ /* 0x000fc80000000000 */
[----:B------:R-:W-:Y:S04]  /*4d4b0*/  STL.64 [R1+0xec0], R12 ;  /* 0x000ec00c01007387 */ /* 0x000fe80000100a00 */
[----:B------:R1:W-:Y:S04]  /*4d4c0*/  STL.64 [R1+0xec8], R14 ;  /* 0x000ec80e01007387 */ /* 0x0003e80000100a00 */
[----:B-1----:R-:W2:Y:S04]  /*4d4d0*/  LDL.LU.64 R14, [R1+0x3c60] ;  /* 0x003c6000010e7983 */ /* 0x002ea80000300a00 */
[----:B------:R-:W2:Y:S01]  /*4d4e0*/  LDL.LU.64 R12, [R1+0x3c58] ;  /* 0x003c5800010c7983 */ /* 0x000ea20000300a00 */
[----:B------:R-:W-:-:S15]  /*4d4f0*/  HMMA.1688.F32.TF32 R8, R8, R180, R228 ;  /* 0x000000b40808723c */ /* 0x000fde00000810e4 */
[----:B------:R-:W-:-:S04]  /*4d500*/  NOP ;  /* 0x0000000000007918 */ /* 0x000fc80000000000 */
[----:B------:R-:W-:Y:S04]  /*4d510*/  STL.64 [R1+0xeb0], R8 ;  /* 0x000eb00801007387 */ /* 0x000fe80000100a00 */
[----:B------:R1:W-:Y:S01]  /*4d520*/  STL.64 [R1+0xeb8], R10 ;  /* 0x000eb80a01007387 */ /* 0x0003e20000100a00 */
[C---:B--2---:R-:W-:Y:S08]  /*4d530*/  HMMA.1688.F32.TF32 R176, R12.reuse, R24, R176 ;  /* 0x000000180cb0723c */ /* 0x044ff000000810b0 */
[C---:B------:R-:W-:Y:S08]  /*4d540*/  HMMA.1688.F32.TF32 R172, R12.reuse, R28, R172 ;  /* 0x0000001c0cac723c */ /* 0x040ff000000810ac */
[C---:B-1----:R-:W-:Y:S03]  /*4d550*/  HMMA.1688.F32.TF32 R8, R12.reuse, R32, R160 ;  /* 0x000000200c08723c */ /* 0x042fe600000810a0 */
[----:B------:R-:W-:Y:S04]  /*4d560*/  STL.64 [R1+0x2e0], R176 ;  /* 0x0002e0b001007387 */ /* 0x000fe80000100a00 */
[----:B------:R-:W-:Y:S01]  /*4d570*/  STL.64 [R1+0x2e8], R178 ;  /* 0x0002e8b201007387 */ /* 0x000fe20000100a00 */
[C---:B------:R-:W-:Y:S03]  /*4d580*/  HMMA.1688.F32.TF32 R112, R12.reuse, R36, R112 ;  /* 0x000000240c70723c */ /* 0x040fe60000081070 */
[----:B------:R-:W-:Y:S04]  /*4d590*/  STL.64 [R1+0x2d0], R172 ;  /* 0x0002d0ac01007387 */ /* 0x000fe80000100a00 */
[----:B------:R-:W-:Y:S01]  /*4d5a0*/  STL.64 [R1+0x2d8], R174 ;  /* 0x0002d8ae01007387 */ /* 0x000fe20000100a00 */
[C---:B------:R-:W-:Y:S03]  /*4d5b0*/  HMMA.1688.F32.TF32 R108, R12.reuse, R40, R108 ;  /* 0x000000280c6c723c */ /* 0x040fe6000008106c */
[----:B------:R-:W-:Y:S04]  /*4d5c0*/  STL.64 [R1+0x2c0], R8 ;  /* 0x0002c00801007387 */ /* 0x000fe80000100a00 */
[----:B------:R1:W-:Y:S02]  /*4d5d0*/  STL.64 [R1+0x2c8], R10 ;  /* 0x0002c80a01007387 */ /* 0x0003e40000100a00 */
[C---:B-1----:R-:W-:Y:S02]  /*4d5e0*/  HMMA.1688.F32.TF32 R8, R12.reuse, R44, R104 ;  /* 0x0000002c0c08723c */ /* 0x042fe40000081068 */
[----:B------:R-:W-:Y:S04]  /*4d5f0*/  STL.64 [R1+0x2b0], R112 ;  /* 0x0002b07001007387 */ /* 0x000fe80000100a00 */
[----:B------:R-:W-:Y:S04]  /*4d600*/  STL.64 [R1+0x2b8], R114 ;  /* 0x0002b87201007387 */ /* 0x000fe80000100a00 */
[----:B------:R-:W-:Y:S04]  /*4d610*/  STL.64 [R1+0x3b98], R46 ;  /* 0x003b982e01007387 */ /* 0x000fe80000100a00 */
[----:B------:R-:W-:Y:S04]  /*4d620*/  STL.64 [R1+0x2a0], R108 ;  /* 0x0002a06c01007387 */ /* 0x000fe80000100a00 */
[----:B------:R-:W-:Y:S04]  /*4d630*/  STL.64 [R1+0x2a8], R110 ;  /* 0x0002a86e01007387 */ /* 0x000fe80000100a00 */
[----:B------:R-:W-:Y:S04]  /*4d640*/  STL.64 [R1+0x3b90], R44 ;  /* 0x003b902c01007387 */ /* 0x000fe80000100a00 */
[----:B------:R-:W-:Y:S04]  /*4d650*/  STL.64 [R1+0x290], R8 ;  /* 0x0002900801007387 */ /* 0x000fe80000100a00 */
[----:B------:R3:W-:Y:S02]  /*4d660*/  STL.64 [R1+0x298], R10 ;  /* 0x0002980a01007387 */ /* 0x0007e40000100a00 */
[----:B---3--:R-:W-:Y:S02]  /*4d670*/  HMMA.1688.F32.TF32 R8, R12, R48, R56 ;  /* 0x000000300c08723c */ /* 0x008fe40000081038 */
[----:B------:R-:W2:Y:S04]  /*4d680*/  LDL.LU.64 R56, [R1+0x260] ;  /* 0x0002600001387983 */ /* 0x000ea80000300a00 */
[----:B------:R-:W2:-:S13]  /*4d690*/  LDL.LU.64 R58, [R1+0x268] ;  /* 0x00026800013a7983 */ /* 0x000e9a0000300a00 */
        /* <DEDUP_REMOVED lines=31> */
[----:B------:R-:W3:Y:S04]  /*4d890*/  LDL.LU.64 R56, [R1+0x3c48] ;  /* 0x003c480001387983 */ /* 0x000ee80000300a00 */
[----:B------:R-:W-:Y:S04]  /*4d8a0*/  STL.64 [R1+0x3ba8], R54 ;  /* 0x003ba83601007387 */ /* 0x000fe80000100a00 */
[----:B------:R4:W-:Y:S02]  /*4d8b0*/  STL.64 [R1+0x3ba0], R52 ;  /* 0x003ba03401007387 */ /* 0x0009e40000100a00 */
[C---:B----4-:R-:W-:Y:S08]  /*4d8c0*/  HMMA.1688.F32.TF32 R52, R12.reuse, R60, R228 ;  /* 0x0000003c0c34723c */ /* 0x050ff000000810e4 */
[C---:B------:R-:W-:Y:S08]  /*4d8d0*/  HMMA.1688.F32.TF32 R176, R12.reuse, R68, R176 ;  /* 0x000000440cb0723c */ /* 0x040ff000000810b0 */
[C---:B------:R-:W-:Y:S08]  /*4d8e0*/  HMMA.1688.F32.TF32 R112, R12.reuse, R80, R112 ;  /* 0x000000500c70723c */ /* 0x040ff00000081070 */
[C---:B------:R-:W-:Y:S08]  /*4d8f0*/  HMMA.1688.F32.TF32 R44, R12.reuse, R92, R44 ;  /* 0x0000005c0c2c723c */ /* 0x040ff0000008102c */
[----:B---3--:R-:W-:-:S15]  /*4d900*/  HMMA.1688.F32.TF32 R48, R12, R56, R48 ;  /* 0x000000380c30723c */ /* 0x008fde0000081030 */
[----:B------:R-:W-:-:S04]  /*4d910*/  NOP ;  /* 0x0000000000007918 */ /* 0x000fc80000000000 */
[----:B------:R-:W-:Y:S04]  /*4d920*/  STL.64 [R1+0x250], R48 ;  /* 0x0002503001007387 */ /* 0x000fe80000100a00 */
[----:B------:R1:W-:Y:S02]  /*4d930*/  STL.64 [R1+0x258], R50 ;  /* 0x0002583201007387 */ /* 0x0003e40000100a00 */
[C---:B-1----:R-:W-:Y:S02]  /*4d940*/  HMMA.1688.F32.TF32 R48, R12.reuse, R64, R180 ;  /* 0x000000400c30723c */ /* 0x042fe400000810b4 */
[----:B------:R-:W-:Y:S04]  /*4d950*/  STL.64 [R1+0x240], R52 ;  /* 0x0002403401007387 */ /* 0x000fe80000100a00 */
[----:B------:R1:W-:Y:S02]  /*4d960*/  STL.64 [R1+0x248], R54 ;  /* 0x0002483601007387 */ /* 0x0003e40000100a00 */
[C---:B-1----:R-:W-:Y:S11]  /*4d970*/  HMMA.1688.F32.TF32 R52, R12.reuse, R72, R172 ;  /* 0x000000480c34723c */ /* 0x042ff600000810ac */
[----:B------:R-:W-:Y:S04]  /*4d980*/  STL.64 [R1+0x220], R48 ;  /* 0x0002203001007387 */ /* 0x000fe80000100a00 */
[----:B------:R1:W-:Y:S02]  /*4d990*/  STL.64 [R1+0x228], R50 ;  /* 0x0002283201007387 */ /* 0x0003e40000100a00 */
[C---:B-1----:R-:W-:Y:S02]  /*4d9a0*/  HMMA.1688.F32.TF32 R48, R12.reuse, R76, R160 ;  /* 0x0000004c0c30723c */ /* 0x042fe400000810a0 */
[----:B------:R-:W-:Y:S04]  /*4d9b0*/  STL.64 [R1+0x210], R176 ;  /* 0x000210b001007387 */ /* 0x000fe80000100a00 */
[----:B------:R-:W-:Y:S04]  /*4d9c0*/  STL.64 [R1+0x218], R178 ;  /* 0x000218b201007387 */ /* 0x000fe80000100a00 */
[----:B------:R-:W-:Y:S04]  /*4d9d0*/  STL.64 [R1+0x200], R52 ;  /* 0x0002003401007387 */ /* 0x000fe80000100a00 */
[----:B------:R1:W-:Y:S05]  /*4d9e0*/  STL.64 [R1+0x208], R54 ;  /* 0x0002083601007387 */ /* 0x0003ea0000100a00 */
[----:B------:R-:W-:Y:S04]  /*4d9f0*/  STL.64 [R1+0x1f0], R48 ;  /* 0x0001f03001007387 */ /* 0x000fe80000100a00 */
[----:B------:R3:W-:Y:S01]  /*4da00*/  STL.64 [R1+0x1f8], R50 ;  /* 0x0001f83201007387 */ /* 0x0007e20000100a00 */
[C---:B-1----:R-:W-:Y:S08]  /*4da10*/  HMMA.1688.F32.TF32 R52, R12.reuse, R84, R108 ;  /* 0x000000540c34723c */ /* 0x042ff0000008106c */
[C---:B---3--:R-:W-:Y:S01]  /*4da20*/  HMMA.1688.F32.TF32 R48, R12.reuse, R88, R104 ;  /* 0x000000580c30723c */ /* 0x048fe20000081068 */
[----:B------:R1:W-:Y:S04]  /*4da30*/  STL.64 [R1+0x1e0], R112 ;  /* 0x0001e07001007387 */ /* 0x0003e80000100a00 */
[----:B------:R3:W-:Y:S06]  /*4da40*/  STL.64 [R1+0x1e8], R114 ;  /* 0x0001e87201007387 */ /* 0x0007ec0000100a00 */
[----:B------:R-:W-:Y:S04]  /*4da50*/  STL.64 [R1+0x1d0], R52 ;  /* 0x0001d03401007387 */ /* 0x000fe80000100a00 */
[----:B------:R-:W-:Y:S04]  /*4da60*/  STL.64 [R1+0x1d8], R54 ;  /* 0x0001d83601007387 */ /* 0x000fe80000100a00 */
[----:B------:R-:W-:Y:S04]  /*4da70*/  STL.64 [R1+0x3b78], R94 ;  /* 0x003b785e01007387 */ /* 0x000fe80000100a00 */
[----:B------:R-:W-:Y:S04]  /*4da80*/  STL.64 [R1+0x1c0], R48 ;  /* 0x0001c03001007387 */ /* 0x000fe80000100a00 */
[----:B------:R-:W-:Y:S04]  /*4da90*/  STL.64 [R1+0x1c8], R50 ;  /* 0x0001c83201007387 */ /* 0x000fe80000100a00 */
[----:B------:R4:W-:Y:S04]  /*4daa0*/  STL.64 [R1+0x3b70], R92 ;  /* 0x003b705c01007387 */ /* 0x0009e80000100a00 */
[----:B------:R1:W-:Y:S04]  /*4dab0*/  STL.64 [R1+0x1b0], R44 ;  /* 0x0001b02c01007387 */ /* 0x0003e80000100a00 */
[----:B------:R1:W-:Y:S04]  /*4dac0*/  STL.64 [R1+0x1b8], R46 ;  /* 0x0001b82e01007387 */ /* 0x0003e80000100a00 */
[----:B------:R-:W2:Y:S04]  /*4dad0*/  LDL.LU.64 R104, [R1+0x190] ;  /* 0x0001900001687983 */ /* 0x000ea80000300a00 */
[----:B------:R-:W2:Y:S01]  /*4dae0*/  LDL.LU.64 R106, [R1+0x198] ;  /* 0x00019800016a7983 */ /* 0x000ea20000300a00 */
[----:B------:R-:W-:-:S15]  /*4daf0*/  HMMA.1688.F32.TF32 R8, R12, R96, R8 ;  /* 0x000000600c08723c */ /* 0x000fde0000081008 */
[----:B------:R-:W-:-:S04]  /*4db00*/  NOP ;  /* 0x0000000000007918 */ /* 0x000fc80000000000 */
[----:B------:R1:W-:Y:S04]  /*4db10*/  STL.64 [R1+0x1a0], R8 ;  /* 0x0001a00801007387 */ /* 0x0003e80000100a00 */
[----:B------:R1:W-:Y:S04]  /*4db20*/  STL.64 [R1+0x1a8], R10 ;  /* 0x0001a80a01007387 */ /* 0x0003e80000100a00 */
[----:B------:R-:W2:Y:S04]  /*4db30*/  LDL.LU.64 R108, [R1+0x180] ;  /* 0x00018000016c7983 */ /* 0x000ea80000300a00 */
[----:B------:R-:W2:Y:S04]  /*4db40*/  LDL.LU.64 R110, [R1+0x188] ;  /* 0x00018800016e7983 */ /* 0x000ea80000300a00 */
        /* <DEDUP_REMOVED lines=31> */
[----:B------:R-:W2:Y:S02]  /*4dd40*/  LDL.LU.64 R104, [R1+0x3c38] ;  /* 0x003c380001687983 */ /* 0x000ea40000300a00 */
[----:B--2---:R-:W-:-:S15]  /*4dd50*/  HMMA.1688.F32.TF32 R108, R12, R104, R108 ;  /* 0x000000680c6c723c */ /* 0x004fde000008106c */
[----:B------:R-:W-:-:S04]  /*4dd60*/  NOP ;  /* 0x0000000000007918 */ /* 0x000fc80000000000 */
[----:B------:R-:W-:Y:S04]  /*4dd70*/  STL.64 [R1+0x180], R108 ;  /* 0x0001806c01007387 */ /* 0x000fe80000100a00 */
[----:B------:R1:W-:Y:S04]  /*4dd80*/  STL.64 [R1+0x188], R110 ;  /* 0x0001886e01007387 */ /* 0x0003e80000100a00 */
[----:B-1----:R-:W2:Y:S04]  /*4dd90*/  LDL.LU.64 R110, [R1+0x3c30] ;  /* 0x003c3000016e7983 */ /* 0x002ea80000300a00 */
[----:B------:R-:W3:Y:S02]  /*4dda0*/  LDL.LU.64 R108, [R1+0x3c28] ;  /* 0x003c2800016c7983 */ /* 0x000ee40000300a00 */
[----:B---3--:R-:W-:-:S15]  /*4ddb0*/  HMMA.1688.F32.TF32 R112, R12, R108, R112 ;  /* 0x0000006c0c70723c */ /* 0x008fde0000081070 */
[----:B------:R-:W-:-:S04]  /*4ddc0*/  NOP ;  /* 0x0000000000007918 */ /* 0x000fc80000000000 */
[----:B------:R-:W-:Y:S04]  /*4ddd0*/  STL.64 [R1+0x170], R112 ;  /* 0x0001707001007387 */ /* 0x000fe80000100a00 */
[----:B------:R1:W-:Y:S04]  /*4dde0*/  STL.64 [R1+0x178], R114 ;  /* 0x0001787201007387 */ /* 0x0003e80000100a00 */
[----:B-1----:R-:W3:Y:S04]  /*4ddf0*/  LDL.LU.64 R114, [R1+0x3c20] ;  /* 0x003c200001727983 */ /* 0x002ee80000300a00 */
[----:B------:R-:W2:Y:S01]  /*4de00*/  LDL.LU.64 R112, [R1+0x3c18] ;  /* 0x003c180001707983 */ /* 0x000ea20000300a00 */
[C---:B------:R-:W-:Y:S08]  /*4de10*/  HMMA.1688.F32.TF32 R228, R12.reuse, R116, R228 ;  /* 0x000000740ce4723c */ /* 0x040ff000000810e4 */
[C---:B------:R-:W-:Y:S08]  /*4de20*/  HMMA.1688.F32.TF32 R176, R12.reuse, R124, R176 ;  /* 0x0000007c0cb0723c */ /* 0x040ff000000810b0 */
[C---:B------:R-:W-:Y:S08]  /*4de30*/  HMMA.1688.F32.TF32 R172, R12.reuse, R128, R172 ;  /* 0x000000800cac723c */ /* 0x040ff000000810ac */
[C---:B----4-:R-:W-:Y:S08]  /*4de40*/  HMMA.1688.F32.TF32 R92, R12.reuse, R136, R92 ;  /* 0x000000880c5c723c */ /* 0x050ff0000008105c */
[C---:B------:R-:W-:Y:S08]  /*4de50*/  HMMA.1688.F32.TF32 R52, R12.reuse, R140, R52 ;  /* 0x0000008c0c34723c */ /* 0x040ff00000081034 */
[C---:B------:R-:W-:Y:S08]  /*4de60*/  HMMA.1688.F32.TF32 R48, R12.reuse, R144, R48 ;  /* 0x000000900c30723c */ /* 0x040ff00000081030 */
[C---:B------:R-:W-:Y:S08]  /*4de70*/  HMMA.1688.F32.TF32 R44, R12.reuse, R148, R44 ;  /* 0x000000940c2c723c */ /* 0x040ff0000008102c */
        /* <DEDUP_REMOVED lines=9> */
[C---:B-1----:R-:W-:Y:S02]  /*4df10*/  HMMA.1688.F32.TF32 R96, R12.reuse, R132, R160 ;  /* 0x000000840c60723c */ /* 0x042fe400000810a0 */
[----:B------:R-:W-:Y:S04]  /*4df20*/  STL.64 [R1+0x130], R176 ;  /* 0x000130b001007387 */ /* 0x000fe80000100a00 */
[----:B------:R-:W-:Y:S04]  /*4df30*/  STL.64 [R1+0x138], R178 ;  /* 0x000138b201007387 */ /* 0x000fe80000100a00 */
[----:B------:R-:W-:Y:S04]  /*4df40*/  STL.64 [R1+0x120], R172 ;  /* 0x000120ac01007387 */ /* 0x000fe80000100a00 */
[----:B------:R-:W-:Y:S05]  /*4df50*/  STL.64 [R1+0x128], R174 ;  /* 0x000128ae01007387 */ /* 0x000fea0000100a00 */
[----:B------:R-:W-:Y:S04]  /*4df60*/  STL.64 [R1+0x100], R96 ;  /* 0x0001006001007387 */ /* 0x000fe80000100a00 */
[----:B------:R-:W-:Y:S04]  /*4df70*/  STL.64 [R1+0x108], R98 ;  /* 0x0001086201007387 */ /* 0x000fe80000100a00 */
[----:B------:R-:W-:Y:S04]  /*4df80*/  STL.64 [R1+0xf0], R92 ;  /* 0x0000f05c01007387 */ /* 0x000fe80000100a00 */
[----:B------:R-:W-:Y:S04]  /*4df90*/  STL.64 [R1+0xf8], R94 ;  /* 0x0000f85e01007387 */ /* 0x000fe80000100a00 */
[----:B------:R-:W-:Y:S04]  /*4dfa0*/  STL.64 [R1+0x3b58], R146 ;  /* 0x003b589201007387 */ /* 0x000fe80000100a00 */
[----:B------:R1:W-:Y:S04]  /*4dfb0*/  STL.64 [R1+0xe0], R52 ;  /* 0x0000e03401007387 */ /* 0x0003e80000100a00 */
[----:B------:R2:W-:Y:S04]  /*4dfc0*/  STL.64 [R1+0xe8], R54 ;  /* 0x0000e83601007387 */ /* 0x0005e80000100a00 */
[----:B------:R-:W-:Y:S04]  /*4dfd0*/  STL.64 [R1+0x3b50], R144 ;  /* 0x003b509001007387 */ /* 0x000fe80000100a00 */
[----:B------:R-:W-:Y:S04]  /*4dfe0*/  STL.64 [R1+0xd0], R48 ;  /* 0x0000d03001007387 */ /* 0x000fe80000100a00 */
[----:B------:R-:W-:Y:S04]  /*4dff0*/  STL.64 [R1+0xd8], R50 ;  /* 0x0000d83201007387 */ /* 0x000fe80000100a00 */
        /* <DEDUP_REMOVED lines=8> */
[----:B-1----:R-:W4:Y:S04]  /*4e080*/  LDL.LU.64 R52, [R1+0xe00] ;  /* 0x000e000001347983 */ /* 0x002f280000300a00 */
        /* <DEDUP_REMOVED lines=20> */
[----:B---3--:R-:W3:Y:S01]  /*4e1d0*/  LDL.LU.64 R10, [R1+0xd68] ;  /* 0x000d6800010a7983 */ /* 0x008ee20000300a00 */
[----:B----4-:R-:W-:-:S15]  /*4e1e0*/  HMMA.1688.F32.TF32 R160, R12, R156, R160 ;  /* 0x0000009c0ca0723c */ /* 0x010fde00000810a0 */
[----:B------:R-:W-:-:S04]  /*4e1f0*/  NOP ;  /* 0x0000000000007918 */ /* 0x000fc80000000000 */
[----:B------:R-:W-:Y:S04]  /*4e200*/  STL.64 [R1+0x4f0], R160 ;  /* 0x0004f0a001007387 */ /* 0x000fe80000100a00 */
[----:B------:R1:W-:Y:S04]  /*4e210*/  STL.64 [R1+0x4f8], R162 ;  /* 0x0004f8a201007387 */ /* 0x0003e80000100a00 */
[----:B-1----:R-:W4:Y:S04]  /*4e220*/  LDL.LU.64 R162, [R1+0x3c10] ;  /* 0x003c100001a27983 */ /* 0x002f280000300a00 */
[----:B------:R-:W3:Y:S01]  /*4e230*/  LDL.LU.64 R160, [R1+0x3c08] ;  /* 0x003c080001a07983 */ /* 0x000ee20000300a00 */
[C---:B--2---:R-:W-:Y:S08]  /*4e240*/  HMMA.1688.F32.TF32 R44, R12.reuse, R164, R44 ;  /* 0x000000a40c2c723c */ /* 0x044ff0000008102c */
[C---:B------:R-:W-:Y:S08]  /*4e250*/  HMMA.1688.F32.TF32 R172, R12.reuse, R168, R172 ;  /* 0x000000a80cac723c */ /* 0x040ff000000810ac */
[----:B---3--:R-:W-:-:S15]  /*4e260*/  HMMA.1688.F32.TF32 R52, R12, R160, R52 ;  /* 0x000000a00c34723c */ /* 0x008fde0000081034 */
[----:B------:R-:W-:-:S04]  /*4e270*/  NOP ;  /* 0x0000000000007918 */ /* 0x000fc80000000000 */
[----:B------:R1:W-:Y:S04]  /*4e280*/  STL.64 [R1+0x4e0], R52 ;  /* 0x0004e03401007387 */ /* 0x0003e80000100a00 */
[----:B------:R2:W-:Y:S04]  /*4e290*/  STL.64 [R1+0x4e8], R54 ;  /* 0x0004e83601007387 */ /* 0x0005e80000100a00 */
[----:B-1----:R-:W3:Y:S04]  /*4e2a0*/  LDL.LU.64 R52, [R1+0xd50] ;  /* 0x000d500001347983 */ /* 0x002ee80000300a00 */
[----:B--2---:R-:W3:Y:S04]  /*4e2b0*/  LDL.LU.64 R54, [R1+0xd58] ;  /* 0x000d580001367983 */ /* 0x004ee80000300a00 */
[----:B------:R1:W-:Y:S04]  /*4e2c0*/  STL.64 [R1+0x4d0], R44 ;  /* 0x0004d02c01007387 */ /* 0x0003e80000100a00 */
[----:B------:R2:W-:Y:S04]  /*4e2d0*/  STL.64 [R1+0x4d8], R46 ;  /* 0x0004d82e01007387 */ /* 0x0005e80000100a00 */
[----:B-1----:R-:W3:Y:S04]  /*4e2e0*/  LDL.LU.64 R44, [R1+0xd40] ;  /* 0x000d4000012c7983 */ /* 0x002ee80000300a00 */
[----:B--2---:R-:W2:Y:S04]  /*4e2f0*/  LDL.LU.64 R46, [R1+0xd48] ;  /* 0x000d4800012e7983 */ /* 0x004ea80000300a00 */
        /* <DEDUP_REMOVED lines=15> */
[----:B------:R-:W2:Y:S01]  /*4e3f0*/  LDL.LU.64 R180, [R1+0x3bd8] ;  /* 0x003bd80001b47983 */ /* 0x000ea20000300a00 */
[C---:B---3--:R-:W-:Y:S08]  /*4e400*/  HMMA.1688.F32.TF32 R52, R12.reuse, R204, R52 ;  /* 0x000000cc0c34723c */ /* 0x048ff00000081034 */
[C---:B------:R-:W-:Y:S08]  /*4e410*/  HMMA.1688.F32.TF32 R44, R12.reuse, R208, R44 ;  /* 0x000000d00c2c723c */ /* 0x040ff0000008102c */
[----:B--2---:R-:W-:-:S15]  /*4e420*/  HMMA.1688.F32.TF32 R228, R12, R180, R228 ;  /* 0x000000b40ce4723c */ /* 0x004fde00000810e4 */
[----:B------:R-:W-:-:S04]  /*4e430*/  NOP ;  /* 0x0000000000007918 */ /* 0x000fc80000000000 */
[----:B------:R-:W-:Y:S04]  /*4e440*/  STL.64 [R1+0x480], R228 ;  /* 0x000480e401007387 */ /* 0x000fe80000100a00 */
[----:B------:R1:W-:Y:S02]  /*4e450*/  STL.64 [R1+0x488], R230 ;  /* 0x000488e601007387 */ /* 0x0003e40000100a00 */
[----:B-1----:R-:W-:Y:S02]  /*4e460*/  HMMA.1688.F32.TF32 R228, R12, R184, R48 ;  /* 0x000000b80ce4723c */ /* 0x002fe40000081030 */
[----:B------:R-:W2:-:S15]  /*4e470*/  LDL.LU.64 R48, [R1+0xb0] ;  /* 0x0000b00001307983 */ /* 0x000e9e0000300a00 */
[----:B------:R-:W-:Y:S02]  /*4e480*/  NOP ;  /* 0x0000000000007918 */ /* 0x000fe40000000000 */
[----:B------:R-:W-:Y:S04]  /*4e490*/  STL.64 [R1+0x470], R228 ;  /* 0x000470e401007387 */ /* 0x000fe80000100a00 */
[----:B------:R1:W-:Y:S02]  /*4e4a0*/  STL.64 [R1+0x478], R230 ;  /* 0x000478e601007387 */ /* 0x0003e40000100a00 */
[C---:B-1----:R-:W-:Y:S08]  /*4e4b0*/  HMMA.1688.F32.TF32 R228, R12.reuse, R188, R144 ;  /* 0x000000bc0ce4723c */ /* 0x042ff00000081090 */
[C---:B------:R-:W-:Y:S08]  /*4e4c0*/  HMMA.1688.F32.TF32 R144, R12.reuse, R192, R96 ;  /* 0x000000c00c90723c */ /* 0x040ff00000081060 */
[C---:B------:R-:W-:Y:S08]  /*4e4d0*/  HMMA.1688.F32.TF32 R96, R12.reuse, R196, R92 ;  /* 0x000000c40c60723c */ /* 0x040ff0000008105c */
[C---:B------:R-:W-:Y:S01]  /*4e4e0*/  HMMA.1688.F32.TF32 R92, R12.reuse, R200, R8 ;  /* 0x000000c80c5c723c */ /* 0x040fe20000081008 */
[----:B------:R-:W-:Y:S04]  /*4e4f0*/  STL.64 [R1+0x460], R228 ;  /* 0x000460e401007387 */ /* 0x000fe80000100a00 */
[----:B------:R-:W-:Y:S04]  /*4e500*/  STL.64 [R1+0x468], R230 ;  /* 0x000468e601007387 */ /* 0x000fe80000100a00 */
[----:B------:R-:W-:Y:S04]  /*4e510*/  STL.64 [R1+0x450], R144 ;  /* 0x0004509001007387 */ /* 0x000fe80000100a00 */
[----:B------:R-:W-:Y:S04]  /*4e520*/  STL.64 [R1+0x458], R146 ;  /* 0x0004589201007387 */ /* 0x000fe80000100a00 */
[----:B------:R-:W3:Y:S04]  /*4e530*/  LDL.LU.64 R8, [R1+0xa0] ;  /* 0x0000a00001087983 */ /* 0x000ee80000300a00 */
        /* <DEDUP_REMOVED lines=8> */
[----:B------:R4:W-:Y:S04]  /*4e5c0*/  STL.64 [R1+0x420], R52 ;  /* 0x0004203401007387 */ /* 0x0009e80000100a00 */
[----:B------:R4:W-:Y:S04]  /*4e5d0*/  STL.64 [R1+0x428], R54 ;  /* 0x0004283601007387 */ /* 0x0009e80000100a00 */
[----:B-1----:R-:W2:Y:S04]  /*4e5e0*/  LDL.LU.64 R92, [R1+0xd30] ;  /* 0x000d3000015c7983 */ /* 0x002ea80000300a00 */
[----:B------:R-:W2:Y:S04]  /*4e5f0*/  LDL.LU.64 R94, [R1+0xd38] ;  /* 0x000d3800015e7983 */ /* 0x000ea80000300a00 */
[----:B------:R1:W-:Y:S04]  /*4e600*/  STL.64 [R1+0x410], R44 ;  /* 0x0004102c01007387 */ /* 0x0003e80000100a00 */
[----:B------:R1:W-:Y:S04]  /*4e610*/  STL.64 [R1+0x418], R46 ;  /* 0x0004182e01007387 */ /* 0x0003e80000100a00 */
[----:B----4-:R-:W4:Y:S04]  /*4e620*/  LDL.LU.64 R52, [R1+0xd20] ;  /* 0x000d200001347983 */ /* 0x010f280000300a00 */
[----:B------:R-:W4:Y:S04]  /*4e630*/  LDL.LU.64 R54, [R1+0xd28] ;  /* 0x000d280001367983 */ /* 0x000f280000300a00 */
[----:B-1----:R-:W3:Y:S04]  /*4e640*/  LDL.LU.64 R44, [R1+0xd10] ;  /* 0x000d1000012c7983 */ /* 0x002ee80000300a00 */
        /* <DEDUP_REMOVED lines=15> */
[C---:B--2---:R-:W-:Y:S08]  /*4e740*/  HMMA.1688.F32.TF32 R92, R12.reuse, R212, R92 ;  /* 0x000000d40c5c723c */ /* 0x044ff0000008105c */
[C---:B----4-:R-:W-:Y:S08]  /*4e750*/  HMMA.1688.F32.TF32 R52, R12.reuse, R216, R52 ;  /* 0x000000d80c34723c */ /* 0x050ff00000081034 */
[C---:B---3--:R-:W-:Y:S03]  /*4e760*/  HMMA.1688.F32.TF32 R44, R12.reuse, R220, R44 ;  /* 0x000000dc0c2c723c */ /* 0x048fe6000008102c */
[----:B------:R1:W-:Y:S05]  /*4e770*/  STL.64 [R1+0x400], R92 ;  /* 0x0004005c01007387 */ /* 0x0003ea0000100a00 */
[C---:B------:R-:W-:Y:S01]  /*4e780*/  HMMA.1688.F32.TF32 R228, R12.reuse, R224, R228 ;  /* 0x000000e00ce4723c */ /* 0x040fe200000810e4 */
[----:B------:R2:W-:Y:S04]  /*4e790*/  STL.64 [R1+0x408], R94 ;  /* 0x0004085e01007387 */ /* 0x0005e80000100a00 */
[----:B-1----:R-:W3:Y:S04]  /*4e7a0*/  LDL.LU.64 R92, [R1+0xc90] ;  /* 0x000c9000015c7983 */ /* 0x002ee80000300a00 */
[----:B--2---:R-:W3:Y:S04]  /*4e7b0*/  LDL.LU.64 R94, [R1+0xc98] ;  /* 0x000c9800015e7983 */ /* 0x004ee80000300a00 */
[----:B------:R1:W-:Y:S04]  /*4e7c0*/  STL.64 [R1+0x3f0], R52 ;  /* 0x0003f03401007387 */ /* 0x0003e80000100a00 */
[----:B------:R-:W-:Y:S04]  /*4e7d0*/  STL.64 [R1+0x3f8], R54 ;  /* 0x0003f83601007387 */ /* 0x000fe80000100a00 */
[----:B-1----:R-:W2:Y:S04]  /*4e7e0*/  LDL.LU.64 R52, [R1+0x60] ;  /* 0x0000600001347983 */ /* 0x002ea80000300a00 */
[----:B------:R-:W-:Y:S04]  /*4e7f0*/  STL.64 [R1+0x3b18], R218 ;  /* 0x003b18da01007387 */ /* 0x000fe80000100a00 */
[----:B------:R1:W-:Y:S04]  /*4e800*/  STL.64 [R1+0x3b10], R216 ;  /* 0x003b10d801007387 */ /* 0x0003e80000100a00 */
[----:B-1----:R-:W4:Y:S04]  /*4e810*/  LDL.LU.64 R216, [R1+0xcf0] ;  /* 0x000cf00001d87983 */ /* 0x002f280000300a00 */
[----:B------:R-:W4:Y:S04]  /*4e820*/  LDL.LU.64 R218, [R1+0xcf8] ;  /* 0x000cf80001da7983 */ /* 0x000f280000300a00 */
[----:B------:R1:W-:Y:S04]  /*4e830*/  STL.64 [R1+0x3e0], R44 ;  /* 0x0003e02c01007387 */ /* 0x0003e80000100a00 */
[----:B------:R1:W-:Y:S04]  /*4e840*/  STL.64 [R1+0x3e8], R46 ;  /* 0x0003e82e01007387 */ /* 0x0003e80000100a00 */
[----:B-1----:R-:W2:Y:S04]  /*4e850*/  LDL.LU.64 R44, [R1+0xc80] ;  /* 0x000c8000012c7983 */ /* 0x002ea80000300a00 */
[----:B------:R-:W2:Y:S04]  /*4e860*/  LDL.LU.64 R46, [R1+0xc88] ;  /* 0x000c8800012e7983 */ /* 0x000ea80000300a00 */
[----:B------:R-:W-:Y:S04]  /*4e870*/  STL.64 [R1+0x3d0], R228 ;  /* 0x0003d0e401007387 */ /* 0x000fe80000100a00 */
[----:B------:R1:W-:Y:S04]  /*4e880*/  STL.64 [R1+0x3d8], R230 ;  /* 0x0003d8e601007387 */ /* 0x0003e80000100a00 */
[----:B-1----:R-:W2:Y:S04]  /*4e890*/  LDL.LU.64 R230, [R1+0x3bd0] ;  /* 0x003bd00001e67983 */ /* 0x002ea80000300a00 */
[----:B------:R-:W4:Y:S01]  /*4e8a0*/  LDL.LU.64 R228, [R1+0x3bc8] ;  /* 0x003bc80001e47983 */ /* 0x000f220000300a00 */
[C---:B------:R-:W-:Y:S08]  /*4e8b0*/  HMMA.1688.F32.TF32 R208, R12.reuse, R232, R208 ;  /* 0x000000e80cd0723c */ /* 0x040ff000000810d0 */
[C---:B------:R-:W-:Y:S08]  /*4e8c0*/  HMMA.1688.F32.TF32 R204, R12.reuse, R236, R204 ;  /* 0x000000ec0ccc723c */ /* 0x040ff000000810cc */
[C---:B------:R-:W-:Y:S08]  /*4e8d0*/  HMMA.1688.F32.TF32 R200, R12.reuse, R240, R200 ;  /* 0x000000f00cc8723c */ /* 0x040ff000000810c8 */
[C---:B------:R-:W-:Y:S08]  /*4e8e0*/  HMMA.1688.F32.TF32 R144, R12.reuse, R244, R144 ;  /* 0x000000f40c90723c */ /* 0x040ff00000081090 */
[C---:B------:R-:W-:Y:S08]  /*4e8f0*/  HMMA.1688.F32.TF32 R96, R12.reuse, R16, R96 ;  /* 0x000000100c60723c */ /* 0x040ff00000081060 */
[C---:B---3--:R-:W-:Y:S08]  /*4e900*/  HMMA.1688.F32.TF32 R92, R12.reuse, R48, R92 ;  /* 0x000000300c5c723c */ /* 0x048ff0000008105c */
[----:B----4-:R-:W-:-:S15]  /*4e910*/  HMMA.1688.F32.TF32 R216, R12, R228, R216 ;  /* 0x000000e40cd8723c */ /* 0x010fde00000810d8 */
[----:B------:R-:W-:-:S04]  /*4e920*/  NOP ;  /* 0x0000000000007918 */ /* 0x000fc80000000000 */
        /* <DEDUP_REMOVED lines=15> */
[----:B-1----:R-:W4:Y:S04]  /*4ea20*/  LDL.LU.64 R200, [R1+0xc70] ;  /* 0x000c700001c87983 */ /* 0x002f280000300a00 */
[----:B---3--:R-:W3:Y:S01]  /*4ea30*/  LDL.LU.64 R202, [R1+0xc78] ;  /* 0x000c780001ca7983 */ /* 0x008ee20000300a00 */
[----:B--2---:R-:W-:Y:S03]  /*4ea40*/  HMMA.1688.F32.TF32 R44, R12, R8, R44 ;  /* 0x000000080c2c723c */ /* 0x004fe6000008102c */
[----:B----4-:R-:W2:Y:S04]  /*4ea50*/  LDL.LU.64 R144, [R1+0xc60] ;  /* 0x000c600001907983 */ /* 0x010ea80000300a00 */
[----:B------:R-:W2:-:S12]  /*4ea60*/  LDL.LU.64 R146, [R1+0xc68] ;  /* 0x000c680001927983 */ /* 0x000e980000300a00 */
[----:B------:R1:W-:Y:S04]  /*4ea70*/  STL.64 [R1+0x330], R44 ;  /* 0x0003302c01007387 */ /* 0x0003e80000100a00 */
[----:B------:R4:W-:Y:S04]  /*4ea80*/  STL.64 [R1+0x338], R46 ;  /* 0x0003382e01007387 */ /* 0x0009e80000100a00 */
[----:B------:R-:W2:Y:S04]  /*4ea90*/  LDL.LU.64 R96, [R1+0xc50] ;  /* 0x000c500001607983 */ /* 0x000ea80000300a00 */
[----:B------:R-:W2:Y:S04]  /*4eaa0*/  LDL.LU.64 R98, [R1+0xc58] ;  /* 0x000c580001627983 */ /* 0x000ea80000300a00 */
[----:B------:R-:W2:Y:S04]  /*4eab0*/  LDL.LU.64 R92, [R1+0xc40] ;  /* 0x000c4000015c7983 */ /* 0x000ea80000300a00 */
[----:B------:R-:W2:Y:S01]  /*4eac0*/  LDL.LU.64 R94, [R1+0xc48] ;  /* 0x000c4800015e7983 */ /* 0x000ea20000300a00 */
[----:B------:R-:W-:-:S02]  /*4ead0*/  IMAD.MOV.U32 R43, RZ, RZ, R48 ;  /* 0x000000ffff2b7224 */ /* 0x000fc400078e0030 */
[----:B------:R-:W-:Y:S02]  /*4eae0*/  IMAD.MOV.U32 R42, RZ, RZ, R49 ;  /* 0x000000ffff2a7224 */ /* 0x000fe400078e0031 */
[----:B------:R-:W2:Y:S01]  /*4eaf0*/  LDL.LU.64 R48, [R1+0xc30] ;  /* 0x000c300001307983 */ /* 0x000ea20000300a00 */
[----:B------:R-:W-:Y:S01]  /*4eb00*/  IMAD.MOV.U32 R3, RZ, RZ, R8 ;  /* 0x000000ffff037224 */ /* 0x000fe200078e0008 */
[----:B------:R-:W-:Y:S02]  /*4eb10*/  MOV R0, R9 ;  /* 0x0000000900007202 */ /* 0x000fe40000000f00 */
[----:B------:R-:W2:Y:S04]  /*4eb20*/  LDL.LU.64 R50, [R1+0xc38] ;  /* 0x000c380001327983 */ /* 0x000ea80000300a00 */
[----:B-1----:R-:W2:Y:S04]  /*4eb30*/  LDL.LU.64 R44, [R1+0xc20] ;  /* 0x000c2000012c7983 */ /* 0x002ea80000300a00 */
[----:B----4-:R-:W4:Y:S04]  /*4eb40*/  LDL.LU.64 R46, [R1+0xc28] ;  /* 0x000c2800012e7983 */ /* 0x010f280000300a00 */
[----:B------:R-:W4:Y:S01]  /*4eb50*/  LDL.LU.64 R8, [R1+0xc10] ;  /* 0x000c100001087983 */ /* 0x000f220000300a00 */
[----:B------:R-:W-:-:S03]  /*4eb60*/  IMAD.MOV.U32 R252, RZ, RZ, R20 ;  /* 0x000000fffffc7224 */ /* 0x000fc600078e0014 */
[----:B------:R-:W4:Y:S01]  /*4eb70*/  LDL.LU.64 R10, [R1+0xc18] ;  /* 0x000c1800010a7983 */ /* 0x000f220000300a00 */
[----:B------:R-:W-:Y:S01]  /*4eb80*/  IMAD.MOV.U32 R251, RZ, RZ, R21 ;  /* 0x000000fffffb7224 */ /* 0x000fe200078e0015 */
[----:B---3--:R-:W-:-:S15]  /*4eb90*/  HMMA.1688.F32.TF32 R200, R12, R20, R200 ;  /* 0x000000140cc8723c */ /* 0x008fde00000810c8 */
[----:B------:R-:W-:-:S04]  /*4eba0*/  NOP ;  /* 0x0000000000007918 */ /* 0x000fc80000000000 */
[----:B------:R-:W-:Y:S04]  /*4ebb0*/  STL.64 [R1+0x320], R200 ;  /* 0x000320c801007387 */ /* 0x000fe80000100a00 */
[----:B------:R-:W-:Y:S04]  /*4ebc0*/  STL.64 [R1+0x328], R202 ;  /* 0x000328ca01007387 */ /* 0x000fe80000100a00 */
[----:B------:R-:W3:Y:S04]  /*4ebd0*/  LDL.LU.64 R22, [R1+0x3bb8] ;  /* 0x003bb80001167983 */ /* 0x000ee80000300a00 */
[----:B------:R-:W3:Y:S01]  /*4ebe0*/  LDL.LU.64 R20, [R1+0x3bb0] ;  /* 0x003bb00001147983 */ /* 0x000ee20000300a00 */
[C---:B--2---:R-:W-:Y:S08]  /*4ebf0*/  HMMA.1688.F32.TF32 R144, R12.reuse, R4, R144 ;  /* 0x000000040c90723c */ /* 0x044ff00000081090 */
[C---:B------:R-:W-:Y:S08]  /*4ec00*/  HMMA.1688.F32.TF32 R96, R12.reuse, R248, R96 ;  /* 0x000000f80c60723c */ /* 0x040ff00000081060 */
[----:B------:R-:W-:Y:S03]  /*4ec10*/  HMMA.1688.F32.TF32 R12, R12, R52, R92 ;  /* 0x000000340c0c723c */ /* 0x000fe6000008105c */
[----:B------:R-:W-:Y:S04]  /*4ec20*/  STL.64 [R1+0x310], R144 ;  /* 0x0003109001007387 */ /* 0x000fe80000100a00 */
[----:B------:R-:W-:Y:S04]  /*4ec30*/  STL.64 [R1+0x318], R146 ;  /* 0x0003189201007387 */ /* 0x000fe80000100a00 */
[----:B------:R-:W-:Y:S04]  /*4ec40*/  STL.64 [R1+0x3ac8], R248 ;  /* 0x003ac8f801007387 */ /* 0x000fe80000100a00 */
[----:B------:R-:W-:Y:S04]  /*4ec50*/  STL.64 [R1+0x300], R96 ;  /* 0x0003006001007387 */ /* 0x000fe80000100a00 */
[----:B------:R-:W-:Y:S04]  /*4ec60*/  STL.64 [R1+0x308], R98 ;  /* 0x0003086201007387 */ /* 0x000fe80000100a00 */
[----:B------:R-:W-:Y:S04]  /*4ec70*/  STL.64 [R1+0x3768], R14 ;  /* 0x0037680e01007387 */ /* 0x000fe80000100a00 */
[----:B------:R4:W-:Y:S01]  /*4ec80*/  STL.64 [R1+0x3760], R12 ;  /* 0x0037600c01007387 */ /* 0x0009e20000100a00 */
[----:B------:R-:W-:-:S02]  /*4ec90*/  IMAD.MOV.U32 R250, RZ, RZ, R4 ;  /* 0x000000fffffa7224 */ /* 0x000fc400078e0004 */
[----:B------:R-:W-:Y:S02]  /*4eca0*/  IMAD.MOV.U32 R6, RZ, RZ, R5 ;  /* 0x000000ffff067224 */ /* 0x000fe400078e0005 */
[----:B------:R-:W-:Y:S02]  /*4ecb0*/  IMAD.MOV.U32 R5, RZ, RZ, R52 ;  /* 0x000000ffff057224 */ /* 0x000fe400078e0034 */
[----:B------:R-:W-:Y:S01]  /*4ecc0*/  IMAD.MOV.U32 R4, RZ, RZ, R53 ;  /* 0x000000ffff047224 */ /* 0x000fe200078e0035 */
[C---:B---3--:R-:W-:Y:S08]  /*4ecd0*/  HMMA.1688.F32.TF32 R48, R20.reuse, R24, R48 ;  /* 0x000000181430723c */ /* 0x048ff00000081030 */
[C---:B----4-:R-:W-:Y:S08]  /*4ece0*/  HMMA.1688.F32.TF32 R12, R20.reuse, R28, R44 ;  /* 0x0000001c140c723c */ /* 0x050ff0000008102c */
[C---:B------:R-:W-:Y:S03]  /*4ecf0*/  HMMA.1688.F32.TF32 R8, R20.reuse, R32, R8 ;  /* 0x000000201408723c */ /* 0x040fe60000081008 */
[----:B------:R1:W-:Y:S04]  /*4ed00*/  STL.64 [R1+0xd30], R48 ;  /* 0x000d303001007387 */ /* 0x0003e80000100a00 */
[----:B------:R2:W-:Y:S04]  /*4ed10*/  STL.64 [R1+0xd38], R50 ;  /* 0x000d383201007387 */ /* 0x0005e80000100a00 */
[----:B------:R-:W3:Y:S04]  /*4ed20*/  LDL.LU.64 R52, [R1+0xc00] ;  /* 0x000c000001347983 */ /* 0x000ee80000300a00 */
[----:B------:R4:W-:Y:S04]  /*4ed30*/  STL.64 [R1+0xd20], R12 ;  /* 0x000d200c01007387 */ /* 0x0009e80000100a00 */
[----:B------:R1:W-:Y:S04]  /*4ed40*/  STL.64 [R1+0xd28], R14 ;  /* 0x000d280e01007387 */ /* 0x0003e80000100a00 */
[----:B------:R-:W3:Y:S04]  /*4ed50*/  LDL.LU.64 R54, [R1+0xc08] ;  /* 0x000c080001367983 */ /* 0x000ee80000300a00 */
[----:B------:R1:W-:Y:S04]  /*4ed60*/  STL.64 [R1+0xd10], R8 ;  /* 0x000d100801007387 */ /* 0x0003e80000100a00 */
[----:B------:R1:W-:Y:S04]  /*4ed70*/  STL.64 [R1+0xd18], R10 ;  /* 0x000d180a01007387 */ /* 0x0003e80000100a00 */
[----:B------:R-:W3:Y:S04]  /*4ed80*/  LDL.LU.64 R44, [R1+0xbf0] ;  /* 0x000bf000012c7983 */ /* 0x000ee80000300a00 */
        /* <DEDUP_REMOVED lines=17> */
[----:B----4-:R-:W4:Y:S04]  /*4eea0*/  LDL.LU.64 R12, [R1+0xb50] ;  /* 0x000b5000010c7983 */ /* 0x010f280000300a00 */
[----:B------:R-:W4:Y:S04]  /*4eeb0*/  LDL.LU.64 R14, [R1+0xb58] ;  /* 0x000b5800010e7983 */ /* 0x000f280000300a00 */
[----:B------:R-:W2:Y:S04]  /*4eec0*/  LDL.LU.64 R8, [R1+0xb40] ;  /* 0x000b400001087983 */ /* 0x000ea80000300a00 */
[----:B------:R-:W2:Y:S01]  /*4eed0*/  LDL.LU.64 R10, [R1+0xb48] ;  /* 0x000b4800010a7983 */ /* 0x000ea20000300a00 */
[C---:B---3--:R-:W-:Y:S08]  /*4eee0*/  HMMA.1688.F32.TF32 R52, R20.reuse, R36, R52 ;  /* 0x000000241434723c */ /* 0x048ff00000081034 */
[C---:B------:R-:W-:Y:S11]  /*4eef0*/  HMMA.1688.F32.TF32 R44, R20.reuse, R40, R44 ;  /* 0x00000028142c723c */ /* 0x040ff6000008102c */
[----:B------:R-:W-:Y:S04]  /*4ef00*/  STL.64 [R1+0xd00], R52 ;  /* 0x000d003401007387 */ /* 0x000fe80000100a00 */
[----:B------:R1:W-:Y:S04]  /*4ef10*/  STL.64 [R1+0xd08], R54 ;  /* 0x000d083601007387 */ /* 0x0003e80000100a00 */
[----:B-1----:R-:W3:Y:S04]  /*4ef20*/  LDL.LU.64 R54, [R1+0x3ba8] ;  /* 0x003ba80001367983 */ /* 0x002ee80000300a00 */
[----:B------:R-:W2:Y:S04]  /*4ef30*/  LDL.LU.64 R52, [R1+0x3ba0] ;  /* 0x003ba00001347983 */ /* 0x000ea80000300a00 */
[----:B------:R1:W-:Y:S04]  /*4ef40*/  STL.64 [R1+0x3ac0], R38 ;  /* 0x003ac02601007387 */ /* 0x0003e80000100a00 */
[----:B------:R-:W2:Y:S04]  /*4ef50*/  LDL.LU.64 R36, [R1+0xbd0] ;  /* 0x000bd00001247983 */ /* 0x000ea80000300a00 */
[----:B-1----:R-:W2:Y:S04]  /*4ef60*/  LDL.LU.64 R38, [R1+0xbd8] ;  /* 0x000bd80001267983 */ /* 0x002ea80000300a00 */
        /* <DEDUP_REMOVED lines=10> */
[----:B------:R-:W-:Y:S01]  /*4f010*/  IMAD.MOV.U32 R34, RZ, RZ, R16 ;  /* 0x000000ffff227224 */ /* 0x000fe200078e0010 */
[C---:B------:R-:W-:Y:S01]  /*4f020*/  HMMA.1688.F32.TF32 R216, R20.reuse, R52, R216 ;  /* 0x0000003414d8723c */ /* 0x040fe200000810d8 */
[----:B------:R-:W-:Y:S01]  /*4f030*/  IMAD.MOV.U32 R16, RZ, RZ, R17 ;  /* 0x000000ffff107224 */ /* 0x000fe200078e0011 */
[----:B------:R1:W-:Y:S04]  /*4f040*/  STL.64 [R1+0x3ad0], R46 ;  /* 0x003ad02e01007387 */ /* 0x0003e80000100a00 */
[----:B------:R-:W3:Y:S02]  /*4f050*/  LDL R17, [R1+0xcc] ;  /* 0x0000cc0001117983 */ /* 0x000ee40000100800 */
[C---:B-1----:R-:W-:Y:S08]  /*4f060*/  HMMA.1688.F32.TF32 R44, R20.reuse, R60, R204 ;  /* 0x0000003c142c723c */ /* 0x042ff000000810cc */
[C---:B------:R-:W-:Y:S08]  /*4f070*/  HMMA.1688.F32.TF32 R144, R20.reuse, R68, R144 ;  /* 0x000000441490723c */ /* 0x040ff00000081090 */
[C---:B----4-:R-:W-:Y:S08]  /*4f080*/  HMMA.1688.F32.TF32 R12, R20.reuse, R80, R12 ;  /* 0x00000050140c723c */ /* 0x050ff0000008100c */
[----:B--2---:R-:W-:-:S15]  /*4f090*/  HMMA.1688.F32.TF32 R36, R20, R48, R36 ;  /* 0x000000301424723c */ /* 0x004fde0000081024 */
[----:B------:R-:W-:-:S04]  /*4f0a0*/  NOP ;  /* 0x0000000000007918 */ /* 0x000fc80000000000 */
[----:B------:R-:W-:Y:S04]  /*4f0b0*/  STL.64 [R1+0xcd0], R36 ;  /* 0x000cd02401007387 */ /* 0x000fe80000100a00 */
[----:B------:R1:W-:Y:S02]  /*4f0c0*/  STL.64 [R1+0xcd8], R38 ;  /* 0x000cd82601007387 */ /* 0x0003e40000100a00 */
[C---:B-1----:R-:W-:Y:S02]  /*4f0d0*/  HMMA.1688.F32.TF32 R36, R20.reuse, R56, R208 ;  /* 0x000000381424723c */ /* 0x042fe400000810d0 */
[----:B------:R-:W-:Y:S04]  /*4f0e0*/  STL.64 [R1+0xcc0], R216 ;  /* 0x000cc0d801007387 */ /* 0x000fe80000100a00 */
[----:B------:R-:W-:Y:S04]  /*4f0f0*/  STL.64 [R1+0xcc8], R218 ;  /* 0x000cc8da01007387 */ /* 0x000fe80000100a00 */
[----:B------:R-:W2:Y:S09]  /*4f100*/  LDL R7, [R1+0x29f8] ;  /* 0x0029f80001077983 */ /* 0x000eb20000100800 */
        /* <DEDUP_REMOVED lines=9> */
[----:B------:R1:W-:Y:S04]  /*4f1a0*/  STL.64 [R1+0xc80], R144 ;  /* 0x000c809001007387 */ /* 0x0003e80000100a00 */
[----:B------:R4:W-:Y:S04]  /*4f1b0*/  STL.64 [R1+0xc88], R146 ;  /* 0x000c889201007387 */ /* 0x0009e80000100a00 */
[----:B------:R1:W-:Y:S04]  /*4f1c0*/  STL.64 [R1+0xc70], R44 ;  /* 0x000c702c01007387 */ /* 0x0003e80000100a00 */
[----:B------:R1:W-:Y:S05]  /*4f1d0*/  STL.64 [R1+0xc78], R46 ;  /* 0x000c782e01007387 */ /* 0x0003ea0000100a00 */
[----:B------:R1:W-:Y:S04]  /*4f1e0*/  STL.64 [R1+0xc60], R36 ;  /* 0x000c602401007387 */ /* 0x0003e80000100a00 */
[----:B------:R1:W-:Y:S04]  /*4f1f0*/  STL.64 [R1+0xc68], R38 ;  /* 0x000c682601007387 */ /* 0x0003e80000100a00 */
[----:B------:R-:W2:Y:S04]  /*4f200*/  LDL.LU.64 R92, [R1+0xb30] ;  /* 0x000b3000015c7983 */ /* 0x000ea80000300a00 */
[----:B------:R1:W-:Y:S04]  /*4f210*/  STL.64 [R1+0xc50], R12 ;  /* 0x000c500c01007387 */ /* 0x0003e80000100a00 */
[----:B------:R1:W-:Y:S04]  /*4f220*/  STL.64 [R1+0xc58], R14 ;  /* 0x000c580e01007387 */ /* 0x0003e80000100a00 */
[----:B------:R-:W2:Y:S01]  /*4f230*/  LDL.LU.64 R94, [R1+0xb38] ;  /* 0x000b3800015e7983 */ /* 0x000ea20000300a00 */
[----:B------:R-:W-:-:S15]  /*4f240*/  HMMA.1688.F32.TF32 R8, R20, R84, R8 ;  /* 0x000000541408723c */ /* 0x000fde0000081008 */
[----:B------:R-:W-:-:S04]  /*4f250*/  NOP ;  /* 0x0000000000007918 */ /* 0x000fc80000000000 */
[----:B------:R1:W-:Y:S04]  /*4f260*/  STL.64 [R1+0xc40], R8 ;  /* 0x000c400801007387 */ /* 0x0003e80000100a00 */
[----:B------:R1:W-:Y:S04]  /*4f270*/  STL.64 [R1+0xc48], R10 ;  /* 0x000c480a01007387 */ /* 0x0003e80000100a00 */
        /* <DEDUP_REMOVED lines=10> */
[----:B-1----:R-:W3:Y:S04]  /*4f320*/  LDL.LU.64 R144, [R1+0xab0] ;  /* 0x000ab00001907983 */ /* 0x002ee80000300a00 */
        /* <DEDUP_REMOVED lines=9> */
[----:B------:R1:W-:Y:S04]  /*4f3c0*/  STL.64 [R1+0x3a08], R86 ;  /* 0x003a085601007387 */ /* 0x0003e80000100a00 */
[----:B------:R-:W3:Y:S04]  /*4f3d0*/  LDL.LU.64 R84, [R1+0xb00] ;  /* 0x000b000001547983 */ /* 0x000ee80000300a00 */
[----:B-1----:R-:W3:Y:S01]  /*4f3e0*/  LDL.LU.64 R86, [R1+0xb08] ;  /* 0x000b080001567983 */ /* 0x002ee20000300a00 */
[----:B--2---:R-:W-:-:S15]  /*4f3f0*/  HMMA.1688.F32.TF32 R92, R20, R88, R92 ;  /* 0x00000058145c723c */ /* 0x004fde000008105c */
[----:B------:R-:W-:-:S04]  /*4f400*/  NOP ;  /* 0x0000000000007918 */ /* 0x000fc80000000000 */
[----:B------:R-:W-:Y:S04]  /*4f410*/  STL.64 [R1+0xc30], R92 ;  /* 0x000c305c01007387 */ /* 0x000fe80000100a00 */
[----:B------:R1:W-:Y:S04]  /*4f420*/  STL.64 [R1+0xc38], R94 ;  /* 0x000c385e01007387 */ /* 0x0003e80000100a00 */
[----:B-1----:R-:W2:Y:S04]  /*4f430*/  LDL.LU.64 R94, [R1+0x3b78] ;  /* 0x003b7800015e7983 */ /* 0x002ea80000300a00 */
[----:B------:R-:W3:Y:S04]  /*4f440*/  LDL.LU.64 R92, [R1+0x3b70] ;  /* 0x003b7000015c7983 */ /* 0x000ee80000300a00 */
[----:B------:R1:W-:Y:S04]  /*4f450*/  STL.64 [R1+0x3a00], R90 ;  /* 0x003a005a01007387 */ /* 0x0003e80000100a00 */
[----:B------:R-:W2:Y:S04]  /*4f460*/  LDL.LU.64 R88, [R1+0xb10] ;  /* 0x000b100001587983 */ /* 0x000ea80000300a00 */
[----:B-1----:R-:W2:Y:S01]  /*4f470*/  LDL.LU.64 R90, [R1+0xb18] ;  /* 0x000b1800015a7983 */ /* 0x002ea20000300a00 */
[----:B---3--:R-:W-:-:S15]  /*4f480*/  HMMA.1688.F32.TF32 R96, R20, R92, R96 ;  /* 0x0000005c1460723c */ /* 0x008fde0000081060 */
[----:B------:R-:W-:-:S04]  /*4f490*/  NOP ;  /* 0x0000000000007918 */ /* 0x000fc80000000000 */
[----:B------:R-:W-:Y:S04]  /*4f4a0*/  STL.64 [R1+0xc20], R96 ;  /* 0x000c206001007387 */ /* 0x000fe80000100a00 */
[----:B------:R1:W-:Y:S04]  /*4f4b0*/  STL.64 [R1+0xc28], R98 ;  /* 0x000c286201007387 */ /* 0x0003e80000100a00 */
[----:B-1----:R-:W3:Y:S04]  /*4f4c0*/  LDL.LU.64 R98, [R1+0x3b68] ;  /* 0x003b680001627983 */ /* 0x002ee80000300a00 */
[----:B------:R-:W3:Y:S04]  /*4f4d0*/  LDL.LU.64 R96, [R1+0x3b60] ;  /* 0x003b600001607983 */ /* 0x000ee80000300a00 */
[----:B--2---:R1:W-:Y:S02]  /*4f4e0*/  STL.64 [R1+0x39f8], R94 ;  /* 0x0039f85e01007387 */ /* 0x0043e40000100a00 */
[C---:B-1----:R-:W-:Y:S08]  /*4f4f0*/  HMMA.1688.F32.TF32 R92, R20.reuse, R100, R84 ;  /* 0x00000064145c723c */ /* 0x042ff00000081054 */
[C---:B------:R-:W-:Y:S08]  /*4f500*/  HMMA.1688.F32.TF32 R84, R20.reuse, R108, R208 ;  /* 0x0000006c1454723c */ /* 0x040ff000000810d0 */
[C---:B------:R-:W-:Y:S08]  /*4f510*/  HMMA.1688.F32.TF32 R44, R20.reuse, R124, R44 ;  /* 0x0000007c142c723c */ /* 0x040ff0000008102c */
[C---:B------:R-:W-:Y:S08]  /*4f520*/  HMMA.1688.F32.TF32 R36, R20.reuse, R128, R36 ;  /* 0x000000801424723c */ /* 0x040ff00000081024 */
[C---:B------:R-:W-:Y:S08]  /*4f530*/  HMMA.1688.F32.TF32 R12, R20.reuse, R132, R12 ;  /* 0x00000084140c723c */ /* 0x040ff0000008100c */
[----:B---3--:R-:W-:Y:S01]  /*4f540*/  HMMA.1688.F32.TF32 R88, R20, R96, R88 ;  /* 0x000000601458723c */ /* 0x008fe20000081058 */
[----:B------:R-:W-:-:S15]  /*4f550*/  STL.64 [R1+0x39f0], R98 ;  /* 0x0039f06201007387 */ /* 0x000fde0000100a00 */
[----:B------:R-:W-:-:S03]  /*4f560*/  NOP ;  /* 0x0000000000007918 */ /* 0x000fc60000000000 */
[----:B------:R-:W-:Y:S04]  /*4f570*/  STL.64 [R1+0xc10], R88 ;  /* 0x000c105801007387 */ /* 0x000fe80000100a00 */
[----:B------:R1:W-:Y:S02]  /*4f580*/  STL.64 [R1+0xc18], R90 ;  /* 0x000c185a01007387 */ /* 0x0003e40000100a00 */
[C---:B-1----:R-:W-:Y:S02]  /*4f590*/  HMMA.1688.F32.TF32 R88, R20.reuse, R104, R216 ;  /* 0x000000681458723c */ /* 0x042fe400000810d8 */
[----:B------:R-:W-:Y:S04]  /*4f5a0*/  STL.64 [R1+0xc00], R92 ;  /* 0x000c005c01007387 */ /* 0x000fe80000100a00 */
[----:B------:R1:W-:Y:S02]  /*4f5b0*/  STL.64 [R1+0xc08], R94 ;  /* 0x000c085e01007387 */ /* 0x0003e40000100a00 */
[C---:B-1----:R-:W-:Y:S11]  /*4f5c0*/  HMMA.1688.F32.TF32 R92, R20.reuse, R112, R204 ;  /* 0x00000070145c723c */ /* 0x042ff600000810cc */
[----:B------:R-:W-:Y:S04]  /*4f5d0*/  STL.64 [R1+0xbf0], R88 ;  /* 0x000bf05801007387 */ /* 0x000fe80000100a00 */
[----:B------:R1:W-:Y:S04]  /*4f5e0*/  STL.64 [R1+0xbf8], R90 ;  /* 0x000bf85a01007387 */ /* 0x0003e80000100a00 */
[----:B------:R-:W-:Y:S04]  /*4f5f0*/  STL.64 [R1+0xbe0], R84 ;  /* 0x000be05401007387 */ /* 0x000fe80000100a00 */
[----:B------:R4:W-:Y:S01]  /*4f600*/  STL.64 [R1+0xbe8], R86 ;  /* 0x000be85601007387 */ /* 0x0009e20000100a00 */
[C---:B-1----:R-:W-:Y:S08]  /*4f610*/  HMMA.1688.F32.TF32 R88, R20.reuse, R116, R200 ;  /* 0x000000741458723c */ /* 0x042ff000000810c8 */
[----:B----4-:R-:W-:Y:S01]  /*4f620*/  HMMA.1688.F32.TF32 R84, R20, R120, R144 ;  /* 0x000000781454723c */ /* 0x010fe20000081090 */
[----:B------:R1:W-:Y:S04]  /*4f630*/  STL.64 [R1+0xbd0], R92 ;  /* 0x000bd05c01007387 */ /* 0x0003e80000100a00 */
[----:B------:R2:W-:-:S14]  /*4f640*/  STL.64 [R1+0xbd8], R94 ;  /* 0x000bd85e01007387 */ /* 0x0005dc0000100a00 */
[----:B------:R-:W-:Y:S04]  /*4f650*/  STL.64 [R1+0xbb0], R84 ;  /* 0x000bb05401007387 */ /* 0x000fe80000100a00 */
[----:B------:R-:W-:Y:S04]  /*4f660*/  STL.64 [R1+0xbc0], R88 ;  /* 0x000bc05801007387 */ /* 0x000fe80000100a00 */
[----:B------:R-:W-:Y:S04]  /*4f670*/  STL.64 [R1+0xbc8], R90 ;  /* 0x000bc85a01007387 */ /* 0x000fe80000100a00 */
[----:B------:R-:W-:Y:S04]  /*4f680*/  STL [R1+0xbb8], R86 ;  /* 0x000bb85601007387 */ /* 0x000fe80000100800 */
[----:B------:R-:W-:Y:S04]  /*4f690*/  STL.64 [R1+0xba0], R44 ;  /* 0x000ba02c01007387 */ /* 0x000fe80000100a00 */
[----:B------:R-:W-:Y:S04]  /*4f6a0*/  STL.64 [R1+0xba8], R46 ;  /* 0x000ba82e01007387 */ /* 0x000fe80000100a00 */
[----:B------:R-:W-:Y:S04]  /*4f6b0*/  STL.64 [R1+0xb90], R36 ;  /* 0x000b902401007387 */ /* 0x000fe80000100a00 */
[----:B------:R-:W-:Y:S04]  /*4f6c0*/  STL.64 [R1+0xb98], R38 ;  /* 0x000b982601007387 */ /* 0x000fe80000100a00 */
[----:B------:R-:W3:Y:S04]  /*4f6d0*/  LDL.LU.64 R144, [R1+0xa60] ;  /* 0x000a600001907983 */ /* 0x000ee80000300a00 */
[----:B------:R-:W-:Y:S04]  /*4f6e0*/  STL.64 [R1+0xb80], R12 ;  /* 0x000b800c01007387 */ /* 0x000fe80000100a00 */
[----:B------:R-:W-:Y:S04]  /*4f6f0*/  STL.64 [R1+0xb88], R14 ;  /* 0x000b880e01007387 */ /* 0x000fe80000100a00 */
[----:B------:R-:W3:Y:S01]  /*4f700*/  LDL.LU.64 R146, [R1+0xa68] ;  /* 0x000a680001927983 */ /* 0x000ee20000300a00 */
[----:B------:R-:W-:Y:S01]  /*4f710*/  HMMA.1688.F32.TF32 R8, R20, R136, R8 ;  /* 0x000000881408723c */ /* 0x000fe20000081008 */
[----:B------:R-:W-:-:S15]  /*4f720*/  MOV R2, R87 ;  /* 0x0000005700027202 */ /* 0x000fde0000000f00 */
[----:B------:R-:W-:-:S03]  /*4f730*/  NOP ;  /* 0x0000000000007918 */ /* 0x000fc60000000000 */
        /* <DEDUP_REMOVED lines=13> */
[----:B--2---:R-:W2:Y:S04]  /*4f810*/  LDL.LU.64 R94, [R1+0xa08] ;  /* 0x000a0800015e7983 */ /* 0x004ea80000300a00 */
[----:B----4-:R-:W4:Y:S04]  /*4f820*/  LDL.LU.64 R8, [R1+0x9f0] ;  /* 0x0009f00001087983 */ /* 0x010f280000300a00 */
[----:B------:R-:W4:Y:S04]  /*4f830*/  LDL.LU.64 R10, [R1+0x9f8] ;  /* 0x0009f800010a7983 */ /* 0x000f280000300a00 */
[----:B------:R-:W2:Y:S04]  /*4f840*/  LDL.LU.64 R88, [R1+0x9e0] ;  /* 0x0009e00001587983 */ /* 0x000ea80000300a00 */
[----:B------:R-:W2:Y:S04]  /*4f850*/  LDL.LU.64 R90, [R1+0x9e8] ;  /* 0x0009e800015a7983 */ /* 0x000ea80000300a00 */
        /* <DEDUP_REMOVED lines=8> */
[----:B---3--:R-:W-:-:S15]  /*4f8e0*/  HMMA.1688.F32.TF32 R144, R20, R140, R144 ;  /* 0x0000008c1490723c */ /* 0x008fde0000081090 */
[----:B------:R-:W-:-:S04]  /*4f8f0*/  NOP ;  /* 0x0000000000007918 */ /* 0x000fc80000000000 */
[----:B------:R-:W-:Y:S04]  /*4f900*/  STL.64 [R1+0xb60], R144 ;  /* 0x000b609001007387 */ /* 0x000fe80000100a00 */
[----:B------:R1:W-:Y:S04]  /*4f910*/  STL.64 [R1+0xb68], R146 ;  /* 0x000b689201007387 */ /* 0x0003e80000100a00 */
[----:B-1----:R-:W3:Y:S04]  /*4f920*/  LDL.LU.64 R146, [R1+0x3b58] ;  /* 0x003b580001927983 */ /* 0x002ee80000300a00 */
[----:B------:R-:W3:Y:S01]  /*4f930*/  LDL.LU.64 R144, [R1+0x3b50] ;  /* 0x003b500001907983 */ /* 0x000ee20000300a00 */
[C---:B--2---:R-:W-:Y:S08]  /*4f940*/  HMMA.1688.F32.TF32 R88, R20.reuse, R172, R88 ;  /* 0x000000ac1458723c */ /* 0x044ff00000081058 */
        /* <DEDUP_REMOVED lines=8> */
[C---:B-1----:R-:W-:Y:S08]  /*4f9d0*/  HMMA.1688.F32.TF32 R216, R20.reuse, R148, R208 ;  /* 0x0000009414d8723c */ /* 0x042ff000000810d0 */
[C---:B------:R-:W-:Y:S08]  /*4f9e0*/  HMMA.1688.F32.TF32 R208, R20.reuse, R152, R204 ;  /* 0x0000009814d0723c */ /* 0x040ff000000810cc */
[C---:B------:R-:W-:Y:S08]  /*4f9f0*/  HMMA.1688.F32.TF32 R204, R20.reuse, R156, R200 ;  /* 0x0000009c14cc723c */ /* 0x040ff000000810c8 */
[C---:B------:R-:W-:Y:S08]  /*4fa00*/  HMMA.1688.F32.TF32 R200, R20.reuse, R160, R96 ;  /* 0x000000a014c8723c */ /* 0x040ff00000081060 */
[C---:B------:R-:W-:Y:S08]  /*4fa10*/  HMMA.1688.F32.TF32 R96, R20.reuse, R164, R92 ;  /* 0x000000a41460723c */ /* 0x040ff0000008105c */
[----:B------:R-:W-:Y:S01]  /*4fa20*/  HMMA.1688.F32.TF32 R92, R20, R168, R8 ;  /* 0x000000a8145c723c */ /* 0x000fe20000081008 */
        /* <DEDUP_REMOVED lines=17> */
[----:B------:R2:W-:Y:S01]  /*4fb40*/  STL.64 [R1+0xaa8], R46 ;  /* 0x000aa82e01007387 */ /* 0x0005e20000100a00 */
[----:B------:R-:W-:-:S02]  /*4fb50*/  IMAD.MOV.U32 R248, RZ, RZ, R250 ;  /* 0x000000fffff87224 */ /* 0x000fc400078e00fa */
[----:B------:R-:W-:Y:S01]  /*4fb60*/  IMAD.MOV.U32 R249, RZ, RZ, R6 ;  /* 0x000000fffff97224 */ /* 0x000fe200078e0006 */
[----:B------:R-:W-:Y:S04]  /*4fb70*/  LDS R8, [R17+UR13+0x20800] ;  /* 0x0208000d11087984 */ /* 0x000fe80008000800 */
[----:B-1----:R-:W3:Y:S04]  /*4fb80*/  LDL.LU.64 R44, [R1+0x990] ;  /* 0x00099000012c7983 */ /* 0x002ee80000300a00 */
[----:B------:R1:W-:Y:S04]  /*4fb90*/  STL.64 [R1+0xa80], R36 ;  /* 0x000a802401007387 */ /* 0x0003e80000100a00 */
[----:B------:R4:W-:Y:S04]  /*4fba0*/  STL.64 [R1+0xa88], R38 ;  /* 0x000a882601007387 */ /* 0x0009e80000100a00 */
[----:B--2---:R-:W3:Y:S04]  /*4fbb0*/  LDL.LU.64 R46, [R1+0x998] ;  /* 0x00099800012e7983 */ /* 0x004ee80000300a00 */
        /* <DEDUP_REMOVED lines=16> */
[----:B--2---:R-:W2:Y:S04]  /*4fcc0*/  LDL.LU.64 R12, [R1+0x500] ;  /* 0x00050000010c7983 */ /* 0x004ea80000300a00 */
[----:B------:R-:W2:Y:S04]  /*4fcd0*/  LDL.LU.64 R14, [R1+0x508] ;  /* 0x00050800010e7983 */ /* 0x000ea80000300a00 */
[----:B------:R-:W2:Y:S04]  /*4fce0*/  LDL.LU.64 R88, [R1+0x4c0] ;  /* 0x0004c00001587983 */ /* 0x000ea80000300a00 */
[----:B------:R-:W2:Y:S04]  /*4fcf0*/  LDL.LU.64 R90, [R1+0x4c8] ;  /* 0x0004c800015a7983 */ /* 0x000ea80000300a00 */
[----:B------:R-:W-:Y:S04]  /*4fd00*/  LDS R10, [R17+UR13+0x20c00] ;  /* 0x020c000d110a7984 */ /* 0x000fe80008000800 */
[----:B------:R-:W-:Y:S04]  /*4fd10*/  LDS R9, [R7+UR13+0x20800] ;  /* 0x0208000d07097984 */ /* 0x000fe80008000800 */
[----:B------:R-:W1:Y:S04]  /*4fd20*/  LDS R11, [R7+UR13+0x20c00] ;  /* 0x020c000d070b7984 */ /* 0x000e680008000800 */
[----:B------:R-:W-:Y:S01]  /*4fd30*/  LDS R6, [R17+UR13+0x20c80] ;  /* 0x020c800d11067984 */ /* 0x000fe20008000800 */
[C---:B---3--:R-:W-:Y:S08]  /*4fd40*/  HMMA.1688.F32.TF32 R44, R20.reuse, R192, R44 ;  /* 0x000000c0142c723c */ /* 0x048ff0000008102c */
[C---:B------:R-:W-:Y:S11]  /*4fd50*/  HMMA.1688.F32.TF32 R200, R20.reuse, R196, R200 ;  /* 0x000000c414c8723c */ /* 0x040ff600000810c8 */
[----:B------:R3:W-:Y:S04]  /*4fd60*/  STL.64 [R1+0xa60], R44 ;  /* 0x000a602c01007387 */ /* 0x0007e80000100a00 */
[----:B------:R1:W-:Y:S04]  /*4fd70*/  STL.64 [R1+0xa68], R46 ;  /* 0x000a682e01007387 */ /* 0x0003e80000100a00 */
[----:B------:R-:W2:Y:S04]  /*4fd80*/  LDL.LU.64 R84, [R1+0x3b0] ;  /* 0x0003b00001547983 */ /* 0x000ea80000300a00 */
[----:B------:R-:W2:Y:S04]  /*4fd90*/  LDL.LU.64 R86, [R1+0x3b8] ;  /* 0x0003b80001567983 */ /* 0x000ea80000300a00 */
[----:B---3--:R-:W3:Y:S04]  /*4fda0*/  LDL.LU.64 R44, [R1+0x380] ;  /* 0x00038000012c7983 */ /* 0x008ee80000300a00 */
[----:B-1----:R-:W3:Y:S04]  /*4fdb0*/  LDL.LU.64 R46, [R1+0x388] ;  /* 0x00038800012e7983 */ /* 0x002ee80000300a00 */
        /* <DEDUP_REMOVED lines=16> */
[C---:B----4-:R-:W-:Y:S08]  /*4fec0*/  HMMA.1688.F32.TF32 R216, R20.reuse, R212, R216 ;  /* 0x000000d414d8723c */ /* 0x050ff000000810d8 */
[----:B--2---:R-:W-:-:S15]  /*4fed0*/  HMMA.1688.F32.TF32 R36, R20, R208, R36 ;  /* 0x000000d01424723c */ /* 0x004fde0000081024 */
[----:B------:R-:W-:-:S04]  /*4fee0*/  NOP ;  /* 0x0000000000007918 */ /* 0x000fc80000000000 */
[----:B------:R1:W-:Y:S04]  /*4fef0*/  STL.64 [R1+0x9d0], R36 ;  /* 0x0009d02401007387 */ /* 0x0003e80000100a00 */
[----:B------:R2:W-:Y:S04]  /*4ff00*/  STL.64 [R1+0x9d8], R38 ;  /* 0x0009d82601007387 */ /* 0x0005e80000100a00 */
[----:B-1----:R-:W4:Y:S04]  /*4ff10*/  LDL.LU.64 R36, [R1+0x2f0] ;  /* 0x0002f00001247983 */ /* 0x002f280000300a00 */
[----:B--2---:R-:W4:Y:S04]  /*4ff20*/  LDL.LU.64 R38, [R1+0x2f8] ;  /* 0x0002f80001267983 */ /* 0x004f280000300a00 */
[----:B------:R-:W-:Y:S04]  /*4ff30*/  STL.64 [R1+0x9b0], R216 ;  /* 0x0009b0d801007387 */ /* 0x000fe80000100a00 */
[----:B------:R1:W-:Y:S04]  /*4ff40*/  STL.64 [R1+0x9b8], R218 ;  /* 0x0009b8da01007387 */ /* 0x0003e80000100a00 */
[----:B-1----:R-:W2:Y:S04]  /*4ff50*/  LDL.LU.64 R218, [R1+0x3b18] ;  /* 0x003b180001da7983 */ /* 0x002ea80000300a00 */
[----:B------:R-:W2:Y:S01]  /*4ff60*/  LDL.LU.64 R216, [R1+0x3b10] ;  /* 0x003b100001d87983 */ /* 0x000ea20000300a00 */
[C---:B------:R-:W-:Y:S08]  /*4ff70*/  HMMA.1688.F32.TF32 R88, R20.reuse, R228, R88 ;  /* 0x000000e41458723c */ /* 0x040ff00000081058 */
[C---:B---3--:R-:W-:Y:S08]  /*4ff80*/  HMMA.1688.F32.TF32 R44, R20.reuse, R236, R44 ;  /* 0x000000ec142c723c */ /* 0x048ff0000008102c */
[----:B------:R-:W-:Y:S03]  /*4ff90*/  HMMA.1688.F32.TF32 R84, R20, R232, R84 ;  /* 0x000000e81454723c */ /* 0x000fe60000081054 */
[----:B------:R-:W-:-:S02]  /*4ffa0*/  IMAD.MOV.U32 R40, RZ, RZ, R88 ;  /* 0x000000ffff287224 */ /* 0x000fc400078e0058 */
[----:B------:R-:W-:-:S03]  /*4ffb0*/  IMAD.MOV.U32 R41, RZ, RZ, R89 ;  /* 0x000000ffff297224 */ /* 0x000fc600078e0059 */
[----:B--2---:R-:W-:-:S15]  /*4ffc0*/  HMMA.1688.F32.TF32 R96, R20, R216, R96 ;  /* 0x000000d81460723c */ /* 0x004fde0000081060 */
[----:B------:R-:W-:-:S04]  /*4ffd0*/  NOP ;  /* 0x0000000000007918 */ /* 0x000fc80000000000 */
[----:B------:R-:W-:Y:S04]  /*4ffe0*/  STL.64 [R1+0x990], R96 ;  /* 0x0009906001007387 */ /* 0x000fe80000100a00 */
[----:B------:R1:W-:Y:S02]  /*4fff0*/  STL.64 [R1+0x998], R98 ;  /* 0x0009986201007387 */ /* 0x0003e40000100a00 */
[C---:B-1----:R-:W-:Y:S08]  /*50000*/  HMMA.1688.F32.TF32 R96, R20.reuse, R220, R92 ;  /* 0x000000dc1460723c */ /* 0x042ff0000008105c */
[----:B------:R-:W-:Y:S01]  /*50010*/  HMMA.1688.F32.TF32 R92, R20, R224, R12 ;  /* 0x000000e0145c723c */ /* 0x000fe2000008100c */
[----:B------:R-:W-:-:S10]  /*50020*/  IMAD.MOV.U32 R12, RZ, RZ, R34 ;  /* 0x000000ffff0c7224 */ /* 0x000fd400078e0022 */
[----:B------:R-:W-:Y:S04]  /*50030*/  STL.64 [R1+0x970], R96 ;  /* 0x0009706001007387 */ /* 0x000fe80000100a00 */
[----:B------:R-:W-:Y:S04]  /*50040*/  STL.64 [R1+0x978], R98 ;  /* 0x0009786201007387 */ /* 0x000fe80000100a00 */
[----:B------:R-:W2:Y:S04]  /*50050*/  LDL.LU R34, [R1+0x3b08] ;  /* 0x003b080001227983 */ /* 0x000ea80000300800 */
[----:B------:R-:W-:Y:S04]  /*50060*/  STL.64 [R1+0x960], R92 ;  /* 0x0009605c01007387 */ /* 0x000fe80000100a00 */
[----:B------:R-:W-:Y:S04]  /*50070*/  STL.64 [R1+0x968], R94 ;  /* 0x0009685e01007387 */ /* 0x000fe80000100a00 */
[----:B------:R1:W-:Y:S04]  /*50080*/  STL.64 [R1+0x948], R90 ;  /* 0x0009485a01007387 */ /* 0x0003e80000100a00 */
[----:B------:R-:W-:Y:S04]  /*50090*/  STL.64 [R1+0x920], R44 ;  /* 0x0009202c01007387 */ /* 0x000fe80000100a00 */
[----:B------:R3:W-:Y:S04]  /*500a0*/  STL.64 [R1+0x930], R84 ;  /* 0x0009305401007387 */ /* 0x0007e80000100a00 */
[----:B------:R-:W-:Y:S04]  /*500b0*/  STL.64 [R1+0x938], R86 ;  /* 0x0009385601007387 */ /* 0x000fe80000100a00 */
[----:B------:R4:W-:Y:S04]  /*500c0*/  STL [R1+0x928], R46 ;  /* 0x0009282e01007387 */ /* 0x0009e80000100800 */
[----:B------:R-:W2:Y:S04]  /*500d0*/  LDL.LU.64 R88, [R1+0x270] ;  /* 0x0002700001587983 */ /* 0x000ea80000300a00 */
[----:B-1----:R-:W2:Y:S01]  /*500e0*/  LDL.LU.64 R90, [R1+0x278] ;  /* 0x00027800015a7983 */ /* 0x002ea20000300a00 */
[----:B---3--:R-:W-:Y:S01]  /*500f0*/  IMAD.MOV.U32 R84, RZ, RZ, R43 ;  /* 0x000000ffff547224 */ /* 0x008fe200078e002b */
[----:B------:R-:W-:Y:S01]  /*50100*/  MOV R85, R42 ;  /* 0x0000002a00557202 */ /* 0x000fe20000000f00 */
[----:B------:R-:W-:Y:S01]  /*50110*/  IMAD.MOV.U32 R13, RZ, RZ, R16 ;  /* 0x000000ffff0d7224 */ /* 0x000fe200078e0010 */
[----:B------:R-:W3:Y:S01]  /*50120*/  LDL.LU R43, [R1+0x3b04] ;  /* 0x003b0400012b7983 */ /* 0x000ee20000300800 */
[----:B------:R-:W-:-:S03]  /*50130*/  IMAD.MOV.U32 R16, RZ, RZ, R47 ;  /* 0x000000ffff107224 */ /* 0x000fc600078e002f */
[----:B------:R-:W3:Y:S04]  /*50140*/  LDL.LU R42, [R1+0x3b00] ;  /* 0x003b0000012a7983 */ /* 0x000ee80000300800 */
[----:B------:R-:W3:Y:S04]  /*50150*/  LDL.LU.64 R44, [R1+0x230] ;  /* 0x00023000012c7983 */ /* 0x000ee80000300a00 */
[----:B----4-:R-:W3:Y:S01]  /*50160*/  LDL.LU.64 R46, [R1+0x238] ;  /* 0x00023800012e7983 */ /* 0x010ee20000300a00 */
[----:B------:R-:W-:-:S15]  /*50170*/  HMMA.1688.F32.TF32 R36, R20, R240, R36 ;  /* 0x000000f01424723c */ /* 0x000fde0000081024 */
[----:B------:R-:W-:-:S04]  /*50180*/  NOP ;  /* 0x0000000000007918 */ /* 0x000fc80000000000 */
[----:B------:R-:W-:Y:S02]  /*50190*/  IMAD.MOV.U32 R220, RZ, RZ, R39 ;  /* 0x000000ffffdc7224 */ /* 0x000fe400078e0027 */
[----:B------:R-:W-:Y:S02]  /*501a0*/  IMAD.MOV.U32 R221, RZ, RZ, R38 ;  /* 0x000000ffffdd7224 */ /* 0x000fe400078e0026 */
[----:B------:R-:W-:Y:S02]  /*501b0*/  IMAD.MOV.U32 R25, RZ, RZ, R37 ;  /* 0x000000ffff197224 */ /* 0x000fe400078e0025 */
[----:B------:R-:W-:Y:S01]  /*501c0*/  IMAD.MOV.U32 R24, RZ, RZ, R36 ;  /* 0x000000ffff187224 */ /* 0x000fe200078e0024 */
[----:B------:R-:W-:Y:S01]  /*501d0*/  STL [R1+0x34c4], R220 ;  /* 0x0034c4dc01007387 */ /* 0x000fe20000100800 */
[----:B------:R-:W-:Y:S02]  /*501e0*/  IMAD.MOV.U32 R37, RZ, RZ, R0 ;  /* 0x000000ffff257224 */ /* 0x000fe400078e0000 */
[----:B------:R-:W-:Y:S01]  /*501f0*/  IMAD.MOV.U32 R36, RZ, RZ, R3 ;  /* 0x000000ffff247224 */ /* 0x000fe200078e0003 */
[----:B------:R-:W-:Y:S04]  /*50200*/  STL [R1+0x34c0], R221 ;  /* 0x0034c0dd01007387 */ /* 0x000fe80000100800 */
[----:B------:R-:W-:Y:S04]  /*50210*/  STL [R1+0x34bc], R25 ;  /* 0x0034bc1901007387 */ /* 0x000fe80000100800 */
[----:B------:R1:W-:Y:S01]  /*50220*/  STL [R1+0x34b8], R24 ;  /* 0x0034b81801007387 */ /* 0x0003e20000100800 */
[----:B--2---:R-:W-:-:S15]  /*50230*/  HMMA.1688.F32.TF32 R88, R20, R244, R88 ;  /* 0x000000f41458723c */ /* 0x004fde0000081058 */
[----:B------:R-:W-:-:S04]  /*50240*/  NOP ;  /* 0x0000000000007918 */ /* 0x000fc80000000000 */
[----:B------:R-:W-:Y:S01]  /*50250*/  IMAD.MOV.U32 R0, RZ, RZ, R91 ;  /* 0x000000ffff007224 */ /* 0x000fe200078e005b */
[----:B------:R-:W-:Y:S01]  /*50260*/  MOV R29, R88 ;  /* 0x00000058001d7202 */ /* 0x000fe20000000f00 */
[----:B------:R-:W-:Y:S02]  /*50270*/  IMAD.MOV.U32 R3, RZ, RZ, R90 ;  /* 0x000000ffff037224 */ /* 0x000fe400078e005a */
[----:B------:R-:W-:Y:S02]  /*50280*/  IMAD.MOV.U32 R28, RZ, RZ, R89 ;  /* 0x000000ffff1c7224 */ /* 0x000fe400078e0059 */
[----:B------:R-:W2:Y:S04]  /*50290*/  LDL.LU.64 R88, [R1+0x110] ;  /* 0x0001100001587983 */ /* 0x000ea80000300a00 */
[----:B------:R-:W2:Y:S01]  /*502a0*/  LDL.LU.64 R90, [R1+0x118] ;  /* 0x00011800015a7983 */ /* 0x000ea20000300a00 */
[----:B---3--:R-:W-:Y:S03]  /*502b0*/  HMMA.1688.F32.TF32 R12, R20, R12, R44 ;  /* 0x0000000c140c723c */ /* 0x008fe6000008102c */
[----:B------:R-:W-:Y:S04]  /*502c0*/  STL [R1+0x34d4], R0 ;  /* 0x0034d40001007387 */ /* 0x000fe80000100800 */
[----:B------:R-:W-:Y:S04]  /*502d0*/  STL [R1+0x34d0], R3 ;  /* 0x0034d00301007387 */ /* 0x000fe80000100800 */
[----:B------:R-:W-:Y:S04]  /*502e0*/  STL [R1+0x34cc], R28 ;  /* 0x0034cc1c01007387 */ /* 0x000fe80000100800 */
[----:B------:R-:W-:Y:S04]  /*502f0*/  STL [R1+0x34c8], R29 ;  /* 0x0034c81d01007387 */ /* 0x000fe80000100800 */
[----:B------:R-:W3:Y:S04]  /*50300*/  LDL.LU.64 R44, [R1+0x30] ;  /* 0x00003000012c7983 */ /* 0x000ee80000300a00 */
[----:B------:R-:W3:Y:S01]  /*50310*/  LDL.LU.64 R46, [R1+0x38] ;  /* 0x00003800012e7983 */ /* 0x000ee20000300a00 */
[----:B------:R-:W-:Y:S01]  /*50320*/  MOV R32, R15 ;  /* 0x0000000f00207202 */ /* 0x000fe20000000f00 */
[----:B------:R-:W-:-:S02]  /*50330*/  IMAD.MOV.U32 R33, RZ, RZ, R14 ;  /* 0x000000ffff217224 */ /* 0x000fc400078e000e */
[----:B------:R-:W-:Y:S02]  /*50340*/  IMAD.MOV.U32 R212, RZ, RZ, R13 ;  /* 0x000000ffffd47224 */ /* 0x000fe400078e000d */
[----:B------:R-:W-:Y:S01]  /*50350*/  IMAD.MOV.U32 R213, RZ, RZ, R12 ;  /* 0x000000ffffd57224 */ /* 0x000fe200078e000c */
[----:B------:R-:W-:Y:S04]  /*50360*/  STL [R1+0x34e4], R32 ;  /* 0x0034e42001007387 */ /* 0x000fe80000100800 */
[----:B------:R-:W-:Y:S01]  /*50370*/  STL [R1+0x34e0], R33 ;  /* 0x0034e02101007387 */ /* 0x000fe20000100800 */
[----:B------:R-:W-:-:S03]  /*50380*/  IMAD.MOV.U32 R12, RZ, RZ, R252 ;  /* 0x000000ffff0c7224 */ /* 0x000fc600078e00fc */
[----:B------:R-:W-:Y:S04]  /*50390*/  STL [R1+0x34dc], R212 ;  /* 0x0034dcd401007387 */ /* 0x000fe80000100800 */
[----:B------:R-:W-:Y:S04]  /*503a0*/  STL [R1+0x34d8], R213 ;  /* 0x0034d8d501007387 */ /* 0x000fe80000100800 */
[----:B------:R-:W-:Y:S01]  /*503b0*/  STL.64 [R1+0x3888], R230 ;  /* 0x003888e601007387 */ /* 0x000fe20000100a00 */
[C---:B--2---:R-:W-:Y:S08]  /*503c0*/  HMMA.1688.F32.TF32 R84, R20.reuse, R84, R88 ;  /* 0x000000541454723c */ /* 0x044ff00000081058 */
[----:B---3--:R-:W-:Y:S11]  /*503d0*/  HMMA.1688.F32.TF32 R36, R20, R36, R44 ;  /* 0x000000241424723c */ /* 0x008ff6000008102c */
[----:B------:R-:W-:-:S02]  /*503e0*/  IMAD.MOV.U32 R229, RZ, RZ, R86 ;  /* 0x000000ffffe57224 */ /* 0x000fc400078e0056 */
[----:B------:R-:W-:Y:S02]  /*503f0*/  IMAD.MOV.U32 R228, RZ, RZ, R87 ;  /* 0x000000ffffe47224 */ /* 0x000fe400078e0057 */
[----:B------:R-:W-:-:S03]  /*50400*/  IMAD.MOV.U32 R237, RZ, RZ, R84 ;  /* 0x000000ffffed7224 */ /* 0x000fc600078e0054 */
[----:B------:R2:W-:Y:S04]  /*50410*/  STL.64 [R1+0x3880], R228 ;  /* 0x003880e401007387 */ /* 0x0005e80000100a00 */
[----:B------:R3:W-:Y:S01]  /*50420*/  STL [R1+0x34e8], R237 ;  /* 0x0034e8ed01007387 */ /* 0x0007e20000100800 */
[----:B-1----:R-:W-:Y:S01]  /*50430*/  MOV R24, R36 ;  /* 0x0000002400187202 */ /* 0x002fe20000000f00 */
[----:B------:R-:W-:Y:S02]  /*50440*/  IMAD.MOV.U32 R252, RZ, RZ, R37 ;  /* 0x000000fffffc7224 */ /* 0x000fe400078e0025 */
[----:B------:R-:W-:Y:S01]  /*50450*/  IMAD.MOV.U32 R245, RZ, RZ, R38 ;  /* 0x000000fffff57224 */ /* 0x000fe200078e0026 */
[----:B------:R-:W4:Y:S01]  /*50460*/  LDL.LU.64 R36, [R1+0x20] ;  /* 0x0000200001247983 */ /* 0x000f220000300a00 */
[----:B------:R-:W-:-:S03]  /*50470*/  IMAD.MOV.U32 R244, RZ, RZ, R39 ;  /* 0x000000fffff47224 */ /* 0x000fc600078e0027 */
[----:B------:R-:W4:Y:S04]  /*50480*/  LDL.LU.64 R38, [R1+0x28] ;  /* 0x0000280001267983 */ /* 0x000f280000300a00 */
        /* <DEDUP_REMOVED lines=8> */
[----:B--2---:R-:W2:Y:S04]  /*50510*/  LDL.LU R228, [R1+0x910] ;  /* 0x0009100001e47983 */ /* 0x004ea80000300800 */
[----:B------:R-:W2:Y:S04]  /*50520*/  LDL.LU R229, [R1+0x914] ;  /* 0x0009140001e57983 */ /* 0x000ea80000300800 */
[----:B------:R-:W2:Y:S04]  /*50530*/  LDL.LU R230, [R1+0x918] ;  /* 0x0009180001e67983 */ /* 0x000ea80000300800 */
[----:B------:R-:W2:Y:S04]  /*50540*/  LDL.LU R231, [R1+0x91c] ;  /* 0x00091c0001e77983 */ /* 0x000ea80000300800 */
[----:B------:R-:W-:Y:S04]  /*50550*/  STL.64 [R1+0x38a8], R246 ;  /* 0x0038a8f601007387 */ /* 0x000fe80000100a00 */
[----:B------:R1:W-:Y:S04]  /*50560*/  STL.64 [R1+0x38a0], R244 ;  /* 0x0038a0f401007387 */ /* 0x0003e80000100a00 */
[----:B------:R-:W2:Y:S04]  /*50570*/  LDL.LU.64 R44, [R1+0x10] ;  /* 0x00001000012c7983 */ /* 0x000ea80000300a00 */
[----:B------:R-:W2:Y:S01]  /*50580*/  LDL.LU.64 R46, [R1+0x18] ;  /* 0x00001800012e7983 */ /* 0x000ea20000300a00 */
        /* <DEDUP_REMOVED lines=8> */
[----:B----4-:R-:W-:Y:S01]  /*50610*/  HMMA.1688.F32.TF32 R12, R20, R12, R36 ;  /* 0x0000000c140c723c */ /* 0x010fe20000081024 */
[----:B------:R-:W4:Y:S04]  /*50620*/  LDL.LU.64 R36, [R1] ;  /* 0x0000000001247983 */ /* 0x000f280000300a00 */
[----:B------:R-:W4:Y:S04]  /*50630*/  LDL.LU.64 R38, [R1+0x8] ;  /* 0x0000080001267983 */ /* 0x000f280000300a00 */
[----:B------:R-:W3:Y:S04]  /*50640*/  LDL.LU R88, [R1+0x700] ;  /* 0x0007000001587983 */ /* 0x000ee80000300800 */
[----:B------:R-:W3:Y:S04]  /*50650*/  LDL.LU R89, [R1+0x704] ;  /* 0x0007040001597983 */ /* 0x000ee80000300800 */
[----:B------:R-:W3:Y:S04]  /*50660*/  LDL.LU R42, [R1+0x3afc] ;  /* 0x003afc00012a7983 */ /* 0x000ee80000300800 */
[----:B------:R-:W3:Y:S01]  /*50670*/  LDL.LU R43, [R1+0x3af8] ;  /* 0x003af800012b7983 */ /* 0x000ee20000300800 */
[----:B------:R-:W-:-:S03]  /*50680*/  IMAD.MOV.U32 R29, RZ, RZ, R12 ;  /* 0x000000ffff1d7224 */ /* 0x000fc600078e000c */
[----:B------:R-:W3:Y:S01]  /*50690*/  LDL.LU R34, [R1+0x3af4] ;  /* 0x003af40001227983 */ /* 0x000ee20000300800 */
[----:B------:R-:W-:-:S03]  /*506a0*/  IMAD.MOV.U32 R220, RZ, RZ, R13 ;  /* 0x000000ffffdc7224 */ /* 0x000fc600078e000d */
[----:B------:R-:W3:Y:S01]  /*506b0*/  LDL.LU R35, [R1+0x3af0] ;  /* 0x003af00001237983 */ /* 0x000ee20000300800 */
[----:B------:R-:W-:-:S03]  /*506c0*/  IMAD.MOV.U32 R12, RZ, RZ, R26 ;  /* 0x000000ffff0c7224 */ /* 0x000fc600078e001a */
[----:B------:R-:W3:Y:S01]  /*506d0*/  LDL.LU R30, [R1+0x3aec] ;  /* 0x003aec00011e7983 */ /* 0x000ee20000300800 */
[----:B------:R-:W-:Y:S02]  /*506e0*/  IMAD.MOV.U32 R221, RZ, RZ, R14 ;  /* 0x000000ffffdd7224 */ /* 0x000fe400078e000e */
[----:B------:R-:W-:Y:S01]  /*506f0*/  IMAD.MOV.U32 R13, RZ, RZ, R27 ;  /* 0x000000ffff0d7224 */ /* 0x000fe200078e001b */
[----:B------:R-:W3:Y:S01]  /*50700*/  LDL.LU R31, [R1+0x3ae8] ;  /* 0x003ae800011f7983 */ /* 0x000ee20000300800 */
[----:B------:R-:W-:Y:S01]  /*50710*/  IMAD.MOV.U32 R25, RZ, RZ, R15 ;  /* 0x000000ffff197224 */ /* 0x000fe200078e000f */
[----:B------:R-:W-:Y:S01]  /*50720*/  MOV R15, R19 ;  /* 0x00000013000f7202 */ /* 0x000fe20000000f00 */
[----:B------:R-:W-:Y:S01]  /*50730*/  IMAD.MOV.U32 R14, RZ, RZ, R18 ;  /* 0x000000ffff0e7224 */ /* 0x000fe200078e0012 */
[----:B------:R-:W3:Y:S04]  /*50740*/  LDL.LU R26, [R1+0x3ae4] ;  /* 0x003ae400011a7983 */ /* 0x000ee80000300800 */
[----:B------:R-:W3:Y:S04]  /*50750*/  LDL.LU R27, [R1+0x3ae0] ;  /* 0x003ae000011b7983 */ /* 0x000ee80000300800 */
[----:B------:R-:W3:Y:S04]  /*50760*/  LDL.LU R18, [R1+0x3adc] ;  /* 0x003adc0001127983 */ /* 0x000ee80000300800 */
[----:B------:R-:W3:Y:S01]  /*50770*/  LDL.LU R19, [R1+0x3ad8] ;  /* 0x003ad80001137983 */ /* 0x000ee20000300800 */
[----:B--2---:R-:W-:Y:S03]  /*50780*/  HMMA.1688.F32.TF32 R248, R20, R248, R44 ;  /* 0x000000f814f8723c */ /* 0x004fe6000008102c */
[----:B------:R-:W2:-:S15]  /*50790*/  LDL.LU.64 R46, [R1+0x3ad0] ;  /* 0x003ad000012e7983 */ /* 0x000e9e0000300a00 */
[----:B------:R-:W-:Y:S01]  /*507a0*/  NOP ;  /* 0x0000000000007918 */ /* 0x000fe20000000000 */
[----:B------:R-:W-:Y:S02]  /*507b0*/  IMAD.MOV.U32 R213, RZ, RZ, R248 ;  /* 0x000000ffffd57224 */ /* 0x000fe400078e00f8 */
[----:B------:R-:W-:Y:S02]  /*507c0*/  IMAD.MOV.U32 R0, RZ, RZ, R249 ;  /* 0x000000ffff007224 */ /* 0x000fe400078e00f9 */
[----:B------:R-:W4:Y:S01]  /*507d0*/  LDL.LU.64 R248, [R1+0x3ac8] ;  /* 0x003ac80001f87983 */ /* 0x000f220000300a00 */
[----:B------:R-:W-:Y:S02]  /*507e0*/  IMAD.MOV.U32 R3, RZ, RZ, R250 ;  /* 0x000000ffff037224 */ /* 0x000fe400078e00fa */
[----:B------:R-:W-:Y:S02]  /*507f0*/  IMAD.MOV.U32 R28, RZ, RZ, R251 ;  /* 0x000000ffff1c7224 */ /* 0x000fe400078e00fb */
[----:B----4-:R-:W-:Y:S01]  /*50800*/  HMMA.1688.F32.TF32 R248, R20, R248, R36 ;  /* 0x000000f814f8723c */ /* 0x010fe20000081024 */
[----:B------:R-:W4:-:S15]  /*50810*/  LDL.LU.64 R38, [R1+0x3ac0] ;  /* 0x003ac00001267983 */ /* 0x000f1e0000300a00 */
[----:B------:R-:W-:-:S03]  /*50820*/  NOP ;  /* 0x0000000000007918 */ /* 0x000fc60000000000 */
[----:B------:R-:W-:Y:S01]  /*50830*/  MOV R33, R250 ;  /* 0x000000fa00217202 */ /* 0x000fe20000000f00 */
[----:B------:R-:W-:Y:S02]  /*50840*/  IMAD.MOV.U32 R212, RZ, RZ, R251 ;  /* 0x000000ffffd47224 */ /* 0x000fe400078e00fb */
[----:B---3--:R-:W-:Y:S01]  /*50850*/  IMAD.MOV.U32 R237, RZ, RZ, R248 ;  /* 0x000000ffffed7224 */ /* 0x008fe200078e00f8 */
[----:B------:R-:W3:Y:S01]  /*50860*/  LDL.LU.64 R250, [R1+0x3ab8] ;  /* 0x003ab80001fa7983 */ /* 0x000ee20000300a00 */
[----:B------:R-:W-:-:S03]  /*50870*/  IMAD.MOV.U32 R32, RZ, RZ, R249 ;  /* 0x000000ffff207224 */ /* 0x000fc600078e00f9 */
[----:B------:R-:W3:Y:S01]  /*50880*/  LDL.LU.64 R248, [R1+0x3ab0] ;  /* 0x003ab00001f87983 */ /* 0x000ee20000300a00 */
[----:B-1----:R-:W-:Y:S01]  /*50890*/  IMAD.MOV.U32 R244, RZ, RZ, R5 ;  /* 0x000000fffff47224 */ /* 0x002fe200078e0005 */
[----:B------:R-:W-:Y:S01]  /*508a0*/  MOV R245, R4 ;  /* 0x0000000400f57202 */ /* 0x000fe20000000f00 */
[C---:B------:R-:W-:Y:S01]  /*508b0*/  HMMA.1688.F32.TF32 R228, R8.reuse, R18, R228 ;  /* 0x0000001208e4723c */ /* 0x040fe200000810e4 */
[----:B------:R-:W-:Y:S04]  /*508c0*/  LDS R5, [R7+UR13+0x20880] ;  /* 0x0208800d07057984 */ /* 0x000fe80008000800 */
[----:B------:R-:W-:Y:S03]  /*508d0*/  LDS R4, [R17+UR13+0x20880] ;  /* 0x0208800d11047984 */ /* 0x000fe60008000800 */
[----:B------:R-:W-:Y:S01]  /*508e0*/  HMMA.1688.F32.TF32 R12, R8, R42, R12 ;  /* 0x0000002a080c723c */ /* 0x000fe2000008100c */
[----:B------:R-:W1:-:S15]  /*508f0*/  LDS R7, [R7+UR13+0x20c80] ;  /* 0x020c800d07077984 */ /* 0x000e5e0008000800 */
[----:B------:R-:W-:-:S03]  /*50900*/  NOP ;  /* 0x0000000000007918 */ /* 0x000fc60000000000 */
[----:B------:R-:W-:Y:S02]  /*50910*/  IMAD.MOV.U32 R208, RZ, RZ, R12 ;  /* 0x000000ffffd07224 */ /* 0x000fe400078e000c */
[----:B------:R-:W-:Y:S02]  /*50920*/  IMAD.MOV.U32 R209, RZ, RZ, R13 ;  /* 0x000000ffffd17224 */ /* 0x000fe400078e000d */
[----:B------:R-:W-:Y:S02]  /*50930*/  IMAD.MOV.U32 R12, RZ, RZ, R50 ;  /* 0x000000ffff0c7224 */ /* 0x000fe400078e0032 */
[----:B------:R-:W-:Y:S01]  /*50940*/  IMAD.MOV.U32 R13, RZ, RZ, R51 ;  /* 0x000000ffff0d7224 */ /* 0x000fe200078e0033 */
[----:B---3--:R-:W-:Y:S08]  /*50950*/  HMMA.1688.F32.TF32 R244, R20, R244, R248 ;  /* 0x000000f414f4723c */ /* 0x008ff000000810f8 */
[C---:B------:R-:W-:Y:S11]  /*50960*/  HMMA.1688.F32.TF32 R20, R8.reuse, R26, R96 ;  /* 0x0000001a0814723c */ /* 0x040ff60000081060 */
        /* <DEDUP_REMOVED lines=8> */
[----:B---3--:R-:W-:-:S15]  /*509f0*/  HMMA.1688.F32.TF32 R20, R8, R30, R92 ;  /* 0x0000001e0814723c */ /* 0x008fde000008105c */
[----:B------:R-:W-:-:S04]  /*50a00*/  NOP ;  /* 0x0000000000007918 */ /* 0x000fc80000000000 */
[----:B------:R-:W-:Y:S01]  /*50a10*/  IMAD.MOV.U32 R232, RZ, RZ, R20 ;  /* 0x000000ffffe87224 */ /* 0x000fe200078e0014 */
[----:B------:R3:W-:Y:S01]  /*50a20*/  STL.64 [R1+0x718], R22 ;  /* 0x0007181601007387 */ /* 0x0007e20000100a00 */
[----:B------:R-:W-:Y:S02]  /*50a30*/  IMAD.MOV.U32 R233, RZ, RZ, R21 ;  /* 0x000000ffffe97224 */ /* 0x000fe400078e0015 */
[----:B---3--:R-:W-:Y:S01]  /*50a40*/  HMMA.1688.F32.TF32 R20, R8, R34, R88 ;  /* 0x000000220814723c */ /* 0x008fe20000081058 */
[----:B------:R-:W-:Y:S04]  /*50a50*/  STL.64 [R1+0x3828], R30 ;  /* 0x0038281e01007387 */ /* 0x000fe80000100a00 */
[----:B------:R-:W-:Y:S04]  /*50a60*/  STL.64 [R1+0x3820], R28 ;  /* 0x0038201c01007387 */ /* 0x000fe80000100a00 */
[----:B------:R-:W-:Y:S04]  /*50a70*/  STL [R1+0x3464], R233 ;  /* 0x003464e901007387 */ /* 0x000fe80000100800 */
[----:B------:R-:W-:Y:S06]  /*50a80*/  STL [R1+0x3460], R232 ;  /* 0x003460e801007387 */ /* 0x000fec0000100800 */
[----:B------:R-:W-:Y:S01]  /*50a90*/  IMAD.MOV.U32 R224, RZ, RZ, R20 ;  /* 0x000000ffffe07224 */ /* 0x000fe200078e0014 */
[----:B------:R4:W-:Y:S01]  /*50aa0*/  STL.64 [R1+0x708], R22 ;  /* 0x0007081601007387 */ /* 0x0009e20000100a00 */
[----:B------:R-:W-:-:S02]  /*50ab0*/  IMAD.MOV.U32 R225, RZ, RZ, R21 ;  /* 0x000000ffffe17224 */ /* 0x000fc400078e0015 */
[----:B----4-:R-:W-:Y:S01]  /*50ac0*/  HMMA.1688.F32.TF32 R20, R8, R38, R84 ;  /* 0x000000260814723c */ /* 0x010fe20000081054 */
[----:B------:R-:W-:Y:S04]  /*50ad0*/  STL.64 [R1+0x3838], R34 ;  /* 0x0038382201007387 */ /* 0x000fe80000100a00 */
[----:B------:R-:W-:Y:S04]  /*50ae0*/  STL.64 [R1+0x3830], R32 ;  /* 0x0038302001007387 */ /* 0x000fe80000100a00 */
[----:B------:R-:W-:Y:S04]  /*50af0*/  STL [R1+0x346c], R225 ;  /* 0x00346ce101007387 */ /* 0x000fe80000100800 */
[----:B------:R-:W-:Y:S06]  /*50b00*/  STL [R1+0x3468], R224 ;  /* 0x003468e001007387 */ /* 0x000fec0000100800 */
[----:B------:R-:W-:Y:S01]  /*50b10*/  MOV R217, R21 ;  /* 0x0000001500d97202 */ /* 0x000fe20000000f00 */
[----:B------:R-:W-:Y:S01]  /*50b20*/  IMAD.MOV.U32 R216, RZ, RZ, R20 ;  /* 0x000000ffffd87224 */ /* 0x000fe200078e0014 */
[----:B------:R-:W-:Y:S04]  /*50b30*/  STL.64 [R1+0x6f8], R22 ;  /* 0x0006f81601007387 */ /* 0x000fe80000100a00 */
[----:B------:R-:W-:Y:S04]  /*50b40*/  STL [R1+0x3474], R217 ;  /* 0x003474d901007387 */ /* 0x000fe80000100800 */
[----:B------:R-:W-:Y:S04]  /*50b50*/  STL [R1+0x3470], R216 ;  /* 0x003470d801007387 */ /* 0x000fe80000100800 */
[----:B------:R3:W-:Y:S04]  /*50b60*/  STL.64 [R1+0x6e8], R14 ;  /* 0x0006e80e01007387 */ /* 0x0007e80000100a00 */
        /* <DEDUP_REMOVED lines=16> */
[----:B------:R-:W-:-:S03]  /*50c70*/  IMAD.MOV.U32 R88, RZ, RZ, R66 ;  /* 0x000000ffff587224 */ /* 0x000fc600078e0042 */
[----:B------:R-:W4:Y:S01]  /*50c80*/  LDL.LU R92, [R1+0x690] ;  /* 0x00069000015c7983 */ /* 0x000f220000300800 */
[----:B------:R-:W-:-:S03]  /*50c90*/  IMAD.MOV.U32 R89, RZ, RZ, R67 ;  /* 0x000000ffff597224 */ /* 0x000fc600078e0043 */
[----:B------:R-:W4:Y:S01]  /*50ca0*/  LDL.LU R93, [R1+0x694] ;  /* 0x00069400015d7983 */ /* 0x000f220000300800 */
[----:B------:R-:W-:-:S03]  /*50cb0*/  IMAD.MOV.U32 R90, RZ, RZ, R62 ;  /* 0x000000ffff5a7224 */ /* 0x000fc600078e003e */
[----:B------:R-:W4:Y:S01]  /*50cc0*/  LDL.LU R94, [R1+0x698] ;  /* 0x00069800015e7983 */ /* 0x000f220000300800 */
[----:B------:R-:W-:-:S03]  /*50cd0*/  IMAD.MOV.U32 R91, RZ, RZ, R63 ;  /* 0x000000ffff5b7224 */ /* 0x000fc600078e003f */
[----:B------:R-:W4:Y:S01]  /*50ce0*/  LDL.LU R95, [R1+0x69c] ;  /* 0x00069c00015f7983 */ /* 0x000f220000300800 */
[----:B------:R-:W-:-:S03]  /*50cf0*/  MOV R84, R58 ;  /* 0x0000003a00547202 */ /* 0x000fc60000000f00 */
[----:B------:R-:W4:Y:S01]  /*50d00*/  LDL.LU R66, [R1+0x3aac] ;  /* 0x003aac0001427983 */ /* 0x000f220000300800 */
[----:B------:R-:W-:-:S03]  /*50d10*/  IMAD.MOV.U32 R85, RZ, RZ, R59 ;  /* 0x000000ffff557224 */ /* 0x000fc600078e003b */
[----:B------:R-:W4:Y:S01]  /*50d20*/  LDL.LU R67, [R1+0x3aa8] ;  /* 0x003aa80001437983 */ /* 0x000f220000300800 */
[----:B--2---:R-:W-:-:S03]  /*50d30*/  IMAD.MOV.U32 R86, RZ, RZ, R46 ;  /* 0x000000ffff567224 */ /* 0x004fc600078e002e */
[----:B------:R-:W2:Y:S01]  /*50d40*/  LDL.LU R62, [R1+0x3aa4] ;  /* 0x003aa400013e7983 */ /* 0x000ea20000300800 */
[----:B------:R-:W-:-:S03]  /*50d50*/  IMAD.MOV.U32 R87, RZ, RZ, R47 ;  /* 0x000000ffff577224 */ /* 0x000fc600078e002f */
[----:B------:R-:W2:Y:S04]  /*50d60*/  LDL.LU R63, [R1+0x3aa0] ;  /* 0x003aa000013f7983 */ /* 0x000ea80000300800 */
[----:B------:R-:W2:Y:S04]  /*50d70*/  LDL.LU R58, [R1+0x3a9c] ;  /* 0x003a9c00013a7983 */ /* 0x000ea80000300800 */
[----:B------:R-:W2:Y:S04]  /*50d80*/  LDL.LU R59, [R1+0x3a98] ;  /* 0x003a9800013b7983 */ /* 0x000ea80000300800 */
[----:B------:R-:W4:Y:S04]  /*50d90*/  LDL.LU R46, [R1+0x3a94] ;  /* 0x003a9400012e7983 */ /* 0x000f280000300800 */
[----:B------:R-:W4:Y:S04]  /*50da0*/  LDL.LU R47, [R1+0x3a90] ;  /* 0x003a9000012f7983 */ /* 0x000f280000300800 */
[----:B------:R-:W2:Y:S04]  /*50db0*/  LDL.LU R50, [R1+0x3a8c] ;  /* 0x003a8c0001327983 */ /* 0x000ea80000300800 */
[----:B------:R-:W2:Y:S01]  /*50dc0*/  LDL.LU R51, [R1+0x3a88] ;  /* 0x003a880001337983 */ /* 0x000ea20000300800 */
[----:B---3--:R-:W-:Y:S01]  /*50dd0*/  IMAD.MOV.U32 R14, RZ, RZ, R54 ;  /* 0x000000ffff0e7224 */ /* 0x008fe200078e0036 */
[----:B------:R-:W-:-:S02]  /*50de0*/  MOV R15, R55 ;  /* 0x00000037000f7202 */ /* 0x000fc40000000f00 */
[----:B------:R-:W3:Y:S04]  /*50df0*/  LDL.LU R54, [R1+0x3a84] ;  /* 0x003a840001367983 */ /* 0x000ee80000300800 */
[----:B------:R-:W3:Y:S04]  /*50e00*/  LDL.LU R55, [R1+0x3a80] ;  /* 0x003a800001377983 */ /* 0x000ee80000300800 */
[----:B------:R-:W-:Y:S04]  /*50e10*/  STL.64 [R1+0x3848], R42 ;  /* 0x0038482a01007387 */ /* 0x000fe80000100a00 */
[----:B------:R-:W-:Y:S01]  /*50e20*/  STL.64 [R1+0x3840], R40 ;  /* 0x0038402801007387 */ /* 0x000fe20000100a00 */
[----:B----4-:R-:W-:-:S15]  /*50e30*/  HMMA.1688.F32.TF32 R20, R8, R46, R248 ;  /* 0x0000002e0814723c */ /* 0x010fde00000810f8 */
[----:B------:R-:W-:-:S04]  /*50e40*/  NOP ;  /* 0x0000000000007918 */ /* 0x000fc80000000000 */
[----:B------:R-:W-:Y:S02]  /*50e50*/  IMAD.MOV.U32 R204, RZ, RZ, R20 ;  /* 0x000000ffffcc7224 */ /* 0x000fe400078e0014 */
[----:B------:R-:W-:Y:S02]  /*50e60*/  IMAD.MOV.U32 R205, RZ, RZ, R21 ;  /* 0x000000ffffcd7224 */ /* 0x000fe400078e0015 */
[----:B------:R-:W-:Y:S02]  /*50e70*/  IMAD.MOV.U32 R233, RZ, RZ, R22 ;  /* 0x000000ffffe97224 */ /* 0x000fe400078e0016 */
[----:B------:R-:W-:Y:S02]  /*50e80*/  IMAD.MOV.U32 R232, RZ, RZ, R23 ;  /* 0x000000ffffe87224 */ /* 0x000fe400078e0017 */
[----:B--2---:R-:W-:-:S15]  /*50e90*/  HMMA.1688.F32.TF32 R20, R8, R50, R244 ;  /* 0x000000320814723c */ /* 0x004fde00000810f4 */
[----:B------:R-:W-:-:S04]  /*50ea0*/  NOP ;  /* 0x0000000000007918 */ /* 0x000fc80000000000 */
[----:B------:R-:W-:Y:S01]  /*50eb0*/  IMAD.MOV.U32 R200, RZ, RZ, R20 ;  /* 0x000000ffffc87224 */ /* 0x000fe200078e0014 */
[----:B------:R3:W-:Y:S01]  /*50ec0*/  STL.64 [R1+0x6c8], R22 ;  /* 0x0006c81601007387 */ /* 0x0007e20000100a00 */
[----:B------:R-:W-:Y:S02]  /*50ed0*/  IMAD.MOV.U32 R201, RZ, RZ, R21 ;  /* 0x000000ffffc97224 */ /* 0x000fe400078e0015 */
[----:B---3--:R-:W-:-:S15]  /*50ee0*/  HMMA.1688.F32.TF32 R20, R8, R54, R228 ;  /* 0x000000360814723c */ /* 0x008fde00000810e4 */
[----:B------:R-:W-:-:S04]  /*50ef0*/  NOP ;  /* 0x0000000000007918 */ /* 0x000fc80000000000 */
[----:B------:R-:W-:Y:S01]  /*50f00*/  MOV R196, R20 ;  /* 0x0000001400c47202 */ /* 0x000fe20000000f00 */
[----:B------:R-:W-:Y:S02]  /*50f10*/  IMAD.MOV.U32 R197, RZ, RZ, R21 ;  /* 0x000000ffffc57224 */ /* 0x000fe400078e0015 */
[----:B------:R-:W-:Y:S02]  /*50f20*/  IMAD.MOV.U32 R225, RZ, RZ, R22 ;  /* 0x000000ffffe17224 */ /* 0x000fe400078e0016 */
[----:B------:R-:W-:Y:S02]  /*50f30*/  IMAD.MOV.U32 R224, RZ, RZ, R23 ;  /* 0x000000ffffe07224 */ /* 0x000fe400078e0017 */
[----:B------:R-:W-:Y:S01]  /*50f40*/  HMMA.1688.F32.TF32 R20, R8, R58, R96 ;  /* 0x0000003a0814723c */ /* 0x000fe20000081060 */
[----:B------:R-:W-:Y:S02]  /*50f50*/  IMAD.MOV.U32 R244, RZ, RZ, R130 ;  /* 0x000000fffff47224 */ /* 0x000fe400078e0082 */
[----:B------:R-:W-:-:S02]  /*50f60*/  IMAD.MOV.U32 R245, RZ, RZ, R122 ;  /* 0x000000fffff57224 */ /* 0x000fc400078e007a */
[----:B------:R-:W-:Y:S02]  /*50f70*/  IMAD.MOV.U32 R246, RZ, RZ, R119 ;  /* 0x000000fffff67224 */ /* 0x000fe400078e0077 */
[----:B------:R-:W-:-:S12]  /*50f80*/  IMAD.MOV.U32 R247, RZ, RZ, R118 ;  /* 0x000000fffff77224 */ /* 0x000fd800078e0076 */
[----:B------:R2:W-:Y:S04]  /*50f90*/  STL.64 [R1+0x6a8], R22 ;  /* 0x0006a81601007387 */ /* 0x0005e80000100a00 */
[----:B------:R-:W3:Y:S04]  /*50fa0*/  LDL.LU R130, [R1+0x3a7c] ;  /* 0x003a7c0001827983 */ /* 0x000ee80000300800 */
[----:B------:R-:W4:Y:S04]  /*50fb0*/  LDL.LU R122, [R1+0x3a78] ;  /* 0x003a7800017a7983 */ /* 0x000f280000300800 */
[----:B------:R-:W4:Y:S04]  /*50fc0*/  LDL.LU R119, [R1+0x3a74] ;  /* 0x003a740001777983 */ /* 0x000f280000300800 */
[----:B------:R-:W4:Y:S01]  /*50fd0*/  LDL.LU R118, [R1+0x3a70] ;  /* 0x003a700001767983 */ /* 0x000f220000300800 */
[----:B------:R-:W-:Y:S01]  /*50fe0*/  IMAD.MOV.U32 R248, RZ, RZ, R115 ;  /* 0x000000fffff87224 */ /* 0x000fe200078e0073 */
[----:B------:R-:W-:Y:S01]  /*50ff0*/  MOV R250, R78 ;  /* 0x0000004e00fa7202 */ /* 0x000fe20000000f00 */
[----:B------:R-:W-:Y:S01]  /*51000*/  IMAD.MOV.U32 R249, RZ, RZ, R79 ;  /* 0x000000fffff97224 */ /* 0x000fe200078e004f */
[----:B------:R-:W4:Y:S01]  /*51010*/  LDL.LU R115, [R1+0x3a6c] ;  /* 0x003a6c0001737983 */ /* 0x000f220000300800 */
[----:B------:R-:W-:-:S03]  /*51020*/  IMAD.MOV.U32 R251, RZ, RZ, R114 ;  /* 0x000000fffffb7224 */ /* 0x000fc600078e0072 */
[----:B------:R-:W4:Y:S04]  /*51030*/  LDL.LU R79, [R1+0x3a68] ;  /* 0x003a6800014f7983 */ /* 0x000f280000300800 */
[----:B------:R-:W4:Y:S04]  /*51040*/  LDL.LU R78, [R1+0x3a64] ;  /* 0x003a6400014e7983 */ /* 0x000f280000300800 */
[----:B------:R-:W4:Y:S01]  /*51050*/  LDL.LU R114, [R1+0x3a60] ;  /* 0x003a600001727983 */ /* 0x000f220000300800 */
[----:B------:R-:W-:Y:S02]  /*51060*/  IMAD.MOV.U32 R188, RZ, RZ, R20 ;  /* 0x000000ffffbc7224 */ /* 0x000fe400078e0014 */
[----:B------:R-:W-:-:S02]  /*51070*/  IMAD.MOV.U32 R189, RZ, RZ, R21 ;  /* 0x000000ffffbd7224 */ /* 0x000fc400078e0015 */
[C---:B--2---:R-:W-:Y:S08]  /*51080*/  HMMA.1688.F32.TF32 R20, R8.reuse, R62, R92 ;  /* 0x0000003e0814723c */ /* 0x044ff0000008105c */
[----:B------:R-:W-:Y:S01]  /*51090*/  HMMA.1688.F32.TF32 R12, R8, R74, R12 ;  /* 0x0000004a080c723c */ /* 0x000fe2000008100c */
[----:B---3--:R-:W-:Y:S02]  /*510a0*/  IMAD.MOV.U32 R27, RZ, RZ, R130 ;  /* 0x000000ffff1b7224 */ /* 0x008fe400078e0082 */
[----:B----4-:R-:W-:-:S02]  /*510b0*/  IMAD.MOV.U32 R26, RZ, RZ, R122 ;  /* 0x000000ffff1a7224 */ /* 0x010fc400078e007a */
[----:B------:R-:W-:Y:S02]  /*510c0*/  IMAD.MOV.U32 R24, RZ, RZ, R119 ;  /* 0x000000ffff187224 */ /* 0x000fe400078e0077 */
[----:B------:R-:W2:Y:S01]  /*510d0*/  LDL.LU R119, [R1+0x3a5c] ;  /* 0x003a5c0001777983 */ /* 0x000ea20000300800 */
[----:B------:R-:W-:-:S03]  /*510e0*/  IMAD.MOV.U32 R25, RZ, RZ, R118 ;  /* 0x000000ffff197224 */ /* 0x000fc600078e0076 */
[----:B------:R-:W3:Y:S04]  /*510f0*/  LDL.LU R118, [R1+0x3a58] ;  /* 0x003a580001767983 */ /* 0x000ee80000300800 */
[----:B------:R-:W4:Y:S04]  /*51100*/  LDL.LU R122, [R1+0x3a54] ;  /* 0x003a5400017a7983 */ /* 0x000f280000300800 */
[----:B------:R-:W4:Y:S01]  /*51110*/  LDL.LU R130, [R1+0x3a50] ;  /* 0x003a500001827983 */ /* 0x000f220000300800 */
[----:B------:R-:W-:Y:S01]  /*51120*/  IMAD.MOV.U32 R180, RZ, RZ, R20 ;  /* 0x000000ffffb47224 */ /* 0x000fe200078e0014 */
[----:B------:R-:W-:Y:S01]  /*51130*/  MOV R181, R21 ;  /* 0x0000001500b57202 */ /* 0x000fe20000000f00 */
[----:B------:R-:W-:-:S02]  /*51140*/  IMAD.MOV.U32 R193, RZ, RZ, R22 ;  /* 0x000000ffffc17224 */ /* 0x000fc400078e0016 */
[----:B------:R-:W-:Y:S02]  /*51150*/  IMAD.MOV.U32 R192, RZ, RZ, R23 ;  /* 0x000000ffffc07224 */ /* 0x000fe400078e0017 */
[----:B------:R-:W-:Y:S01]  /*51160*/  HMMA.1688.F32.TF32 R20, R8, R66, R88 ;  /* 0x000000420814723c */ /* 0x000fe20000081058 */
[----:B------:R-:W-:Y:S02]  /*51170*/  IMAD.MOV.U32 R149, RZ, RZ, R12 ;  /* 0x000000ffff957224 */ /* 0x000fe400078e000c */
[----:B------:R-:W-:Y:S01]  /*51180*/  IMAD.MOV.U32 R148, RZ, RZ, R13 ;  /* 0x000000ffff947224 */ /* 0x000fe200078e000d */
[----:B------:R-:W4:Y:S01]  /*51190*/  LDL.LU R12, [R1+0x5e0] ;  /* 0x0005e000010c7983 */ /* 0x000f220000300800 */
[----:B------:R-:W-:Y:S01]  /*511a0*/  IMAD.MOV.U32 R145, RZ, RZ, R14 ;  /* 0x000000ffff917224 */ /* 0x000fe200078e000e */
[----:B------:R-:W-:Y:S02]  /*511b0*/  MOV R144, R15 ;  /* 0x0000000f00907202 */ /* 0x000fe40000000f00 */
        /* <DEDUP_REMOVED lines=10> */
[----:B------:R-:W-:Y:S02]  /*51260*/  IMAD.MOV.U32 R185, RZ, RZ, R22 ;  /* 0x000000ffffb97224 */ /* 0x000fe400078e0016 */
[----:B------:R-:W-:Y:S01]  /*51270*/  IMAD.MOV.U32 R184, RZ, RZ, R23 ;  /* 0x000000ffffb87224 */ /* 0x000fe200078e0017 */
[----:B------:R-:W4:Y:S01]  /*51280*/  LDL.LU R41, [R1+0x604] ;  /* 0x0006040001297983 */ /* 0x000f220000300800 */
[----:B------:R-:W-:Y:S03]  /*51290*/  HMMA.1688.F32.TF32 R20, R8, R70, R84 ;  /* 0x000000460814723c */ /* 0x000fe60000081054 */
        /* <DEDUP_REMOVED lines=18> */
[----:B------:R-:W-:-:S02]  /*513c0*/  IMAD.MOV.U32 R28, RZ, RZ, R114 ;  /* 0x000000ffff1c7224 */ /* 0x000fc400078e0072 */
[----:B------:R-:W-:Y:S01]  /*513d0*/  IMAD.MOV.U32 R29, RZ, RZ, R78 ;  /* 0x000000ffff1d7224 */ /* 0x000fe200078e004e */
[----:B------:R-:W-:Y:S01]  /*513e0*/  MOV R141, R20 ;  /* 0x00000014008d7202 */ /* 0x000fe20000000f00 */
        /* <DEDUP_REMOVED lines=9> */
[----:B--2---:R-:W-:Y:S02]  /*51480*/  IMAD.MOV.U32 R35, RZ, RZ, R119 ;  /* 0x000000ffff237224 */ /* 0x004fe400078e0077 */
[----:B---3--:R-:W-:Y:S01]  /*51490*/  IMAD.MOV.U32 R34, RZ, RZ, R118 ;  /* 0x000000ffff227224 */ /* 0x008fe200078e0076 */
[----:B----4-:R-:W-:Y:S01]  /*514a0*/  MOV R33, R122 ;  /* 0x0000007a00217202 */ /* 0x010fe20000000f00 */
[----:B------:R-:W-:-:S02]  /*514b0*/  IMAD.MOV.U32 R32, RZ, RZ, R130 ;  /* 0x000000ffff207224 */ /* 0x000fc400078e0082 */
[----:B------:R-:W2:Y:S04]  /*514c0*/  LDL.LU R130, [R1+0x3a4c] ;  /* 0x003a4c0001827983 */ /* 0x000ea80000300800 */
[----:B------:R-:W3:Y:S04]  /*514d0*/  LDL.LU R122, [R1+0x3a48] ;  /* 0x003a4800017a7983 */ /* 0x000ee80000300800 */
[----:B------:R-:W4:Y:S04]  /*514e0*/  LDL.LU R118, [R1+0x3a44] ;  /* 0x003a440001767983 */ /* 0x000f280000300800 */
[----:B------:R-:W4:Y:S04]  /*514f0*/  LDL.LU R119, [R1+0x3a40] ;  /* 0x003a400001777983 */ /* 0x000f280000300800 */
[----:B------:R-:W2:Y:S04]  /*51500*/  LDL.LU R114, [R1+0x3a3c] ;  /* 0x003a3c0001727983 */ /* 0x000ea80000300800 */
[----:B------:R-:W2:Y:S04]  /*51510*/  LDL.LU R78, [R1+0x3a38] ;  /* 0x003a3800014e7983 */ /* 0x000ea80000300800 */
[----:B------:R-:W2:Y:S04]  /*51520*/  LDL.LU R79, [R1+0x3a34] ;  /* 0x003a3400014f7983 */ /* 0x000ea80000300800 */
[----:B------:R-:W3:Y:S04]  /*51530*/  LDL.LU R115, [R1+0x3a30] ;  /* 0x003a300001737983 */ /* 0x000ee80000300800 */
[----:B------:R-:W3:Y:S04]  /*51540*/  LDL.LU R110, [R1+0x3a2c] ;  /* 0x003a2c00016e7983 */ /* 0x000ee80000300800 */
[----:B------:R-:W3:Y:S04]  /*51550*/  LDL.LU R111, [R1+0x3a28] ;  /* 0x003a2800016f7983 */ /* 0x000ee80000300800 */
[----:B------:R-:W3:Y:S04]  /*51560*/  LDL.LU R82, [R1+0x3a24] ;  /* 0x003a240001527983 */ /* 0x000ee80000300800 */
[----:B------:R-:W3:Y:S01]  /*51570*/  LDL.LU R83, [R1+0x3a20] ;  /* 0x003a200001537983 */ /* 0x000ee20000300800 */
[C---:B--2---:R-:W-:Y:S08]  /*51580*/  HMMA.1688.F32.TF32 R228, R8.reuse, R78, R228 ;  /* 0x0000004e08e4723c */ /* 0x044ff000000810e4 */
[----:B---3--:R-:W-:Y:S11]  /*51590*/  HMMA.1688.F32.TF32 R84, R8, R82, R84 ;  /* 0x000000520854723c */ /* 0x008ff60000081054 */
        /* <DEDUP_REMOVED lines=8> */
[----:B------:R-:W2:Y:S01]  /*51620*/  LDL.LU R107, [R1+0x3a18] ;  /* 0x003a1800016b7983 */ /* 0x000ea20000300800 */
[----:B------:R-:W-:-:S03]  /*51630*/  IMAD.MOV.U32 R231, RZ, RZ, R103 ;  /* 0x000000ffffe77224 */ /* 0x000fc600078e0067 */
[----:B------:R-:W3:Y:S01]  /*51640*/  LDL.LU R102, [R1+0x3a14] ;  /* 0x003a140001667983 */ /* 0x000ee20000300800 */
[----:B------:R-:W-:-:S03]  /*51650*/  MOV R161, R86 ;  /* 0x0000005600a17202 */ /* 0x000fc60000000f00 */
[----:B------:R-:W3:Y:S01]  /*51660*/  LDL.LU R103, [R1+0x3a10] ;  /* 0x003a100001677983 */ /* 0x000ee20000300800 */
[----:B------:R-:W-:-:S03]  /*51670*/  IMAD.MOV.U32 R160, RZ, RZ, R87 ;  /* 0x000000ffffa07224 */ /* 0x000fc600078e0057 */
[----:B------:R-:W2:Y:S02]  /*51680*/  LDL.LU.64 R86, [R1+0x3a08] ;  /* 0x003a080001567983 */ /* 0x000ea40000300a00 */
[----:B--2---:R-:W-:-:S15]  /*51690*/  HMMA.1688.F32.TF32 R88, R8, R86, R88 ;  /* 0x000000560858723c */ /* 0x004fde0000081058 */
[----:B------:R-:W-:-:S04]  /*516a0*/  NOP ;  /* 0x0000000000007918 */ /* 0x000fc80000000000 */
[----:B------:R-:W-:Y:S02]  /*516b0*/  IMAD.MOV.U32 R169, RZ, RZ, R90 ;  /* 0x000000ffffa97224 */ /* 0x000fe400078e005a */
[----:B------:R-:W-:Y:S02]  /*516c0*/  IMAD.MOV.U32 R168, RZ, RZ, R91 ;  /* 0x000000ffffa87224 */ /* 0x000fe400078e005b */
[----:B------:R-:W2:Y:S02]  /*516d0*/  LDL.LU.64 R90, [R1+0x3a00] ;  /* 0x003a0000015a7983 */ /* 0x000ea40000300a00 */
[----:B--2---:R-:W-:-:S15]  /*516e0*/  HMMA.1688.F32.TF32 R92, R8, R90, R92 ;  /* 0x0000005a085c723c */ /* 0x004fde000008105c */
[----:B------:R-:W-:-:S04]  /*516f0*/  NOP ;  /* 0x0000000000007918 */ /* 0x000fc80000000000 */
[----:B------:R-:W-:Y:S04]  /*51700*/  STL.64 [R1+0x650], R92 ;  /* 0x0006505c01007387 */ /* 0x000fe80000100a00 */
[----:B------:R2:W-:Y:S04]  /*51710*/  STL.64 [R1+0x658], R94 ;  /* 0x0006585e01007387 */ /* 0x0005e80000100a00 */
[----:B--2---:R-:W2:Y:S02]  /*51720*/  LDL.LU.64 R94, [R1+0x39f8] ;  /* 0x0039f800015e7983 */ /* 0x004ea40000300a00 */
        /* <DEDUP_REMOVED lines=8> */
[----:B------:R3:W-:Y:S02]  /*517b0*/  STL.64 [R1+0x638], R42 ;  /* 0x0006382a01007387 */ /* 0x0007e40000100a00 */
[C---:B---3--:R-:W-:Y:S08]  /*517c0*/  HMMA.1688.F32.TF32 R40, R8.reuse, R102, R32 ;  /* 0x000000660828723c */ /* 0x048ff00000081020 */
[----:B------:R-:W-:Y:S01]  /*517d0*/  HMMA.1688.F32.TF32 R32, R8, R106, R12 ;  /* 0x0000006a0820723c */ /* 0x000fe2000008100c */
[----:B------:R-:W-:Y:S01]  /*517e0*/  IMAD.MOV.U32 R12, RZ, RZ, R123 ;  /* 0x000000ffff0c7224 */ /* 0x000fe200078e007b */
[----:B------:R-:W-:Y:S01]  /*517f0*/  MOV R13, R126 ;  /* 0x0000007e000d7202 */ /* 0x000fe20000000f00 */
[----:B------:R-:W-:-:S08]  /*51800*/  IMAD.MOV.U32 R14, RZ, RZ, R127 ;  /* 0x000000ffff0e7224 */ /* 0x000fd000078e007f */
[----:B------:R-:W-:Y:S04]  /*51810*/  STL.64 [R1+0x620], R40 ;  /* 0x0006202801007387 */ /* 0x000fe80000100a00 */
[----:B------:R2:W-:Y:S04]  /*51820*/  STL.64 [R1+0x628], R42 ;  /* 0x0006282a01007387 */ /* 0x0005e80000100a00 */
[----:B------:R-:W3:Y:S04]  /*51830*/  LDL.LU R123, [R1+0x39ec] ;  /* 0x0039ec00017b7983 */ /* 0x000ee80000300800 */
[----:B------:R-:W-:Y:S04]  /*51840*/  STL.64 [R1+0x610], R32 ;  /* 0x0006102001007387 */ /* 0x000fe80000100a00 */
[----:B------:R1:W-:Y:S04]  /*51850*/  STL.64 [R1+0x618], R34 ;  /* 0x0006182201007387 */ /* 0x0003e80000100a00 */
[----:B------:R-:W3:Y:S04]  /*51860*/  LDL.LU R126, [R1+0x39e8] ;  /* 0x0039e800017e7983 */ /* 0x000ee80000300800 */
[----:B------:R-:W3:Y:S01]  /*51870*/  LDL.LU R127, [R1+0x39e4] ;  /* 0x0039e400017f7983 */ /* 0x000ee20000300800 */
[----:B------:R-:W-:-:S03]  /*51880*/  IMAD.MOV.U32 R15, RZ, RZ, R131 ;  /* 0x000000ffff0f7224 */ /* 0x000fc600078e0083 */
[----:B------:R-:W3:Y:S01]  /*51890*/  LDL.LU R131, [R1+0x39e0] ;  /* 0x0039e00001837983 */ /* 0x000ee20000300800 */
[C---:B--2---:R-:W-:Y:S08]  /*518a0*/  HMMA.1688.F32.TF32 R40, R8.reuse, R110, R28 ;  /* 0x0000006e0828723c */ /* 0x044ff0000008101c */
[C---:B-1----:R-:W-:Y:S08]  /*518b0*/  HMMA.1688.F32.TF32 R32, R8.reuse, R114, R24 ;  /* 0x000000720820723c */ /* 0x042ff00000081018 */
[C---:B----4-:R-:W-:Y:S03]  /*518c0*/  HMMA.1688.F32.TF32 R28, R8.reuse, R118, R20 ;  /* 0x00000076081c723c */ /* 0x050fe60000081014 */
[----:B------:R-:W-:Y:S04]  /*518d0*/  STL.64 [R1+0x600], R40 ;  /* 0x0006002801007387 */ /* 0x000fe80000100a00 */
[----:B------:R-:W-:Y:S04]  /*518e0*/  STL.64 [R1+0x608], R42 ;  /* 0x0006082a01007387 */ /* 0x000fe80000100a00 */
[----:B------:R-:W-:Y:S04]  /*518f0*/  STL.64 [R1+0x5f0], R32 ;  /* 0x0005f02001007387 */ /* 0x000fe80000100a00 */
[----:B------:R-:W-:Y:S04]  /*51900*/  STL.64 [R1+0x5f8], R34 ;  /* 0x0005f82201007387 */ /* 0x000fe80000100a00 */
[----:B------:R-:W-:Y:S04]  /*51910*/  STL.64 [R1+0x5e0], R28 ;  /* 0x0005e01c01007387 */ /* 0x000fe80000100a00 */
[----:B------:R-:W-:Y:S01]  /*51920*/  STL.64 [R1+0x5e8], R30 ;  /* 0x0005e81e01007387 */ /* 0x000fe20000100a00 */
[C---:B---3--:R-:W-:Y:S08]  /*51930*/  HMMA.1688.F32.TF32 R24, R8.reuse, R122, R248 ;  /* 0x0000007a0818723c */ /* 0x048ff000000810f8 */
[----:B------:R-:W-:Y:S11]  /*51940*/  HMMA.1688.F32.TF32 R20, R8, R126, R244 ;  /* 0x0000007e0814723c */ /* 0x000ff600000810f4 */
[----:B------:R-:W-:Y:S04]  /*51950*/  STL.64 [R1+0x5d0], R24 ;  /* 0x0005d01801007387 */ /* 0x000fe80000100a00 */
[----:B------:R-:W-:Y:S01]  /*51960*/  STL.64 [R1+0x5d8], R26 ;  /* 0x0005d81a01007387 */ /* 0x000fe20000100a00 */
[----:B------:R-:W-:-:S03]  /*51970*/  IMAD.MOV.U32 R248, RZ, RZ, R135 ;  /* 0x000000fffff87224 */ /* 0x000fc600078e0087 */
[----:B------:R1:W-:Y:S01]  /*51980*/  STL.64 [R1+0x5c8], R22 ;  /* 0x0005c81601007387 */ /* 0x0003e20000100a00 */
[----:B------:R-:W-:Y:S02]  /*51990*/  IMAD.MOV.U32 R109, RZ, RZ, R21 ;  /* 0x000000ffff6d7224 */ /* 0x000fe400078e0015 */
[----:B------:R-:W-:Y:S01]  /*519a0*/  IMAD.MOV.U32 R108, RZ, RZ, R20 ;  /* 0x000000ffff6c7224 */ /* 0x000fe200078e0014 */
[----:B------:R-:W2:Y:S04]  /*519b0*/  LDL.LU R244, [R1+0x560] ;  /* 0x0005600001f47983 */ /* 0x000ea80000300800 */
[----:B------:R-:W2:Y:S04]  /*519c0*/  LDL.LU R245, [R1+0x564] ;  /* 0x0005640001f57983 */ /* 0x000ea80000300800 */
[----:B------:R-:W2:Y:S01]  /*519d0*/  LDL.LU R246, [R1+0x568] ;  /* 0x0005680001f67983 */ /* 0x000ea20000300800 */
[----:B-1----:R-:W-:Y:S03]  /*519e0*/  HMMA.1688.F32.TF32 R20, R8, R130, R228 ;  /* 0x000000820814723c */ /* 0x002fe600000810e4 */
[----:B------:R-:W2:Y:S04]  /*519f0*/  LDL.LU R247, [R1+0x56c] ;  /* 0x00056c0001f77983 */ /* 0x000ea80000300800 */
[----:B------:R-:W-:Y:S01]  /*51a00*/  STL [R1+0x343c], R109 ;  /* 0x00343c6d01007387 */ /* 0x000fe20000100800 */
[----:B------:R-:W-:-:S03]  /*51a10*/  IMAD.MOV.U32 R231, RZ, RZ, R134 ;  /* 0x000000ffffe77224 */ /* 0x000fc600078e0086 */
[----:B------:R-:W-:Y:S04]  /*51a20*/  STL [R1+0x3438], R108 ;  /* 0x0034386c01007387 */ /* 0x000fe80000100800 */
[----:B------:R-:W3:Y:S04]  /*51a30*/  LDL.LU R228, [R1+0x540] ;  /* 0x0005400001e47983 */ /* 0x000ee80000300800 */
[----:B------:R-:W3:Y:S04]  /*51a40*/  LDL.LU R229, [R1+0x544] ;  /* 0x0005440001e57983 */ /* 0x000ee80000300800 */
[----:B------:R-:W3:Y:S04]  /*51a50*/  LDL.LU R230, [R1+0x548] ;  /* 0x0005480001e67983 */ /* 0x000ee80000300800 */
[----:B------:R-:W4:Y:S04]  /*51a60*/  LDL.LU R134, [R1+0x39dc] ;  /* 0x0039dc0001867983 */ /* 0x000f280000300800 */
[----:B------:R-:W4:Y:S01]  /*51a70*/  LDL.LU R135, [R1+0x39d8] ;  /* 0x0039d80001877983 */ /* 0x000f220000300800 */
[----:B------:R-:W-:-:S02]  /*51a80*/  IMAD.MOV.U32 R240, RZ, RZ, R23 ;  /* 0x000000fffff07224 */ /* 0x000fc400078e0017 */
[----:B------:R-:W-:Y:S01]  /*51a90*/  IMAD.MOV.U32 R105, RZ, RZ, R21 ;  /* 0x000000ffff697224 */ /* 0x000fe200078e0015 */
[----:B------:R-:W2:Y:S01]  /*51aa0*/  LDL.LU R249, [R1+0x554] ;  /* 0x0005540001f97983 */ /* 0x000ea20000300800 */
[----:B------:R-:W-:Y:S01]  /*51ab0*/  IMAD.MOV.U32 R104, RZ, RZ, R20 ;  /* 0x000000ffff687224 */ /* 0x000fe200078e0014 */
[----:B------:R-:W-:Y:S01]  /*51ac0*/  MOV R241, R22 ;  /* 0x0000001600f17202 */ /* 0x000fe20000000f00 */
[----:B------:R-:W-:Y:S01]  /*51ad0*/  IMAD.MOV.U32 R251, RZ, RZ, R138 ;  /* 0x000000fffffb7224 */ /* 0x000fe200078e008a */
[----:B------:R-:W2:Y:S04]  /*51ae0*/  LDL.LU R250, [R1+0x558] ;  /* 0x0005580001fa7983 */ /* 0x000ea80000300800 */
[----:B------:R-:W2:Y:S04]  /*51af0*/  LDL.LU R138, [R1+0x39d4] ;  /* 0x0039d400018a7983 */ /* 0x000ea80000300800 */
[----:B------:R-:W-:Y:S04]  /*51b00*/  STL [R1+0x3440], R240 ;  /* 0x003440f001007387 */ /* 0x000fe80000100800 */
[----:B------:R1:W-:Y:S04]  /*51b10*/  STL [R1+0x3434], R105 ;  /* 0x0034346901007387 */ /* 0x0003e80000100800 */
[----:B------:R1:W-:Y:S04]  /*51b20*/  STL [R1+0x3430], R104 ;  /* 0x0034306801007387 */ /* 0x0003e80000100800 */
[----:B------:R-:W-:Y:S01]  /*51b30*/  STL [R1+0x342c], R241 ;  /* 0x00342cf101007387 */ /* 0x000fe20000100800 */
[----:B----4-:R-:W-:-:S15]  /*51b40*/  HMMA.1688.F32.TF32 R12, R8, R134, R12 ;  /* 0x00000086080c723c */ /* 0x010fde000008100c */
[----:B------:R-:W-:-:S04]  /*51b50*/  NOP ;  /* 0x0000000000007918 */ /* 0x000fc80000000000 */
[----:B------:R-:W-:Y:S02]  /*51b60*/  IMAD.MOV.U32 R100, RZ, RZ, R12 ;  /* 0x000000ffff647224 */ /* 0x000fe400078e000c */
[----:B------:R-:W-:Y:S02]  /*51b70*/  IMAD.MOV.U32 R12, RZ, RZ, R139 ;  /* 0x000000ffff0c7224 */ /* 0x000fe400078e008b */
[----:B------:R-:W2:Y:S01]  /*51b80*/  LDL.LU R139, [R1+0x39d0] ;  /* 0x0039d000018b7983 */ /* 0x000ea20000300800 */
[----:B------:R-:W-:Y:S01]  /*51b90*/  IMAD.MOV.U32 R101, RZ, RZ, R13 ;  /* 0x000000ffff657224 */ /* 0x000fe200078e000d */
[----:B------:R-:W-:Y:S01]  /*51ba0*/  MOV R129, R14 ;  /* 0x0000000e00817202 */ /* 0x000fe20000000f00 */
[----:B------:R-:W-:Y:S01]  /*51bb0*/  IMAD.MOV.U32 R128, RZ, RZ, R15 ;  /* 0x000000ffff807224 */ /* 0x000fe200078e000f */
[----:B------:R-:W4:Y:S01]  /*51bc0*/  LDL.LU R13, [R1+0x534] ;  /* 0x00053400010d7983 */ /* 0x000f220000300800 */
[----:B------:R-:W-:Y:S02]  /*51bd0*/  IMAD.MOV.U32 R14, RZ, RZ, R150 ;  /* 0x000000ffff0e7224 */ /* 0x000fe400078e0096 */
[----:B------:R-:W-:Y:S01]  /*51be0*/  IMAD.MOV.U32 R15, RZ, RZ, R142 ;  /* 0x000000ffff0f7224 */ /* 0x000fe200078e008e */
[----:B------:R-:W4:Y:S04]  /*51bf0*/  LDL.LU R150, [R1+0x39cc] ;  /* 0x0039cc0001967983 */ /* 0x000f280000300800 */
[----:B------:R-:W3:Y:S04]  /*51c00*/  LDL.LU R142, [R1+0x39c8] ;  /* 0x0039c800018e7983 */ /* 0x000ee80000300800 */
[----:B------:R-:W-:Y:S04]  /*51c10*/  STL.64 [R1+0x3858], R130 ;  /* 0x0038588201007387 */ /* 0x000fe80000100a00 */
[----:B------:R-:W-:Y:S04]  /*51c20*/  STL.64 [R1+0x3850], R128 ;  /* 0x0038508001007387 */ /* 0x000fe80000100a00 */
[----:B------:R1:W-:Y:S04]  /*51c30*/  STL [R1+0x3444], R101 ;  /* 0x0034446501007387 */ /* 0x0003e80000100800 */
[----:B------:R1:W-:Y:S01]  /*51c40*/  STL [R1+0x3428], R100 ;  /* 0x0034286401007387 */ /* 0x0003e20000100800 */
[----:B--2---:R-:W-:Y:S01]  /*51c50*/  HMMA.1688.F32.TF32 R20, R8, R138, R244 ;  /* 0x0000008a0814723c */ /* 0x004fe200000810f4 */
[----:B------:R-:W-:-:S02]  /*51c60*/  IMAD.MOV.U32 R244, RZ, RZ, R143 ;  /* 0x000000fffff47224 */ /* 0x000fc400078e008f */
[----:B------:R-:W3:Y:S01]  /*51c70*/  LDL.LU R143, [R1+0x39c4] ;  /* 0x0039c400018f7983 */ /* 0x000ee20000300800 */
[----:B------:R-:W-:Y:S02]  /*51c80*/  IMAD.MOV.U32 R245, RZ, RZ, R146 ;  /* 0x000000fffff57224 */ /* 0x000fe400078e0092 */
[----:B------:R-:W-:Y:S01]  /*51c90*/  IMAD.MOV.U32 R246, RZ, RZ, R147 ;  /* 0x000000fffff67224 */ /* 0x000fe200078e0093 */
[----:B------:R-:W2:Y:S04]  /*51ca0*/  LDL.LU R146, [R1+0x39c0] ;  /* 0x0039c00001927983 */ /* 0x000ea80000300800 */
[----:B------:R-:W2:Y:S08]  /*51cb0*/  LDL.LU R147, [R1+0x39bc] ;  /* 0x0039bc0001937983 */ /* 0x000eb00000300800 */
[----:B------:R-:W-:Y:S01]  /*51cc0*/  IMAD.MOV.U32 R96, RZ, RZ, R20 ;  /* 0x000000ffff607224 */ /* 0x000fe200078e0014 */
[----:B------:R-:W-:Y:S01]  /*51cd0*/  MOV R125, R22 ;  /* 0x00000016007d7202 */ /* 0x000fe20000000f00 */
[----:B------:R-:W-:-:S02]  /*51ce0*/  IMAD.MOV.U32 R97, RZ, RZ, R21 ;  /* 0x000000ffff617224 */ /* 0x000fc400078e0015 */
[----:B------:R-:W-:Y:S02]  /*51cf0*/  IMAD.MOV.U32 R124, RZ, RZ, R23 ;  /* 0x000000ffff7c7224 */ /* 0x000fe400078e0017 */
[----:B------:R-:W-:Y:S02]  /*51d00*/  IMAD.MOV.U32 R247, RZ, RZ, R151 ;  /* 0x000000fffff77224 */ /* 0x000fe400078e0097 */
[----:B------:R-:W4:Y:S04]  /*51d10*/  LDL.LU R151, [R1+0x39b8] ;  /* 0x0039b80001977983 */ /* 0x000f280000300800 */
        /* <DEDUP_REMOVED lines=8> */
[----:B------:R-:W-:Y:S02]  /*51da0*/  IMAD.MOV.U32 R121, RZ, RZ, R22 ;  /* 0x000000ffff797224 */ /* 0x000fe400078e0016 */
[----:B------:R-:W-:Y:S02]  /*51db0*/  IMAD.MOV.U32 R120, RZ, RZ, R23 ;  /* 0x000000ffff787224 */ /* 0x000fe400078e0017 */
[C---:B--2---:R-:W-:Y:S01]  /*51dc0*/  HMMA.1688.F32.TF32 R20, R8.reuse, R146, R228 ;  /* 0x000000920814723c */ /* 0x044fe200000810e4 */
[----:B------:R-:W2:Y:S01]  /*51dd0*/  LDL.LU R228, [R1+0x8f0] ;  /* 0x0008f00001e47983 */ /* 0x000ea20000300800 */
[----:B------:R-:W-:Y:S01]  /*51de0*/  MOV R230, R154 ;  /* 0x0000009a00e67202 */ /* 0x000fe20000000f00 */
[----:B------:R-:W-:Y:S02]  /*51df0*/  IMAD.MOV.U32 R231, RZ, RZ, R155 ;  /* 0x000000ffffe77224 */ /* 0x000fe400078e009b */
[----:B------:R-:W2:Y:S04]  /*51e00*/  LDL.LU R229, [R1+0x8f4] ;  /* 0x0008f40001e57983 */ /* 0x000ea80000300800 */
[----:B------:R-:W3:Y:S04]  /*51e10*/  LDL.LU R154, [R1+0x39b4] ;  /* 0x0039b400019a7983 */ /* 0x000ee80000300800 */
[----:B------:R-:W3:Y:S01]  /*51e20*/  LDL.LU R155, [R1+0x39b0] ;  /* 0x0039b000019b7983 */ /* 0x000ee20000300800 */
[----:B----4-:R-:W-:Y:S01]  /*51e30*/  HMMA.1688.F32.TF32 R12, R8, R150, R12 ;  /* 0x00000096080c723c */ /* 0x010fe2000008100c */
[----:B------:R-:W-:-:S02]  /*51e40*/  IMAD.MOV.U32 R173, RZ, RZ, R88 ;  /* 0x000000ffffad7224 */ /* 0x000fc400078e0058 */
[----:B------:R-:W-:Y:S02]  /*51e50*/  IMAD.MOV.U32 R172, RZ, RZ, R89 ;  /* 0x000000ffffac7224 */ /* 0x000fe400078e0059 */
[----:B------:R-:W-:Y:S02]  /*51e60*/  IMAD.MOV.U32 R88, RZ, RZ, R20 ;  /* 0x000000ffff587224 */ /* 0x000fe400078e0014 */
[----:B------:R-:W-:Y:S02]  /*51e70*/  IMAD.MOV.U32 R89, RZ, RZ, R21 ;  /* 0x000000ffff597224 */ /* 0x000fe400078e0015 */
[----:B------:R-:W-:Y:S02]  /*51e80*/  IMAD.MOV.U32 R117, RZ, RZ, R22 ;  /* 0x000000ffff757224 */ /* 0x000fe400078e0016 */
[----:B------:R-:W-:Y:S02]  /*51e90*/  IMAD.MOV.U32 R116, RZ, RZ, R23 ;  /* 0x000000ffff747224 */ /* 0x000fe400078e0017 */
[----:B------:R-:W-:-:S02]  /*51ea0*/  IMAD.MOV.U32 R165, RZ, RZ, R84 ;  /* 0x000000ffffa57224 */ /* 0x000fc400078e0054 */
[----:B------:R-:W-:-:S04]  /*51eb0*/  IMAD.MOV.U32 R164, RZ, RZ, R85 ;  /* 0x000000ffffa47224 */ /* 0x000fc800078e0055 */
[----:B------:R-:W-:Y:S02]  /*51ec0*/  IMAD.MOV.U32 R84, RZ, RZ, R12 ;  /* 0x000000ffff547224 */ /* 0x000fe400078e000c */
[----:B------:R-:W-:Y:S01]  /*51ed0*/  IMAD.MOV.U32 R85, RZ, RZ, R13 ;  /* 0x000000ffff557224 */ /* 0x000fe200078e000d */
[----:B------:R-:W4:Y:S01]  /*51ee0*/  LDL.LU R12, [R1+0x8e0] ;  /* 0x0008e000010c7983 */ /* 0x000f220000300800 */
[----:B------:R-:W-:Y:S02]  /*51ef0*/  IMAD.MOV.U32 R113, RZ, RZ, R14 ;  /* 0x000000ffff717224 */ /* 0x000fe400078e000e */
[----:B------:R-:W-:Y:S01]  /*51f00*/  IMAD.MOV.U32 R112, RZ, RZ, R15 ;  /* 0x000000ffff707224 */ /* 0x000fe200078e000f */
[----:B------:R-:W4:Y:S04]  /*51f10*/  LDL.LU R13, [R1+0x8e4] ;  /* 0x0008e400010d7983 */ /* 0x000f280000300800 */
[----:B------:R-:W4:Y:S04]  /*51f20*/  LDL.LU R14, [R1+0x8e8] ;  /* 0x0008e800010e7983 */ /* 0x000f280000300800 */
[----:B------:R-:W4:Y:S04]  /*51f30*/  LDL.LU R15, [R1+0x8ec] ;  /* 0x0008ec00010f7983 */ /* 0x000f280000300800 */
[----:B------:R-:W2:Y:S04]  /*51f40*/  LDL.LU R24, [R1+0x8d0] ;  /* 0x0008d00001187983 */ /* 0x000ea80000300800 */
[----:B------:R-:W2:Y:S04]  /*51f50*/  LDL.LU R25, [R1+0x8d4] ;  /* 0x0008d40001197983 */ /* 0x000ea80000300800 */
[----:B------:R-:W2:Y:S04]  /*51f60*/  LDL.LU R26, [R1+0x8d8] ;  /* 0x0008d800011a7983 */ /* 0x000ea80000300800 */
[----:B------:R-:W2:Y:S01]  /*51f70*/  LDL.LU R27, [R1+0x8dc] ;  /* 0x0008dc00011b7983 */ /* 0x000ea20000300800 */
[----:B---3--:R-:W-:Y:S01]  /*51f80*/  HMMA.1688.F32.TF32 R20, R8, R154, R244 ;  /* 0x0000009a0814723c */ /* 0x008fe200000810f4 */
[----:B------:R-:W-:-:S02]  /*51f90*/  IMAD.MOV.U32 R244, RZ, RZ, R182 ;  /* 0x000000fffff47224 */ /* 0x000fc400078e00b6 */
[----:B------:R-:W-:Y:S02]  /*51fa0*/  IMAD.MOV.U32 R245, RZ, RZ, R162 ;  /* 0x000000fffff57224 */ /* 0x000fe400078e00a2 */
[----:B------:R-:W-:-:S14]  /*51fb0*/  IMAD.MOV.U32 R246, RZ, RZ, R163 ;  /* 0x000000fffff67224 */ /* 0x000fdc00078e00a3 */
[----:B------:R-:W-:Y:S01]  /*51fc0*/  IMAD.MOV.U32 R80, RZ, RZ, R20 ;  /* 0x000000ffff507224 */ /* 0x000fe200078e0014 */
[----:B------:R-:W-:Y:S01]  /*51fd0*/  MOV R81, R21 ;  /* 0x0000001500517202 */ /* 0x000fe20000000f00 */
[----:B------:R-:W-:Y:S01]  /*51fe0*/  IMAD.MOV.U32 R133, RZ, RZ, R22 ;  /* 0x000000ffff857224 */ /* 0x000fe200078e0016 */
[----:B------:R-:W3:Y:S01]  /*51ff0*/  LDL.LU R20, [R1+0x8c0] ;  /* 0x0008c00001147983 */ /* 0x000ee20000300800 */
[----:B------:R-:W-:Y:S02]  /*52000*/  IMAD.MOV.U32 R21, RZ, RZ, R158 ;  /* 0x000000ffff157224 */ /* 0x000fe400078e009e */
[----:B------:R-:W-:Y:S01]  /*52010*/  IMAD.MOV.U32 R22, RZ, RZ, R159 ;  /* 0x000000ffff167224 */ /* 0x000fe200078e009f */
[----:B------:R-:W2:Y:S01]  /*52020*/  LDL.LU R158, [R1+0x39ac] ;  /* 0x0039ac00019e7983 */ /* 0x000ea20000300800 */
[----:B------:R-:W-:-:S03]  /*52030*/  IMAD.MOV.U32 R132, RZ, RZ, R23 ;  /* 0x000000ffff847224 */ /* 0x000fc600078e0017 */
[----:B------:R-:W2:Y:S04]  /*52040*/  LDL.LU R159, [R1+0x39a8] ;  /* 0x0039a800019f7983 */ /* 0x000ea80000300800 */
[----:B------:R-:W3:Y:S04]  /*52050*/  LDL.LU R23, [R1+0x8cc] ;  /* 0x0008cc0001177983 */ /* 0x000ee80000300800 */
[----:B------:R-:W3:Y:S04]  /*52060*/  LDL.LU R248, [R1+0x8b0] ;  /* 0x0008b00001f87983 */ /* 0x000ee80000300800 */
[----:B------:R-:W3:Y:S04]  /*52070*/  LDL.LU R249, [R1+0x8b4] ;  /* 0x0008b40001f97983 */ /* 0x000ee80000300800 */
[----:B------:R-:W3:Y:S04]  /*52080*/  LDL.LU R250, [R1+0x8b8] ;  /* 0x0008b80001fa7983 */ /* 0x000ee80000300800 */
[----:B------:R-:W3:Y:S04]  /*52090*/  LDL.LU R251, [R1+0x8bc] ;  /* 0x0008bc0001fb7983 */ /* 0x000ee80000300800 */
[----:B------:R-:W3:Y:S04]  /*520a0*/  LDL.LU R182, [R1+0x39a4] ;  /* 0x0039a40001b67983 */ /* 0x000ee80000300800 */
[----:B------:R-:W4:Y:S04]  /*520b0*/  LDL.LU R162, [R1+0x39a0] ;  /* 0x0039a00001a27983 */ /* 0x000f280000300800 */
[----:B------:R-:W4:Y:S01]  /*520c0*/  LDL.LU R163, [R1+0x399c] ;  /* 0x00399c0001a37983 */ /* 0x000f220000300800 */
[----:B------:R-:W-:-:S03]  /*520d0*/  IMAD.MOV.U32 R247, RZ, RZ, R183 ;  /* 0x000000fffff77224 */ /* 0x000fc600078e00b7 */
[----:B------:R-:W3:Y:S01]  /*520e0*/  LDL.LU R183, [R1+0x3998] ;  /* 0x0039980001b77983 */ /* 0x000ee20000300800 */
[C---:B--2---:R-:W-:Y:S01]  /*520f0*/  HMMA.1688.F32.TF32 R28, R8.reuse, R158, R228 ;  /* 0x0000009e081c723c */ /* 0x044fe200000810e4 */
[----:B------:R-:W-:Y:S01]  /*52100*/  IMAD.MOV.U32 R228, RZ, RZ, R178 ;  /* 0x000000ffffe47224 */ /* 0x000fe200078e00b2 */
[----:B------:R-:W-:Y:S01]  /*52110*/  MOV R229, R170 ;  /* 0x000000aa00e57202 */ /* 0x000fe20000000f00 */
[----:B------:R-:W2:Y:S01]  /*52120*/  LDL.LU R178, [R1+0x3994] ;  /* 0x0039940001b27983 */ /* 0x000ea20000300800 */
[----:B------:R-:W-:Y:S02]  /*52130*/  IMAD.MOV.U32 R230, RZ, RZ, R166 ;  /* 0x000000ffffe67224 */ /* 0x000fe400078e00a6 */
[----:B------:R-:W-:Y:S01]  /*52140*/  IMAD.MOV.U32 R231, RZ, RZ, R167 ;  /* 0x000000ffffe77224 */ /* 0x000fe200078e00a7 */
[----:B------:R-:W3:Y:S04]  /*52150*/  LDL.LU R170, [R1+0x3990] ;  /* 0x0039900001aa7983 */ /* 0x000ee80000300800 */
[----:B------:R-:W2:Y:S04]  /*52160*/  LDL.LU R166, [R1+0x398c] ;  /* 0x00398c0001a67983 */ /* 0x000ea80000300800 */
[----:B------:R-:W2:Y:S01]  /*52170*/  LDL.LU R167, [R1+0x3988] ;  /* 0x0039880001a77983 */ /* 0x000ea20000300800 */
[----:B----4-:R-:W-:-:S15]  /*52180*/  HMMA.1688.F32.TF32 R12, R8, R162, R12 ;  /* 0x000000a2080c723c */ /* 0x010fde000008100c */
[----:B------:R-:W-:-:S04]  /*52190*/  NOP ;  /* 0x0000000000007918 */ /* 0x000fc80000000000 */
[----:B------:R-:W-:Y:S01]  /*521a0*/  IMAD.MOV.U32 R72, RZ, RZ, R12 ;  /* 0x000000ffff487224 */ /* 0x000fe200078e000c */
[----:B------:R-:W-:Y:S02]  /*521b0*/  MOV R12, R171 ;  /* 0x000000ab000c7202 */ /* 0x000fe40000000f00 */
[----:B------:R-:W3:Y:S01]  /*521c0*/  LDL.LU R171, [R1+0x3984] ;  /* 0x0039840001ab7983 */ /* 0x000ee20000300800 */
[----:B------:R-:W-:Y:S02]  /*521d0*/  IMAD.MOV.U32 R73, RZ, RZ, R13 ;  /* 0x000000ffff497224 */ /* 0x000fe400078e000d */
[----:B-1----:R-:W-:Y:S02]  /*521e0*/  IMAD.MOV.U32 R105, RZ, RZ, R14 ;  /* 0x000000ffff697224 */ /* 0x002fe400078e000e */
[----:B------:R-:W-:Y:S02]  /*521f0*/  IMAD.MOV.U32 R13, RZ, RZ, R179 ;  /* 0x000000ffff0d7224 */ /* 0x000fe400078e00b3 */
[----:B------:R-:W-:Y:S01]  /*52200*/  IMAD.MOV.U32 R104, RZ, RZ, R15 ;  /* 0x000000ffff687224 */ /* 0x000fe200078e000f */
[----:B------:R-:W4:Y:S01]  /*52210*/  LDL.LU R179, [R1+0x3980] ;  /* 0x0039800001b37983 */ /* 0x000f220000300800 */
[----:B------:R-:W-:-:S02]  /*52220*/  IMAD.MOV.U32 R14, RZ, RZ, R174 ;  /* 0x000000ffff0e7224 */ /* 0x000fc400078e00ae */
[----:B------:R-:W-:Y:S01]  /*52230*/  IMAD.MOV.U32 R15, RZ, RZ, R175 ;  /* 0x000000ffff0f7224 */ /* 0x000fe200078e00af */
[----:B------:R-:W2:Y:S04]  /*52240*/  LDL.LU R174, [R1+0x397c] ;  /* 0x00397c0001ae7983 */ /* 0x000ea80000300800 */
[----:B------:R-:W2:Y:S01]  /*52250*/  LDL.LU R175, [R1+0x3978] ;  /* 0x0039780001af7983 */ /* 0x000ea20000300800 */
[----:B---3--:R-:W-:-:S15]  /*52260*/  HMMA.1688.F32.TF32 R20, R8, R170, R20 ;  /* 0x000000aa0814723c */ /* 0x008fde0000081014 */
[----:B------:R-:W-:-:S04]  /*52270*/  NOP ;  /* 0x0000000000007918 */ /* 0x000fc80000000000 */
[----:B------:R-:W-:Y:S02]  /*52280*/  IMAD.MOV.U32 R64, RZ, RZ, R20 ;  /* 0x000000ffff407224 */ /* 0x000fe400078e0014 */
[----:B------:R-:W-:Y:S02]  /*52290*/  IMAD.MOV.U32 R65, RZ, RZ, R21 ;  /* 0x000000ffff417224 */ /* 0x000fe400078e0015 */
[----:B------:R-:W-:Y:S02]  /*522a0*/  IMAD.MOV.U32 R101, RZ, RZ, R22 ;  /* 0x000000ffff657224 */ /* 0x000fe400078e0016 */
[----:B------:R-:W-:Y:S02]  /*522b0*/  IMAD.MOV.U32 R240, RZ, RZ, R23 ;  /* 0x000000fffff07224 */ /* 0x000fe400078e0017 */
[----:B--2---:R-:W-:-:S15]  /*522c0*/  HMMA.1688.F32.TF32 R20, R8, R174, R248 ;  /* 0x000000ae0814723c */ /* 0x004fde00000810f8 */
[----:B------:R-:W-:-:S04]  /*522d0*/  NOP ;  /* 0x0000000000007918 */ /* 0x000fc80000000000 */
[----:B------:R-:W-:Y:S01]  /*522e0*/  MOV R37, R22 ;  /* 0x0000001600257202 */ /* 0x000fe20000000f00 */
[----:B------:R-:W-:Y:S02]  /*522f0*/  IMAD.MOV.U32 R36, RZ, RZ, R23 ;  /* 0x000000ffff247224 */ /* 0x000fe400078e0017 */
[----:B------:R-:W-:Y:S02]  /*52300*/  IMAD.MOV.U32 R22, RZ, RZ, R186 ;  /* 0x000000ffff167224 */ /* 0x000fe400078e00ba */
[----:B------:R-:W2:Y:S01]  /*52310*/  LDL.LU R186, [R1+0x3974] ;  /* 0x0039740001ba7983 */ /* 0x000ea20000300800 */
[----:B------:R-:W-:-:S03]  /*52320*/  IMAD.MOV.U32 R23, RZ, RZ, R187 ;  /* 0x000000ffff177224 */ /* 0x000fc600078e00bb */
[----:B------:R-:W2:Y:S01]  /*52330*/  LDL.LU R187, [R1+0x3970] ;  /* 0x0039700001bb7983 */ /* 0x000ea20000300800 */
[----:B------:R-:W-:Y:S03]  /*52340*/  HMMA.1688.F32.TF32 R24, R8, R166, R24 ;  /* 0x000000a60818723c */ /* 0x000fe60000081018 */
[----:B----4-:R-:W-:Y:S01]  /*52350*/  STL.64 [R1+0x3808], R178 ;  /* 0x003808b201007387 */ /* 0x010fe20000100a00 */
[----:B------:R-:W-:-:S03]  /*52360*/  IMAD.MOV.U32 R248, RZ, RZ, R199 ;  /* 0x000000fffff87224 */ /* 0x000fc600078e00c7 */
[----:B------:R1:W-:Y:S04]  /*52370*/  STL.64 [R1+0x3800], R176 ;  /* 0x003800b001007387 */ /* 0x0003e80000100a00 */
[----:B------:R3:W-:Y:S01]  /*52380*/  STL.64 [R1+0x37f8], R182 ;  /* 0x0037f8b601007387 */ /* 0x0007e20000100a00 */
[----:B------:R-:W-:-:S03]  /*52390*/  IMAD.MOV.U32 R249, RZ, RZ, R198 ;  /* 0x000000fffff97224 */ /* 0x000fc600078e00c6 */
[----:B------:R-:W-:Y:S04]  /*523a0*/  STL.64 [R1+0x37f0], R180 ;  /* 0x0037f0b401007387 */ /* 0x000fe80000100a00 */
[----:B------:R-:W4:Y:S01]  /*523b0*/  LDL.LU R199, [R1+0x396c] ;  /* 0x00396c0001c77983 */ /* 0x000f220000300800 */
[----:B------:R-:W-:Y:S01]  /*523c0*/  IMAD.MOV.U32 R68, RZ, RZ, R24 ;  /* 0x000000ffff447224 */ /* 0x000fe200078e0018 */
[----:B------:R-:W-:Y:S01]  /*523d0*/  MOV R108, R27 ;  /* 0x0000001b006c7202 */ /* 0x000fe20000000f00 */
[----:B------:R-:W-:Y:S02]  /*523e0*/  IMAD.MOV.U32 R69, RZ, RZ, R25 ;  /* 0x000000ffff457224 */ /* 0x000fe400078e0019 */
[----:B------:R-:W-:Y:S02]  /*523f0*/  IMAD.MOV.U32 R109, RZ, RZ, R26 ;  /* 0x000000ffff6d7224 */ /* 0x000fe400078e001a */
[----:B------:R-:W-:-:S15]  /*52400*/  HMMA.1688.F32.TF32 R24, R8, R178, R244 ;  /* 0x000000b20818723c */ /* 0x000fde00000810f4 */
[----:B------:R-:W-:-:S04]  /*52410*/  NOP ;  /* 0x0000000000007918 */ /* 0x000fc80000000000 */
[----:B------:R-:W-:Y:S01]  /*52420*/  IMAD.MOV.U32 R53, RZ, RZ, R24 ;  /* 0x000000ffff357224 */ /* 0x000fe200078e0018 */
[----:B------:R-:W-:Y:S01]  /*52430*/  MOV R48, R27 ;  /* 0x0000001b00307202 */ /* 0x000fe20000000f00 */
[----:B------:R-:W-:Y:S02]  /*52440*/  IMAD.MOV.U32 R52, RZ, RZ, R25 ;  /* 0x000000ffff347224 */ /* 0x000fe400078e0019 */
[----:B------:R-:W-:Y:S02]  /*52450*/  IMAD.MOV.U32 R49, RZ, RZ, R26 ;  /* 0x000000ffff317224 */ /* 0x000fe400078e001a */
[----:B------:R-:W-:Y:S01]  /*52460*/  HMMA.1688.F32.TF32 R24, R8, R182, R228 ;  /* 0x000000b60818723c */ /* 0x000fe200000810e4 */
[----:B------:R-:W-:Y:S01]  /*52470*/  MOV R250, R223 ;  /* 0x000000df00fa7202 */ /* 0x000fe20000000f00 */
[----:B------:R-:W-:Y:S02]  /*52480*/  IMAD.MOV.U32 R251, RZ, RZ, R222 ;  /* 0x000000fffffb7224 */ /* 0x000fe400078e00de */
[----:B------:R-:W-:Y:S01]  /*52490*/  IMAD.MOV.U32 R76, RZ, RZ, R28 ;  /* 0x000000ffff4c7224 */ /* 0x000fe200078e001c */
[----:B------:R-:W-:Y:S01]  /*524a0*/  MOV R241, R30 ;  /* 0x0000001e00f17202 */ /* 0x000fe20000000f00 */
[----:B------:R-:W-:Y:S01]  /*524b0*/  IMAD.MOV.U32 R77, RZ, RZ, R29 ;  /* 0x000000ffff4d7224 */ /* 0x000fe200078e001d */
[----:B------:R-:W-:Y:S01]  /*524c0*/  MOV R29, R238 ;  /* 0x000000ee001d7202 */ /* 0x000fe20000000f00 */
[----:B------:R-:W-:-:S02]  /*524d0*/  IMAD.MOV.U32 R28, RZ, RZ, R239 ;  /* 0x000000ffff1c7224 */ /* 0x000fc400078e00ef */
[----:B------:R-:W-:Y:S02]  /*524e0*/  IMAD.MOV.U32 R100, RZ, RZ, R31 ;  /* 0x000000ffff647224 */ /* 0x000fe400078e001f */
[----:B------:R-:W-:-:S07]  /*524f0*/  IMAD.MOV.U32 R30, RZ, RZ, R202 ;  /* 0x000000ffff1e7224 */ /* 0x000fce00078e00ca */
[----:B------:R-:W-:Y:S02]  /*52500*/  IMAD.MOV.U32 R61, RZ, RZ, R24 ;  /* 0x000000ffff3d7224 */ /* 0x000fe400078e0018 */
        /* <DEDUP_REMOVED lines=10> */
[----:B--2---:R-:W-:-:S15]  /*525b0*/  HMMA.1688.F32.TF32 R12, R8, R186, R12 ;  /* 0x000000ba080c723c */ /* 0x004fde000008100c */
[----:B------:R-:W-:-:S04]  /*525c0*/  NOP ;  /* 0x0000000000007918 */ /* 0x000fc80000000000 */
[----:B------:R2:W-:Y:S04]  /*525d0*/  STL.64 [R1+0x880], R12 ;  /* 0x0008800c01007387 */ /* 0x0005e80000100a00 */
[----:B------:R1:W-:Y:S04]  /*525e0*/  STL.64 [R1+0x888], R14 ;  /* 0x0008880e01007387 */ /* 0x0003e80000100a00 */
[----:B------:R-:W2:Y:S04]  /*525f0*/  LDL.LU R198, [R1+0x3968] ;  /* 0x0039680001c67983 */ /* 0x000ea80000300800 */
        /* <DEDUP_REMOVED lines=10> */
[----:B------:R-:W1:Y:S04]  /*526a0*/  LDL.LU R206, [R1+0x393c] ;  /* 0x00393c0001ce7983 */ /* 0x000e680000300800 */
[----:B------:R-:W3:Y:S01]  /*526b0*/  LDL.LU R207, [R1+0x3938] ;  /* 0x0039380001cf7983 */ /* 0x000ee20000300800 */
[----:B------:R-:W-:-:S02]  /*526c0*/  IMAD.MOV.U32 R42, RZ, RZ, R243 ;  /* 0x000000ffff2a7224 */ /* 0x000fc400078e00f3 */
[----:B------:R-:W-:Y:S01]  /*526d0*/  IMAD.MOV.U32 R43, RZ, RZ, R242 ;  /* 0x000000ffff2b7224 */ /* 0x000fe200078e00f2 */
[----:B------:R-:W3:Y:S01]  /*526e0*/  LDL.LU R243, [R1+0x3934] ;  /* 0x0039340001f37983 */ /* 0x000ee20000300800 */
[----:B----4-:R-:W-:-:S03]  /*526f0*/  IMAD.MOV.U32 R129, RZ, RZ, R199 ;  /* 0x000000ffff817224 */ /* 0x010fc600078e00c7 */
[----:B------:R-:W4:Y:S01]  /*52700*/  LDL.LU R242, [R1+0x3930] ;  /* 0x0039300001f27983 */ /* 0x000f220000300800 */
[----:B------:R-:W-:Y:S02]  /*52710*/  IMAD.MOV.U32 R130, RZ, RZ, R195 ;  /* 0x000000ffff827224 */ /* 0x000fe400078e00c3 */
[----:B------:R-:W-:Y:S01]  /*52720*/  IMAD.MOV.U32 R131, RZ, RZ, R194 ;  /* 0x000000ffff837224 */ /* 0x000fe200078e00c2 */
[----:B--2---:R-:W-:Y:S02]  /*52730*/  MOV R128, R198 ;  /* 0x000000c600807202 */ /* 0x004fe40000000f00 */
[----:B------:R-:W2:Y:S04]  /*52740*/  LDL.LU R198, [R1+0x392c] ;  /* 0x00392c0001c67983 */ /* 0x000ea80000300800 */
[----:B------:R-:W2:Y:S04]  /*52750*/  LDL.LU R199, [R1+0x3928] ;  /* 0x0039280001c77983 */ /* 0x000ea80000300800 */
[----:B------:R-:W2:Y:S04]  /*52760*/  LDL.LU R195, [R1+0x3924] ;  /* 0x0039240001c37983 */ /* 0x000ea80000300800 */
[----:B------:R-:W2:Y:S01]  /*52770*/  LDL.LU R194, [R1+0x3920] ;  /* 0x0039200001c27983 */ /* 0x000ea20000300800 */
[----:B-1----:R-:W-:-:S02]  /*52780*/  IMAD.MOV.U32 R177, RZ, RZ, R206 ;  /* 0x000000ffffb17224 */ /* 0x002fc400078e00ce */
[----:B---3--:R-:W-:Y:S02]  /*52790*/  IMAD.MOV.U32 R176, RZ, RZ, R207 ;  /* 0x000000ffffb07224 */ /* 0x008fe400078e00cf */
[----:B------:R-:W3:Y:S04]  /*527a0*/  LDL.LU R207, [R1+0x391c] ;  /* 0x00391c0001cf7983 */ /* 0x000ee80000300800 */
[----:B------:R-:W3:Y:S01]  /*527b0*/  LDL.LU R206, [R1+0x3918] ;  /* 0x0039180001ce7983 */ /* 0x000ee20000300800 */
[----:B------:R-:W-:Y:S01]  /*527c0*/  IMAD.MOV.U32 R178, RZ, RZ, R203 ;  /* 0x000000ffffb27224 */ /* 0x000fe200078e00cb */
[----:B------:R-:W-:Y:S02]  /*527d0*/  MOV R179, R202 ;  /* 0x000000ca00b37202 */ /* 0x000fe40000000f00 */
        /* <DEDUP_REMOVED lines=8> */
[----:B----4-:R-:W-:-:S03]  /*52860*/  IMAD.MOV.U32 R182, RZ, RZ, R242 ;  /* 0x000000ffffb67224 */ /* 0x010fc600078e00f2 */
[----:B------:R-:W4:Y:S01]  /*52870*/  LDL.LU R230, [R1+0x868] ;  /* 0x0008680001e67983 */ /* 0x000f220000300800 */
[----:B------:R-:W-:-:S03]  /*52880*/  IMAD.MOV.U32 R183, RZ, RZ, R243 ;  /* 0x000000ffffb77224 */ /* 0x000fc600078e00f3 */
[----:B------:R-:W4:Y:S01]  /*52890*/  LDL.LU R231, [R1+0x86c] ;  /* 0x00086c0001e77983 */ /* 0x000f220000300800 */
        /* <DEDUP_REMOVED lines=15> */
[----:B------:R-:W-:Y:S02]  /*52990*/  IMAD.MOV.U32 R15, RZ, RZ, R191 ;  /* 0x000000ffff0f7224 */ /* 0x000fe400078e00bf */
[----:B--2---:R-:W-:Y:S02]  /*529a0*/  IMAD.MOV.U32 R181, RZ, RZ, R198 ;  /* 0x000000ffffb57224 */ /* 0x004fe400078e00c6 */
[----:B------:R-:W-:Y:S02]  /*529b0*/  IMAD.MOV.U32 R180, RZ, RZ, R199 ;  /* 0x000000ffffb47224 */ /* 0x000fe400078e00c7 */
        /* <DEDUP_REMOVED lines=20> */
[----:B------:R1:W-:Y:S04]  /*52b00*/  STL.64 [R1+0x37e8], R186 ;  /* 0x0037e8ba01007387 */ /* 0x0003e80000100a00 */
[----:B------:R3:W-:Y:S01]  /*52b10*/  STL.64 [R1+0x37e0], R184 ;  /* 0x0037e0b801007387 */ /* 0x0007e20000100a00 */
[----:B-1----:R-:W-:Y:S01]  /*52b20*/  IMAD.MOV.U32 R186, RZ, RZ, R194 ;  /* 0x000000ffffba7224 */ /* 0x002fe200078e00c2 */
[----:B---3--:R-:W-:Y:S01]  /*52b30*/  MOV R184, R206 ;  /* 0x000000ce00b87202 */ /* 0x008fe20000000f00 */
[----:B------:R-:W-:Y:S01]  /*52b40*/  IMAD.MOV.U32 R185, RZ, RZ, R207 ;  /* 0x000000ffffb97224 */ /* 0x000fe200078e00cf */
[----:B------:R-:W3:Y:S01]  /*52b50*/  LDL.LU R206, [R1+0x38bc] ;  /* 0x0038bc0001ce7983 */ /* 0x000ee20000300800 */
[----:B------:R-:W-:-:S03]  /*52b60*/  IMAD.MOV.U32 R187, RZ, RZ, R195 ;  /* 0x000000ffffbb7224 */ /* 0x000fc600078e00c3 */
[----:B------:R-:W3:Y:S04]  /*52b70*/  LDL.LU R207, [R1+0x38b8] ;  /* 0x0038b80001cf7983 */ /* 0x000ee80000300800 */
[----:B------:R-:W4:Y:S04]  /*52b80*/  LDL.LU R194, [R1+0x38b4] ;  /* 0x0038b40001c27983 */ /* 0x000f280000300800 */
[----:B------:R-:W4:Y:S01]  /*52b90*/  LDL.LU R195, [R1+0x38b0] ;  /* 0x0038b00001c37983 */ /* 0x000f220000300800 */
[----:B--2---:R-:W-:-:S15]  /*52ba0*/  HMMA.1688.F32.TF32 R244, R8, R190, R244 ;  /* 0x000000be08f4723c */ /* 0x004fde00000810f4 */
[----:B------:R-:W-:-:S04]  /*52bb0*/  NOP ;  /* 0x0000000000007918 */ /* 0x000fc80000000000 */
[----:B------:R-:W-:Y:S04]  /*52bc0*/  STL.64 [R1+0x870], R244 ;  /* 0x000870f401007387 */ /* 0x000fe80000100a00 */
[----:B------:R1:W-:Y:S04]  /*52bd0*/  STL.64 [R1+0x878], R246 ;  /* 0x000878f601007387 */ /* 0x0003e80000100a00 */
[----:B-1----:R-:W2:Y:S04]  /*52be0*/  LDL.LU.64 R246, [R1+0x38a8] ;  /* 0x0038a80001f67983 */ /* 0x002ea80000300a00 */
[----:B------:R-:W2:Y:S04]  /*52bf0*/  LDL.LU.64 R244, [R1+0x38a0] ;  /* 0x0038a00001f47983 */ /* 0x000ea80000300a00 */
[----:B------:R1:W-:Y:S04]  /*52c00*/  STL.64 [R1+0x37d8], R190 ;  /* 0x0037d8be01007387 */ /* 0x0003e80000100a00 */
[----:B------:R3:W-:Y:S01]  /*52c10*/  STL.64 [R1+0x37d0], R188 ;  /* 0x0037d0bc01007387 */ /* 0x0007e20000100a00 */
[----:B-1----:R-:W-:-:S02]  /*52c20*/  IMAD.MOV.U32 R190, RZ, RZ, R202 ;  /* 0x000000ffffbe7224 */ /* 0x002fc400078e00ca */
[----:B---3--:R-:W-:Y:S02]  /*52c30*/  IMAD.MOV.U32 R188, RZ, RZ, R198 ;  /* 0x000000ffffbc7224 */ /* 0x008fe400078e00c6 */
[----:B------:R-:W3:Y:S01]  /*52c40*/  LDL.LU R198, [R1+0x389c] ;  /* 0x00389c0001c67983 */ /* 0x000ee20000300800 */
[----:B------:R-:W-:-:S03]  /*52c50*/  IMAD.MOV.U32 R189, RZ, RZ, R199 ;  /* 0x000000ffffbd7224 */ /* 0x000fc600078e00c7 */
[----:B------:R-:W3:Y:S01]  /*52c60*/  LDL.LU R199, [R1+0x3898] ;  /* 0x0038980001c77983 */ /* 0x000ee20000300800 */
[----:B------:R-:W-:-:S03]  /*52c70*/  MOV R191, R203 ;  /* 0x000000cb00bf7202 */ /* 0x000fc60000000f00 */
[----:B------:R-:W2:Y:S04]  /*52c80*/  LDL.LU R202, [R1+0x3894] ;  /* 0x0038940001ca7983 */ /* 0x000ea80000300800 */
[----:B------:R-:W2:Y:S01]  /*52c90*/  LDL.LU R203, [R1+0x3890] ;  /* 0x0038900001cb7983 */ /* 0x000ea20000300800 */
[----:B----4-:R-:W-:-:S15]  /*52ca0*/  HMMA.1688.F32.TF32 R228, R8, R194, R228 ;  /* 0x000000c208e4723c */ /* 0x010fde00000810e4 */
[----:B------:R-:W-:-:S04]  /*52cb0*/  NOP ;  /* 0x0000000000007918 */ /* 0x000fc80000000000 */
[----:B------:R-:W-:Y:S04]  /*52cc0*/  STL.64 [R1+0x860], R228 ;  /* 0x000860e401007387 */ /* 0x000fe80000100a00 */
[----:B------:R1:W-:Y:S04]  /*52cd0*/  STL.64 [R1+0x868], R230 ;  /* 0x000868e601007387 */ /* 0x0003e80000100a00 */
[----:B-1----:R-:W4:Y:S01]  /*52ce0*/  LDL.LU.64 R230, [R1+0x3888] ;  /* 0x0038880001e67983 */ /* 0x002f220000300a00 */
[C---:B------:R-:W-:Y:S03]  /*52cf0*/  HMMA.1688.F32.TF32 R180, R8.reuse, R206, R180 ;  /* 0x000000ce08b4723c */ /* 0x040fe600000810b4 */
[----:B------:R-:W4:Y:S05]  /*52d00*/  LDL.LU.64 R228, [R1+0x3880] ;  /* 0x0038800001e47983 */ /* 0x000f2a0000300a00 */
[C---:B------:R-:W-:Y:S01]  /*52d10*/  HMMA.1688.F32.TF32 R176, R8.reuse, R210, R176 ;  /* 0x000000d208b0723c */ /* 0x040fe200000810b0 */
[----:B------:R-:W-:Y:S04]  /*52d20*/  STL.64 [R1+0x37c8], R194 ;  /* 0x0037c8c201007387 */ /* 0x000fe80000100a00 */
[----:B------:R-:W-:Y:S03]  /*52d30*/  STL.64 [R1+0x37c0], R192 ;  /* 0x0037c0c001007387 */ /* 0x000fe60000100a00 */
[C---:B------:R-:W-:Y:S08]  /*52d40*/  HMMA.1688.F32.TF32 R136, R8.reuse, R214, R136 ;  /* 0x000000d60888723c */ /* 0x040ff00000081088 */
[C---:B------:R-:W-:Y:S08]  /*52d50*/  HMMA.1688.F32.TF32 R128, R8.reuse, R222, R128 ;  /* 0x000000de0880723c */ /* 0x040ff00000081080 */
[C---:B---3--:R-:W-:Y:S08]  /*52d60*/  HMMA.1688.F32.TF32 R188, R8.reuse, R198, R188 ;  /* 0x000000c608bc723c */ /* 0x048ff000000810bc */
[C---:B--2---:R-:W-:Y:S01]  /*52d70*/  HMMA.1688.F32.TF32 R184, R8.reuse, R202, R184 ;  /* 0x000000ca08b8723c */ /* 0x044fe200000810b8 */
[----:B------:R-:W-:Y:S04]  /*52d80*/  STL.64 [R1+0x37b8], R198 ;  /* 0x0037b8c601007387 */ /* 0x000fe80000100a00 */
[----:B------:R-:W-:Y:S06]  /*52d90*/  STL.64 [R1+0x37b0], R196 ;  /* 0x0037b0c401007387 */ /* 0x000fec0000100a00 */
        /* <DEDUP_REMOVED lines=18> */
[C---:B-1----:R-:W-:Y:S08]  /*52ec0*/  HMMA.1688.F32.TF32 R136, R8.reuse, R218, R96 ;  /* 0x000000da0888723c */ /* 0x042ff00000081060 */
[C---:B------:R-:W-:Y:S08]  /*52ed0*/  HMMA.1688.F32.TF32 R96, R8.reuse, R226, R40 ;  /* 0x000000e20860723c */ /* 0x040ff00000081028 */
[C---:B----4-:R-:W-:Y:S08]  /*52ee0*/  HMMA.1688.F32.TF32 R40, R8.reuse, R230, R32 ;  /* 0x000000e60828723c */ /* 0x050ff00000081020 */
[C---:B------:R-:W-:Y:S08]  /*52ef0*/  HMMA.1688.F32.TF32 R32, R8.reuse, R234, R28 ;  /* 0x000000ea0820723c */ /* 0x040ff0000008101c */
[C---:B------:R-:W-:Y:S01]  /*52f00*/  HMMA.1688.F32.TF32 R28, R8.reuse, R238, R24 ;  /* 0x000000ee081c723c */ /* 0x040fe20000081018 */
[----:B------:R-:W-:Y:S07]  /*52f10*/  STL.64 [R1+0x800], R136 ;  /* 0x0008008801007387 */ /* 0x000fee0000100a00 */
[C---:B------:R-:W-:Y:S01]  /*52f20*/  HMMA.1688.F32.TF32 R24, R8.reuse, R242, R248 ;  /* 0x000000f20818723c */ /* 0x040fe200000810f8 */
[----:B------:R-:W-:Y:S07]  /*52f30*/  STL.64 [R1+0x808], R138 ;  /* 0x0008088a01007387 */ /* 0x000fee0000100a00 */
        /* <DEDUP_REMOVED lines=11> */
[----:B------:R-:W2:Y:S04]  /*52ff0*/  LDL.LU R192, [R1+0x2d0] ;  /* 0x0002d00001c07983 */ /* 0x000ea80000300800 */
[----:B------:R1:W-:Y:S04]  /*53000*/  STL.64 [R1+0x7a0], R24 ;  /* 0x0007a01801007387 */ /* 0x0003e80000100a00 */
[----:B------:R3:W-:Y:S04]  /*53010*/  STL.64 [R1+0x7a8], R26 ;  /* 0x0007a81a01007387 */ /* 0x0007e80000100a00 */
[----:B------:R4:W-:Y:S04]  /*53020*/  STL.64 [R1+0x790], R12 ;  /* 0x0007900c01007387 */ /* 0x0009e80000100a00 */
[----:B------:R1:W-:Y:S04]  /*53030*/  STL.64 [R1+0x798], R14 ;  /* 0x0007980e01007387 */ /* 0x0003e80000100a00 */
        /* <DEDUP_REMOVED lines=11> */
[----:B-1----:R-:W2:Y:S04]  /*530f0*/  LDL.LU R24, [R1+0x740] ;  /* 0x0007400001187983 */ /* 0x002ea80000300800 */
[----:B------:R-:W2:Y:S04]  /*53100*/  LDL.LU R25, [R1+0x744] ;  /* 0x0007440001197983 */ /* 0x000ea80000300800 */
[----:B---3--:R-:W2:Y:S04]  /*53110*/  LDL.LU R26, [R1+0x748] ;  /* 0x00074800011a7983 */ /* 0x008ea80000300800 */
[----:B------:R-:W2:Y:S04]  /*53120*/  LDL.LU R27, [R1+0x74c] ;  /* 0x00074c00011b7983 */ /* 0x000ea80000300800 */
[----:B------:R-:W3:Y:S04]  /*53130*/  LDL.LU R40, [R1+0x760] ;  /* 0x0007600001287983 */ /* 0x000ee80000300800 */
[----:B------:R-:W3:Y:S04]  /*53140*/  LDL.LU R41, [R1+0x764] ;  /* 0x0007640001297983 */ /* 0x000ee80000300800 */
[----:B------:R-:W3:Y:S04]  /*53150*/  LDL.LU R42, [R1+0x768] ;  /* 0x00076800012a7983 */ /* 0x000ee80000300800 */
[----:B------:R-:W3:Y:S04]  /*53160*/  LDL.LU R43, [R1+0x76c] ;  /* 0x00076c00012b7983 */ /* 0x000ee80000300800 */
[----:B----4-:R-:W4:Y:S04]  /*53170*/  LDL.LU R12, [R1+0x780] ;  /* 0x00078000010c7983 */ /* 0x010f280000300800 */
[----:B------:R-:W4:Y:S04]  /*53180*/  LDL.LU R13, [R1+0x784] ;  /* 0x00078400010d7983 */ /* 0x000f280000300800 */
[----:B------:R-:W4:Y:S04]  /*53190*/  LDL.LU R14, [R1+0x788] ;  /* 0x00078800010e7983 */ /* 0x000f280000300800 */
[----:B------:R-:W4:Y:S04]  /*531a0*/  LDL.LU R15, [R1+0x78c] ;  /* 0x00078c00010f7983 */ /* 0x000f280000300800 */
[----:B------:R-:W4:Y:S04]  /*531b0*/  LDL.64 R98, [R1+0x58] ;  /* 0x0000580001627983 */ /* 0x000f280000100a00 */
[----:B------:R-:W2:Y:S04]  /*531c0*/  LDL.LU R136, [R1+0x770] ;  /* 0x0007700001887983 */ /* 0x000ea80000300800 */
[----:B------:R-:W2:Y:S04]  /*531d0*/  LDL.LU R137, [R1+0x774] ;  /* 0x0007740001897983 */ /* 0x000ea80000300800 */
[----:B------:R-:W2:Y:S04]  /*531e0*/  LDL.LU R138, [R1+0x778] ;  /* 0x00077800018a7983 */ /* 0x000ea80000300800 */
[----:B------:R-:W2:Y:S04]  /*531f0*/  LDL.LU R139, [R1+0x77c] ;  /* 0x00077c00018b7983 */ /* 0x000ea80000300800 */
[----:B------:R-:W2:Y:S04]  /*53200*/  LDL.64 R130, [R1+0xb8] ;  /* 0x0000b80001827983 */ /* 0x000ea80000100a00 */
[----:B------:R-:W3:Y:S04]  /*53210*/  LDL.64 R34, [R1+0xa8] ;  /* 0x0000a80001227983 */ /* 0x000ee80000100a00 */
[----:B------:R-:W3:Y:S04]  /*53220*/  LDL.LU R176, [R1+0x750] ;  /* 0x0007500001b07983 */ /* 0x000ee80000300800 */
[----:B------:R-:W3:Y:S04]  /*53230*/  LDL.LU R177, [R1+0x754] ;  /* 0x0007540001b17983 */ /* 0x000ee80000300800 */
[----:B------:R-:W3:Y:S04]  /*53240*/  LDL.LU R178, [R1+0x758] ;  /* 0x0007580001b27983 */ /* 0x000ee80000300800 */
[----:B------:R-:W3:Y:S04]  /*53250*/  LDL.LU R179, [R1+0x75c] ;  /* 0x00075c0001b37983 */ /* 0x000ee80000300800 */
[----:B------:R-:W3:Y:S04]  /*53260*/  LDL.64 R30, [R1+0x98] ;  /* 0x00009800011e7983 */ /* 0x000ee80000100a00 */
[----:B------:R-:W3:Y:S04]  /*53270*/  LDL.64 R214, [R1+0x88] ;  /* 0x0000880001d67983 */ /* 0x000ee80000100a00 */
[----:B------:R-:W3:Y:S04]  /*53280*/  LDL.LU R180, [R1+0x730] ;  /* 0x0007300001b47983 */ /* 0x000ee80000300800 */
[----:B------:R-:W3:Y:S04]  /*53290*/  LDL.LU R181, [R1+0x734] ;  /* 0x0007340001b57983 */ /* 0x000ee80000300800 */
[----:B------:R-:W3:Y:S04]  /*532a0*/  LDL.LU R182, [R1+0x738] ;  /* 0x0007380001b67983 */ /* 0x000ee80000300800 */
[----:B------:R-:W3:Y:S04]  /*532b0*/  LDL.LU R183, [R1+0x73c] ;  /* 0x00073c0001b77983 */ /* 0x000ee80000300800 */
[----:B------:R-:W3:Y:S04]  /*532c0*/  LDL.64 R210, [R1+0x78] ;  /* 0x0000780001d27983 */ /* 0x000ee80000100a00 */
        /* <DEDUP_REMOVED lines=16> */
[----:B------:R-:W-:-:S02]  /*533d0*/  IMAD.MOV.U32 R45, RZ, RZ, R20 ;  /* 0x000000ffff2d7224 */ /* 0x000fc400078e0014 */
[----:B------:R-:W-:Y:S01]  /*533e0*/  IMAD.MOV.U32 R44, RZ, RZ, R21 ;  /* 0x000000ffff2c7224 */ /* 0x000fe200078e0015 */
[C---:B----4-:R-:W-:Y:S08]  /*533f0*/  HMMA.1688.F32.TF32 R12, R8.reuse, R98, R12 ;  /* 0x00000062080c723c */ /* 0x050ff0000008100c */
[C---:B--2---:R-:W-:Y:S08]  /*53400*/  HMMA.1688.F32.TF32 R136, R8.reuse, R130, R136 ;  /* 0x000000820888723c */ /* 0x044ff00000081088 */
[C---:B---3--:R-:W-:Y:S03]  /*53410*/  HMMA.1688.F32.TF32 R40, R8.reuse, R34, R40 ;  /* 0x000000220828723c */ /* 0x048fe60000081028 */
[----:B------:R1:W-:Y:S04]  /*53420*/  STL.64 [R1+0x780], R12 ;  /* 0x0007800c01007387 */ /* 0x0003e80000100a00 */
[----:B------:R2:W-:Y:S01]  /*53430*/  STL.64 [R1+0x788], R14 ;  /* 0x0007880e01007387 */ /* 0x0005e20000100a00 */
[----:B------:R-:W-:Y:S01]  /*53440*/  HMMA.1688.F32.TF32 R176, R8, R30, R176 ;  /* 0x0000001e08b0723c */ /* 0x000fe200000810b0 */
[----:B-1----:R-:W-:-:S02]  /*53450*/  IMAD.MOV.U32 R13, RZ, RZ, R98 ;  /* 0x000000ffff0d7224 */ /* 0x002fc400078e0062 */
[----:B------:R-:W-:Y:S02]  /*53460*/  IMAD.MOV.U32 R12, RZ, RZ, R99 ;  /* 0x000000ffff0c7224 */ /* 0x000fe400078e0063 */
[----:B------:R-:W3:Y:S03]  /*53470*/  LDL.LU.64 R98, [R1+0x3878] ;  /* 0x0038780001627983 */ /* 0x000ee60000300a00 */
[----:B------:R-:W-:Y:S01]  /*53480*/  HMMA.1688.F32.TF32 R24, R8, R214, R24 ;  /* 0x000000d60818723c */ /* 0x000fe20000081018 */
[----:B------:R-:W4:Y:S01]  /*53490*/  LDL.LU.64 R96, [R1+0x3870] ;  /* 0x0038700001607983 */ /* 0x000f220000300a00 */
[----:B--2---:R-:W-:-:S03]  /*534a0*/  IMAD.MOV.U32 R15, RZ, RZ, R130 ;  /* 0x000000ffff0f7224 */ /* 0x004fc600078e0082 */
[----:B------:R-:W-:Y:S01]  /*534b0*/  STL.64 [R1+0x770], R136 ;  /* 0x0007708801007387 */ /* 0x000fe20000100a00 */
[----:B------:R-:W-:-:S03]  /*534c0*/  IMAD.MOV.U32 R14, RZ, RZ, R131 ;  /* 0x000000ffff0e7224 */ /* 0x000fc600078e0083 */
[----:B------:R1:W-:Y:S01]  /*534d0*/  STL.64 [R1+0x778], R138 ;  /* 0x0007788a01007387 */ /* 0x0003e20000100a00 */
[----:B------:R-:W-:Y:S02]  /*534e0*/  IMAD.MOV.U32 R21, RZ, RZ, R34 ;  /* 0x000000ffff157224 */ /* 0x000fe400078e0022 */
[----:B------:R-:W-:Y:S01]  /*534f0*/  IMAD.MOV.U32 R20, RZ, RZ, R35 ;  /* 0x000000ffff147224 */ /* 0x000fe200078e0023 */
[----:B-1----:R-:W2:Y:S04]  /*53500*/  LDL.LU.64 R138, [R1+0x3868] ;  /* 0x00386800018a7983 */ /* 0x002ea80000300a00 */
[----:B------:R-:W2:Y:S04]  /*53510*/  LDL.LU.64 R136, [R1+0x3860] ;  /* 0x0038600001887983 */ /* 0x000ea80000300a00 */
[----:B------:R-:W2:Y:S04]  /*53520*/  LDL.LU.64 R130, [R1+0x3858] ;  /* 0x0038580001827983 */ /* 0x000ea80000300a00 */
[----:B------:R-:W2:Y:S04]  /*53530*/  LDL.LU.64 R128, [R1+0x3850] ;  /* 0x0038500001807983 */ /* 0x000ea80000300a00 */
[----:B------:R-:W-:Y:S04]  /*53540*/  STL.64 [R1+0x760], R40 ;  /* 0x0007602801007387 */ /* 0x000fe80000100a00 */
[----:B------:R1:W-:Y:S04]  /*53550*/  STL.64 [R1+0x768], R42 ;  /* 0x0007682a01007387 */ /* 0x0003e80000100a00 */
[----:B-1----:R-:W2:Y:S04]  /*53560*/  LDL.LU.64 R42, [R1+0x3848] ;  /* 0x00384800012a7983 */ /* 0x002ea80000300a00 */
[----:B------:R-:W2:Y:S04]  /*53570*/  LDL.LU.64 R40, [R1+0x3840] ;  /* 0x0038400001287983 */ /* 0x000ea80000300a00 */
[----:B------:R-:W2:Y:S04]  /*53580*/  LDL.LU.64 R34, [R1+0x3838] ;  /* 0x0038380001227983 */ /* 0x000ea80000300a00 */
[----:B------:R-:W2:Y:S04]  /*53590*/  LDL.LU.64 R32, [R1+0x3830] ;  /* 0x0038300001207983 */ /* 0x000ea80000300a00 */
[----:B------:R1:W-:Y:S04]  /*535a0*/  STL.64 [R1+0x750], R176 ;  /* 0x000750b001007387 */ /* 0x0003e80000100a00 */
[----:B------:R-:W-:Y:S01]  /*535b0*/  STL.64 [R1+0x758], R178 ;  /* 0x000758b201007387 */ /* 0x000fe20000100a00 */
[----:B-1----:R-:W-:Y:S01]  /*535c0*/  MOV R177, R30 ;  /* 0x0000001e00b17202 */ /* 0x002fe20000000f00 */
[----:B------:R-:W-:-:S02]  /*535d0*/  IMAD.MOV.U32 R176, RZ, RZ, R31 ;  /* 0x000000ffffb07224 */ /* 0x000fc400078e001f */
[----:B------:R-:W2:Y:S04]  /*535e0*/  LDL.LU.64 R30, [R1+0x3828] ;  /* 0x00382800011e7983 */ /* 0x000ea80000300a00 */
[----:B------:R-:W3:Y:S04]  /*535f0*/  LDL.LU.64 R28, [R1+0x3820] ;  /* 0x00382000011c7983 */ /* 0x000ee80000300a00 */
[----:B------:R-:W-:Y:S04]  /*53600*/  STL.64 [R1+0x740], R24 ;  /* 0x0007401801007387 */ /* 0x000fe80000100a00 */
[----:B------:R1:W-:Y:S04]  /*53610*/  STL.64 [R1+0x748], R26 ;  /* 0x0007481a01007387 */ /* 0x0003e80000100a00 */
[----:B-1----:R-:W3:Y:S01]  /*53620*/  LDL.LU.64 R26, [R1+0x3818] ;  /* 0x00381800011a7983 */ /* 0x002ee20000300a00 */
[----:B------:R-:W-:-:S02]  /*53630*/  IMAD.MOV.U32 R179, RZ, RZ, R214 ;  /* 0x000000ffffb37224 */ /* 0x000fc400078e00d6 */
[----:B------:R-:W-:Y:S01]  /*53640*/  IMAD.MOV.U32 R178, RZ, RZ, R215 ;  /* 0x000000ffffb27224 */ /* 0x000fe200078e00d7 */
[----:B------:R-:W-:Y:S01]  /*53650*/  HMMA.1688.F32.TF32 R200, R4, R18, R200 ;  /* 0x0000001204c8723c */ /* 0x000fe200000810c8 */
[----:B------:R-:W4:Y:S07]  /*53660*/  LDL.LU.64 R24, [R1+0x3810] ;  /* 0x0038100001187983 */ /* 0x000f2e0000300a00 */
[C---:B------:R-:W-:Y:S08]  /*53670*/  HMMA.1688.F32.TF32 R212, R8.reuse, R210, R180 ;  /* 0x000000d208d4723c */ /* 0x040ff000000810b4 */
[----:B------:R-:W-:Y:S11]  /*53680*/  HMMA.1688.F32.TF32 R8, R8, R22, R204 ;  /* 0x000000160808723c */ /* 0x000ff600000810cc */
[----:B------:R-:W-:Y:S04]  /*53690*/  STL.64 [R1+0x730], R212 ;  /* 0x000730d401007387 */ /* 0x000fe80000100a00 */
[----:B------:R-:W-:Y:S04]  /*536a0*/  STL.64 [R1+0x738], R214 ;  /* 0x000738d601007387 */ /* 0x000fe80000100a00 */
[----:B------:R-:W-:Y:S04]  /*536b0*/  STL.64 [R1+0x520], R8 ;  /* 0x0005200801007387 */ /* 0x000fe80000100a00 */
[----:B------:R2:W-:Y:S04]  /*536c0*/  STL.64 [R1+0x528], R10 ;  /* 0x0005280a01007387 */ /* 0x0005e80000100a00 */
[----:B------:R-:W-:Y:S04]  /*536d0*/  STL.64 [R1+0x15d0], R200 ;  /* 0x0015d0c801007387 */ /* 0x000fe80000100a00 */
[----:B------:R-:W-:Y:S01]  /*536e0*/  STL.64 [R1+0x15d8], R202 ;  /* 0x0015d8ca01007387 */ /* 0x000fe20000100a00 */
[----:B------:R-:W-:-:S02]  /*536f0*/  IMAD.MOV.U32 R181, RZ, RZ, R210 ;  /* 0x000000ffffb57224 */ /* 0x000fc400078e00d2 */
[----:B------:R-:W-:Y:S01]  /*53700*/  IMAD.MOV.U32 R180, RZ, RZ, R211 ;  /* 0x000000ffffb47224 */ /* 0x000fe200078e00d3 */
[C---:B--2---:R-:W-:Y:S01]  /*53710*/  HMMA.1688.F32.TF32 R8, R4.reuse, R30, R192 ;  /* 0x0000001e0408723c */ /* 0x044fe200000810c0 */
[----:B------:R-:W-:Y:S07]  /*53720*/  STL.64 [R1+0x3758], R30 ;  /* 0x0037581e01007387 */ /* 0x000fee0000100a00 */
[----:B---3--:R-:W-:-:S15]  /*53730*/  HMMA.1688.F32.TF32 R196, R4, R26, R196 ;  /* 0x0000001a04c4723c */ /* 0x008fde00000810c4 */
[----:B------:R-:W-:-:S04]  /*53740*/  NOP ;  /* 0x0000000000007918 */ /* 0x000fc80000000000 */
[----:B------:R-:W-:Y:S04]  /*53750*/  STL.64 [R1+0x15c0], R196 ;  /* 0x0015c0c401007387 */ /* 0x000fe80000100a00 */
[----:B------:R-:W-:Y:S04]  /*53760*/  STL.64 [R1+0x15c8], R198 ;  /* 0x0015c8c601007387 */ /* 0x000fe80000100a00 */
[----:B------:R-:W-:Y:S04]  /*53770*/  STL.64 [R1+0x3750], R28 ;  /* 0x0037501c01007387 */ /* 0x000fe80000100a00 */
[----:B------:R-:W-:Y:S04]  /*53780*/  STL.64 [R1+0x15b0], R8 ;  /* 0x0015b00801007387 */ /* 0x000fe80000100a00 */
[----:B------:R1:W-:Y:S02]  /*53790*/  STL.64 [R1+0x15b8], R10 ;  /* 0x0015b80a01007387 */ /* 0x0003e40000100a00 */
[----:B-1----:R-:W-:Y:S02]  /*537a0*/  HMMA.1688.F32.TF32 R8, R4, R34, R188 ;  /* 0x000000220408723c */ /* 0x002fe400000810bc */
[----:B------:R-:W-:Y:S04]  /*537b0*/  STL.64 [R1+0x3748], R34 ;  /* 0x0037482201007387 */ /* 0x000fe80000100a00 */
[----:B------:R-:W-:-:S13]  /*537c0*/  STL.64 [R1+0x3740], R32 ;  /* 0x0037402001007387 */ /* 0x000fda0000100a00 */
[----:B------:R-:W-:Y:S04]  /*537d0*/  STL.64 [R1+0x15a0], R8 ;  /* 0x0015a00801007387 */ /* 0x000fe80000100a00 */
[----:B------:R1:W-:Y:S04]  /*537e0*/  STL.64 [R1+0x15a8], R10 ;  /* 0x0015a80a01007387 */ /* 0x0003e80000100a00 */
[----:B------:R-:W2:Y:S01]  /*537f0*/  LDL R216, [R1+0x29f4] ;  /* 0x0029f40001d87983 */ /* 0x000ea20000100800 */
[----:B-1----:R-:W-:Y:S03]  /*53800*/  HMMA.1688.F32.TF32 R8, R4, R38, R184 ;  /* 0x000000260408723c */ /* 0x002fe600000810b8 */
[----:B------:R-:W-:Y:S04]  /*53810*/  STL.64 [R1+0x3738], R38 ;  /* 0x0037382601007387 */ /* 0x000fe80000100a00 */
[----:B------:R-:W-:-:S12]  /*53820*/  STL.64 [R1+0x3730], R36 ;  /* 0x0037302401007387 */ /* 0x000fd80000100a00 */
[----:B------:R-:W-:Y:S04]  /*53830*/  STL.64 [R1+0x1590], R8 ;  /* 0x0015900801007387 */ /* 0x000fe80000100a00 */
[----:B------:R1:W-:Y:S04]  /*53840*/  STL.64 [R1+0x1598], R10 ;  /* 0x0015980a01007387 */ /* 0x0003e80000100a00 */
[----:B------:R-:W3:Y:S04]  /*53850*/  LDL R217, [R1+0x29f0] ;  /* 0x0029f00001d97983 */ /* 0x000ee80000100800 */
[----:B------:R-:W2:Y:S01]  /*53860*/  LDL.LU R184, [R1+0x1e0] ;  /* 0x0001e00001b87983 */ /* 0x000ea20000300800 */
[----:B-1----:R-:W-:-:S15]  /*53870*/  HMMA.1688.F32.TF32 R8, R4, R42, R248 ;  /* 0x0000002a0408723c */ /* 0x002fde00000810f8 */
[----:B------:R-:W-:-:S04]  /*53880*/  NOP ;  /* 0x0000000000007918 */ /* 0x000fc80000000000 */
        /* <DEDUP_REMOVED lines=11> */
[----:B------:R-:W2:Y:S04]  /*53940*/  LDL.LU R10, [R1+0x288] ;  /* 0x00028800010a7983 */ /* 0x000ea80000300800 */
[----:B------:R-:W2:Y:S04]  /*53950*/  LDL.LU R11, [R1+0x28c] ;  /* 0x00028c00010b7983 */ /* 0x000ea80000300800 */
[----:B------:R-:W3:Y:S04]  /*53960*/  LDL.LU R28, [R1+0x290] ;  /* 0x00029000011c7983 */ /* 0x000ee80000300800 */
[----:B------:R-:W3:Y:S04]  /*53970*/  LDL.LU R29, [R1+0x294] ;  /* 0x00029400011d7983 */ /* 0x000ee80000300800 */
[----:B------:R-:W3:Y:S04]  /*53980*/  LDL.LU R30, [R1+0x298] ;  /* 0x00029800011e7983 */ /* 0x000ee80000300800 */
        /* <DEDUP_REMOVED lines=29> */
[----:B------:R-:W-:Y:S04]  /*53b60*/  STL.64 [R1+0x3728], R42 ;  /* 0x0037282a01007387 */ /* 0x000fe80000100a00 */
[----:B------:R-:W-:Y:S04]  /*53b70*/  STL.64 [R1+0x3720], R40 ;  /* 0x0037202801007387 */ /* 0x000fe80000100a00 */
[----:B------:R-:W-:Y:S04]  /*53b80*/  STL.64 [R1+0x3718], R46 ;  /* 0x0037182e01007387 */ /* 0x000fe80000100a00 */
[----:B------:R-:W-:Y:S01]  /*53b90*/  STL.64 [R1+0x3710], R44 ;  /* 0x0037102c01007387 */ /* 0x000fe20000100a00 */
[C---:B--2---:R-:W-:Y:S08]  /*53ba0*/  HMMA.1688.F32.TF32 R8, R4.reuse, R50, R8 ;  /* 0x000000320408723c */ /* 0x044ff00000081008 */
[----:B---3--:R-:W-:-:S15]  /*53bb0*/  HMMA.1688.F32.TF32 R28, R4, R46, R28 ;  /* 0x0000002e041c723c */ /* 0x008fde000008101c */
[----:B------:R-:W-:-:S04]  /*53bc0*/  NOP ;  /* 0x0000000000007918 */ /* 0x000fc80000000000 */
[----:B------:R-:W-:Y:S04]  /*53bd0*/  STL.64 [R1+0x1570], R28 ;  /* 0x0015701c01007387 */ /* 0x000fe80000100a00 */
[----:B------:R-:W-:Y:S04]  /*53be0*/  STL.64 [R1+0x1578], R30 ;  /* 0x0015781e01007387 */ /* 0x000fe80000100a00 */
[----:B------:R-:W-:Y:S04]  /*53bf0*/  STL.64 [R1+0x3708], R50 ;  /* 0x0037083201007387 */ /* 0x000fe80000100a00 */
[----:B------:R-:W-:Y:S04]  /*53c00*/  STL.64 [R1+0x3700], R48 ;  /* 0x0037003001007387 */ /* 0x000fe80000100a00 */
[----:B------:R-:W-:Y:S04]  /*53c10*/  STL.64 [R1+0x1560], R8 ;  /* 0x0015600801007387 */ /* 0x000fe80000100a00 */
[----:B------:R4:W-:Y:S02]  /*53c20*/  STL.64 [R1+0x1568], R10 ;  /* 0x0015680a01007387 */ /* 0x0009e40000100a00 */
[----:B----4-:R-:W-:Y:S02]  /*53c30*/  HMMA.1688.F32.TF32 R8, R4, R54, R212 ;  /* 0x000000360408723c */ /* 0x010fe400000810d4 */
[----:B------:R-:W-:Y:S04]  /*53c40*/  STL.64 [R1+0x36f8], R54 ;  /* 0x0036f83601007387 */ /* 0x000fe80000100a00 */
[----:B------:R-:W-:-:S13]  /*53c50*/  STL.64 [R1+0x36f0], R52 ;  /* 0x0036f03401007387 */ /* 0x000fda0000100a00 */
[----:B------:R-:W-:Y:S04]  /*53c60*/  STL.64 [R1+0x1550], R8 ;  /* 0x0015500801007387 */ /* 0x000fe80000100a00 */
[----:B------:R1:W-:Y:S02]  /*53c70*/  STL.64 [R1+0x1558], R10 ;  /* 0x0015580a01007387 */ /* 0x0003e40000100a00 */
[----:B-1----:R-:W-:Y:S02]  /*53c80*/  HMMA.1688.F32.TF32 R8, R4, R58, R208 ;  /* 0x0000003a0408723c */ /* 0x002fe400000810d0 */
        /* <DEDUP_REMOVED lines=35> */
[----:B------:R-:W2:-:S15]  /*53ec0*/  LDL.LU R248, [R1+0x4b0] ;  /* 0x0004b00001f87983 */ /* 0x000e9e0000300800 */
[----:B------:R-:W-:Y:S02]  /*53ed0*/  NOP ;  /* 0x0000000000007918 */ /* 0x000fe40000000000 */
[----:B------:R1:W-:Y:S04]  /*53ee0*/  STL.64 [R1+0x14d0], R8 ;  /* 0x0014d00801007387 */ /* 0x0003e80000100a00 */
[----:B------:R3:W-:Y:S04]  /*53ef0*/  STL.64 [R1+0x14d8], R10 ;  /* 0x0014d80a01007387 */ /* 0x0007e80000100a00 */
[----:B------:R-:W2:Y:S04]  /*53f00*/  LDL.LU R249, [R1+0x4b4] ;  /* 0x0004b40001f97983 */ /* 0x000ea80000300800 */
[----:B------:R-:W2:Y:S04]  /*53f10*/  LDL.LU R250, [R1+0x4b8] ;  /* 0x0004b80001fa7983 */ /* 0x000ea80000300800 */
[----:B------:R-:W2:Y:S04]  /*53f20*/  LDL.LU R251, [R1+0x4bc] ;  /* 0x0004bc0001fb7983 */ /* 0x000ea80000300800 */
[----:B------:R-:W4:Y:S04]  /*53f30*/  LDL.LU R184, [R1+0x4d0] ;  /* 0x0004d00001b87983 */ /* 0x000f280000300800 */
[----:B------:R-:W4:Y:S04]  /*53f40*/  LDL.LU R185, [R1+0x4d4] ;  /* 0x0004d40001b97983 */ /* 0x000f280000300800 */
[----:B------:R-:W4:Y:S04]  /*53f50*/  LDL.LU R186, [R1+0x4d8] ;  /* 0x0004d80001ba7983 */ /* 0x000f280000300800 */
[----:B------:R-:W4:Y:S04]  /*53f60*/  LDL.LU R187, [R1+0x4dc] ;  /* 0x0004dc0001bb7983 */ /* 0x000f280000300800 */
        /* <DEDUP_REMOVED lines=81> */
[C---:B---3--:R-:W-:Y:S08]  /*54480*/  HMMA.1688.F32.TF32 R68, R4.reuse, R90, R68 ;  /* 0x0000005a0444723c */ /* 0x048ff00000081044 */
[C---:B----4-:R-:W-:Y:S11]  /*54490*/  HMMA.1688.F32.TF32 R60, R4.reuse, R98, R60 ;  /* 0x00000062043c723c */ /* 0x050ff6000008103c */
[----:B------:R-:W-:Y:S04]  /*544a0*/  STL.64 [R1+0x14c0], R68 ;  /* 0x0014c04401007387 */ /* 0x000fe80000100a00 */
[----:B------:R-:W-:Y:S04]  /*544b0*/  STL.64 [R1+0x14c8], R70 ;  /* 0x0014c84601007387 */ /* 0x000fe80000100a00 */
[----:B------:R-:W-:Y:S04]  /*544c0*/  STL.64 [R1+0x3658], R94 ;  /* 0x0036585e01007387 */ /* 0x000fe80000100a00 */
[----:B------:R-:W-:Y:S04]  /*544d0*/  STL.64 [R1+0x3650], R92 ;  /* 0x0036505c01007387 */ /* 0x000fe80000100a00 */
[----:B------:R-:W-:Y:S04]  /*544e0*/  STL.64 [R1+0x14b0], R64 ;  /* 0x0014b04001007387 */ /* 0x000fe80000100a00 */
[----:B------:R1:W-:Y:S04]  /*544f0*/  STL.64 [R1+0x14b8], R66 ;  /* 0x0014b84201007387 */ /* 0x0003e80000100a00 */
[----:B------:R-:W-:Y:S04]  /*54500*/  STL.64 [R1+0x3648], R98 ;  /* 0x0036486201007387 */ /* 0x000fe80000100a00 */
[----:B------:R-:W-:Y:S04]  /*54510*/  STL.64 [R1+0x3640], R96 ;  /* 0x0036406001007387 */ /* 0x000fe80000100a00 */
[----:B------:R-:W-:Y:S01]  /*54520*/  STL.64 [R1+0x14a0], R60 ;  /* 0x0014a03c01007387 */ /* 0x000fe20000100a00 */
[C---:B-1----:R-:W-:Y:S03]  /*54530*/  HMMA.1688.F32.TF32 R64, R4.reuse, R102, R56 ;  /* 0x000000660440723c */ /* 0x042fe60000081038 */
[----:B------:R1:W-:Y:S05]  /*54540*/  STL.64 [R1+0x14a8], R62 ;  /* 0x0014a83e01007387 */ /* 0x0003ea0000100a00 */
[C---:B------:R-:W-:Y:S08]  /*54550*/  HMMA.1688.F32.TF32 R56, R4.reuse, R110, R48 ;  /* 0x0000006e0438723c */ /* 0x040ff00000081030 */
[C---:B-1----:R-:W-:Y:S08]  /*54560*/  HMMA.1688.F32.TF32 R60, R4.reuse, R106, R52 ;  /* 0x0000006a043c723c */ /* 0x042ff00000081034 */
[C---:B------:R-:W-:Y:S08]  /*54570*/  HMMA.1688.F32.TF32 R52, R4.reuse, R114, R44 ;  /* 0x000000720434723c */ /* 0x040ff0000008102c */
[C---:B------:R-:W-:Y:S08]  /*54580*/  HMMA.1688.F32.TF32 R48, R4.reuse, R118, R40 ;  /* 0x000000760430723c */ /* 0x040ff00000081028 */
[C---:B------:R-:W-:Y:S01]  /*54590*/  HMMA.1688.F32.TF32 R44, R4.reuse, R122, R36 ;  /* 0x0000007a042c723c */ /* 0x040fe20000081024 */
[----:B------:R-:W-:Y:S07]  /*545a0*/  STL.64 [R1+0x1490], R64 ;  /* 0x0014904001007387 */ /* 0x000fee0000100a00 */
        /* <DEDUP_REMOVED lines=12> */
[----:B------:R-:W-:Y:S01]  /*54670*/  STL.64 [R1+0x1440], R44 ;  /* 0x0014402c01007387 */ /* 0x000fe20000100a00 */
[C---:B------:R-:W-:Y:S03]  /*54680*/  HMMA.1688.F32.TF32 R28, R4.reuse, R138, R212 ;  /* 0x0000008a041c723c */ /* 0x040fe600000810d4 */
[----:B------:R-:W-:Y:S04]  /*54690*/  STL.64 [R1+0x1448], R46 ;  /* 0x0014482e01007387 */ /* 0x000fe80000100a00 */
[----:B------:R-:W-:Y:S01]  /*546a0*/  STL.64 [R1+0x1430], R40 ;  /* 0x0014302801007387 */ /* 0x000fe20000100a00 */
[C---:B------:R-:W-:Y:S03]  /*546b0*/  HMMA.1688.F32.TF32 R8, R4.reuse, R142, R208 ;  /* 0x0000008e0408723c */ /* 0x040fe600000810d0 */
[----:B------:R-:W-:Y:S04]  /*546c0*/  STL.64 [R1+0x1438], R42 ;  /* 0x0014382a01007387 */ /* 0x000fe80000100a00 */
[----:B------:R-:W-:Y:S04]  /*546d0*/  STL.64 [R1+0x1420], R36 ;  /* 0x0014202401007387 */ /* 0x000fe80000100a00 */
[----:B------:R-:W-:Y:S04]  /*546e0*/  STL.64 [R1+0x1428], R38 ;  /* 0x0014282601007387 */ /* 0x000fe80000100a00 */
[----:B------:R-:W-:Y:S04]  /*546f0*/  STL.64 [R1+0x1410], R32 ;  /* 0x0014102001007387 */ /* 0x000fe80000100a00 */
[----:B------:R1:W-:Y:S02]  /*54700*/  STL.64 [R1+0x1418], R34 ;  /* 0x0014182201007387 */ /* 0x0003e40000100a00 */
[C---:B-1----:R-:W-:Y:S02]  /*54710*/  HMMA.1688.F32.TF32 R32, R4.reuse, R146, R204 ;  /* 0x000000920420723c */ /* 0x042fe400000810cc */
[----:B------:R-:W-:Y:S04]  /*54720*/  STL.64 [R1+0x1400], R28 ;  /* 0x0014001c01007387 */ /* 0x000fe80000100a00 */
[----:B------:R1:W-:Y:S04]  /*54730*/  STL.64 [R1+0x1408], R30 ;  /* 0x0014081e01007387 */ /* 0x0003e80000100a00 */
[----:B------:R-:W-:Y:S01]  /*54740*/  STL.64 [R1+0x13f0], R8 ;  /* 0x0013f00801007387 */ /* 0x000fe20000100a00 */
[----:B------:R-:W-:Y:S03]  /*54750*/  HMMA.1688.F32.TF32 R36, R4, R154, R196 ;  /* 0x0000009a0424723c */ /* 0x000fe600000810c4 */
[----:B------:R-:W-:Y:S01]  /*54760*/  STL.64 [R1+0x13f8], R10 ;  /* 0x0013f80a01007387 */ /* 0x000fe20000100a00 */
[----:B------:R-:W-:-:S02]  /*54770*/  IMAD.MOV.U32 R47, RZ, RZ, R176 ;  /* 0x000000ffff2f7224 */ /* 0x000fc400078e00b0 */
[----:B------:R-:W-:Y:S02]  /*54780*/  IMAD.MOV.U32 R46, RZ, RZ, R177 ;  /* 0x000000ffff2e7224 */ /* 0x000fe400078e00b1 */
[----:B------:R-:W-:Y:S01]  /*54790*/  IMAD.MOV.U32 R71, RZ, RZ, R12 ;  /* 0x000000ffff477224 */ /* 0x000fe200078e000c */
[C---:B-1----:R-:W-:Y:S01]  /*547a0*/  HMMA.1688.F32.TF32 R28, R4.reuse, R150, R200 ;  /* 0x00000096041c723c */ /* 0x042fe200000810c8 */
[----:B------:R-:W-:Y:S04]  /*547b0*/  STL.64 [R1+0x13e0], R32 ;  /* 0x0013e02001007387 */ /* 0x000fe80000100a00 */
[----:B------:R1:W-:Y:S01]  /*547c0*/  STL.64 [R1+0x13e8], R34 ;  /* 0x0013e82201007387 */ /* 0x0003e20000100a00 */
[----:B------:R-:W-:Y:S01]  /*547d0*/  IMAD.MOV.U32 R70, RZ, RZ, R13 ;  /* 0x000000ffff467224 */ /* 0x000fe200078e000d */
[----:B------:R-:W-:Y:S01]  /*547e0*/  MOV R62, R15 ;  /* 0x0000000f003e7202 */ /* 0x000fe20000000f00 */
[----:B------:R-:W-:Y:S01]  /*547f0*/  IMAD.MOV.U32 R63, RZ, RZ, R14 ;  /* 0x000000ffff3f7224 */ /* 0x000fe200078e000e */
[----:B------:R-:W-:Y:S04]  /*54800*/  LDS R8, [R216+UR13+0x20800] ;  /* 0x0208000dd8087984 */ /* 0x000fe80008000800 */
[----:B------:R-:W-:Y:S01]  /*54810*/  LDS R10, [R216+UR13+0x20c00] ;  /* 0x020c000dd80a7984 */ /* 0x000fe20008000800 */
[C---:B-1----:R-:W-:Y:S03]  /*54820*/  HMMA.1688.F32.TF32 R32, R4.reuse, R158, R192 ;  /* 0x0000009e0420723c */ /* 0x042fe600000810c0 */
[----:B------:R-:W-:Y:S04]  /*54830*/  LDS R9, [R217+UR13+0x20800] ;  /* 0x0208000dd9097984 */ /* 0x000fe80008000800 */
[----:B------:R-:W-:Y:S04]  /*54840*/  STL.64 [R1+0x13d0], R28 ;  /* 0x0013d01c01007387 */ /* 0x000fe80000100a00 */
[----:B------:R1:W-:Y:S04]  /*54850*/  STL.64 [R1+0x13d8], R30 ;  /* 0x0013d81e01007387 */ /* 0x0003e80000100a00 */
[----:B------:R-:W-:Y:S04]  /*54860*/  STL.64 [R1+0x17c0], R36 ;  /* 0x0017c02401007387 */ /* 0x000fe80000100a00 */
[----:B------:R2:W-:Y:S01]  /*54870*/  STL.64 [R1+0x17c8], R38 ;  /* 0x0017c82601007387 */ /* 0x0005e20000100a00 */
[C---:B-1----:R-:W-:Y:S03]  /*54880*/  HMMA.1688.F32.TF32 R28, R4.reuse, R162, R188 ;  /* 0x000000a2041c723c */ /* 0x042fe600000810bc */
[----:B------:R-:W-:Y:S04]  /*54890*/  STL.64 [R1+0x17b0], R32 ;  /* 0x0017b02001007387 */ /* 0x000fe80000100a00 */
[----:B------:R1:W-:Y:S01]  /*548a0*/  STL.64 [R1+0x17b8], R34 ;  /* 0x0017b82201007387 */ /* 0x0003e20000100a00 */
[C---:B--2---:R-:W-:Y:S03]  /*548b0*/  HMMA.1688.F32.TF32 R36, R4.reuse, R166, R184 ;  /* 0x000000a60424723c */ /* 0x044fe600000810b8 */
[----:B------:R-:W2:Y:S05]  /*548c0*/  LDS R11, [R217+UR13+0x20c00] ;  /* 0x020c000dd90b7984 */ /* 0x000eaa0008000800 */
[----:B-1----:R-:W-:Y:S03]  /*548d0*/  HMMA.1688.F32.TF32 R32, R4, R170, R248 ;  /* 0x000000aa0420723c */ /* 0x002fe600000810f8 */
[----:B------:R-:W-:Y:S04]  /*548e0*/  STL.64 [R1+0x17a0], R28 ;  /* 0x0017a01c01007387 */ /* 0x000fe80000100a00 */
[----:B------:R-:W-:Y:S04]  /*548f0*/  STL.64 [R1+0x17a8], R30 ;  /* 0x0017a81e01007387 */ /* 0x000fe80000100a00 */
[----:B------:R-:W-:Y:S04]  /*54900*/  STL.64 [R1+0x1790], R36 ;  /* 0x0017902401007387 */ /* 0x000fe80000100a00 */
[----:B------:R-:W-:Y:S04]  /*54910*/  STL.64 [R1+0x1798], R38 ;  /* 0x0017982601007387 */ /* 0x000fe80000100a00 */
[----:B------:R1:W-:Y:S04]  /*54920*/  STL.64 [R1+0x1780], R32 ;  /* 0x0017802001007387 */ /* 0x0003e80000100a00 */
[----:B------:R3:W-:Y:S04]  /*54930*/  STL.64 [R1+0x1788], R34 ;  /* 0x0017882201007387 */ /* 0x0007e80000100a00 */
[----:B-1----:R-:W4:Y:S04]  /*54940*/  LDL.LU R32, [R1+0x300] ;  /* 0x0003000001207983 */ /* 0x002f280000300800 */
[----:B------:R-:W4:Y:S04]  /*54950*/  LDL.LU R33, [R1+0x304] ;  /* 0x0003040001217983 */ /* 0x000f280000300800 */
[----:B---3--:R-:W4:Y:S04]  /*54960*/  LDL.LU R34, [R1+0x308] ;  /* 0x0003080001227983 */ /* 0x008f280000300800 */
[----:B------:R-:W4:Y:S04]  /*54970*/  LDL.LU R35, [R1+0x30c] ;  /* 0x00030c0001237983 */ /* 0x000f280000300800 */
        /* <DEDUP_REMOVED lines=48> */
[----:B------:R-:W-:-:S03]  /*54c80*/  MOV R31, R180 ;  /* 0x000000b4001f7202 */ /* 0x000fc60000000f00 */
[----:B------:R-:W2:Y:S01]  /*54c90*/  LDL.LU R204, [R1+0x430] ;  /* 0x0004300001cc7983 */ /* 0x000ea20000300800 */
[----:B------:R-:W-:-:S03]  /*54ca0*/  IMAD.MOV.U32 R30, RZ, RZ, R181 ;  /* 0x000000ffff1e7224 */ /* 0x000fc600078e00b5 */
[----:B------:R-:W2:Y:S04]  /*54cb0*/  LDL.LU R205, [R1+0x434] ;  /* 0x0004340001cd7983 */ /* 0x000ea80000300800 */
[----:B------:R-:W2:Y:S04]  /*54cc0*/  LDL.LU R206, [R1+0x438] ;  /* 0x0004380001ce7983 */ /* 0x000ea80000300800 */
[----:B------:R-:W2:Y:S04]  /*54cd0*/  LDL.LU R207, [R1+0x43c] ;  /* 0x00043c0001cf7983 */ /* 0x000ea80000300800 */
[----:B------:R-:W2:Y:S04]  /*54ce0*/  LDL.LU R180, [R1+0x490] ;  /* 0x0004900001b47983 */ /* 0x000ea80000300800 */
[----:B------:R-:W2:Y:S01]  /*54cf0*/  LDL.LU R181, [R1+0x494] ;  /* 0x0004940001b57983 */ /* 0x000ea20000300800 */
[----:B------:R-:W-:-:S03]  /*54d00*/  IMAD.MOV.U32 R39, RZ, RZ, R178 ;  /* 0x000000ffff277224 */ /* 0x000fc600078e00b2 */
[----:B------:R-:W2:Y:S01]  /*54d10*/  LDL.LU R182, [R1+0x498] ;  /* 0x0004980001b67983 */ /* 0x000ea20000300800 */
[----:B------:R-:W-:-:S03]  /*54d20*/  IMAD.MOV.U32 R38, RZ, RZ, R179 ;  /* 0x000000ffff267224 */ /* 0x000fc600078e00b3 */
        /* <DEDUP_REMOVED lines=37> */
[----:B--2---:R-:W-:-:S15]  /*54f80*/  HMMA.1688.F32.TF32 R176, R4, R174, R176 ;  /* 0x000000ae04b0723c */ /* 0x004fde00000810b0 */
[----:B------:R-:W-:-:S04]  /*54f90*/  NOP ;  /* 0x0000000000007918 */ /* 0x000fc80000000000 */
[----:B------:R-:W-:Y:S04]  /*54fa0*/  STL.64 [R1+0x1770], R176 ;  /* 0x001770b001007387 */ /* 0x000fe80000100a00 */
[----:B------:R1:W-:Y:S04]  /*54fb0*/  STL.64 [R1+0x1778], R178 ;  /* 0x001778b201007387 */ /* 0x0003e80000100a00 */
[----:B-1----:R-:W2:Y:S04]  /*54fc0*/  LDL.LU.64 R178, [R1+0x3808] ;  /* 0x0038080001b27983 */ /* 0x002ea80000300a00 */
[----:B------:R-:W3:Y:S01]  /*54fd0*/  LDL.LU.64 R176, [R1+0x3800] ;  /* 0x0038000001b07983 */ /* 0x000ee20000300a00 */
[----:B--2---:R-:W-:-:S15]  /*54fe0*/  HMMA.1688.F32.TF32 R180, R4, R178, R180 ;  /* 0x000000b204b4723c */ /* 0x004fde00000810b4 */
[----:B------:R-:W-:-:S04]  /*54ff0*/  NOP ;  /* 0x0000000000007918 */ /* 0x000fc80000000000 */
[----:B------:R-:W-:Y:S04]  /*55000*/  STL.64 [R1+0x1760], R180 ;  /* 0x001760b401007387 */ /* 0x000fe80000100a00 */
[----:B------:R1:W-:Y:S04]  /*55010*/  STL.64 [R1+0x1768], R182 ;  /* 0x001768b601007387 */ /* 0x0003e80000100a00 */
[----:B-1----:R-:W2:Y:S04]  /*55020*/  LDL.LU.64 R182, [R1+0x37f8] ;  /* 0x0037f80001b67983 */ /* 0x002ea80000300a00 */
[----:B------:R-:W4:Y:S04]  /*55030*/  LDL.LU.64 R180, [R1+0x37f0] ;  /* 0x0037f00001b47983 */ /* 0x000f280000300a00 */
[----:B------:R-:W-:Y:S04]  /*55040*/  STL.64 [R1+0x3638], R178 ;  /* 0x003638b201007387 */ /* 0x000fe80000100a00 */
[----:B---3--:R1:W-:Y:S04]  /*55050*/  STL.64 [R1+0x3630], R176 ;  /* 0x003630b001007387 */ /* 0x0083e80000100a00 */
[----:B-1----:R-:W3:Y:S04]  /*55060*/  LDL.LU R176, [R1+0x3e0] ;  /* 0x0003e00001b07983 */ /* 0x002ee80000300800 */
        /* <DEDUP_REMOVED lines=8> */
[----:B------:R-:W3:Y:S04]  /*550f0*/  LDL.LU.64 R184, [R1+0x37e0] ;  /* 0x0037e00001b87983 */ /* 0x000ee80000300a00 */
[----:B------:R-:W-:Y:S04]  /*55100*/  STL.64 [R1+0x3628], R182 ;  /* 0x003628b601007387 */ /* 0x000fe80000100a00 */
[----:B----4-:R1:W-:Y:S04]  /*55110*/  STL.64 [R1+0x3620], R180 ;  /* 0x003620b401007387 */ /* 0x0103e80000100a00 */
[----:B-1----:R-:W4:Y:S04]  /*55120*/  LDL.LU R180, [R1+0x3f0] ;  /* 0x0003f00001b47983 */ /* 0x002f280000300800 */
[----:B------:R-:W4:Y:S04]  /*55130*/  LDL.LU R181, [R1+0x3f4] ;  /* 0x0003f40001b57983 */ /* 0x000f280000300800 */
[----:B------:R-:W4:Y:S04]  /*55140*/  LDL.LU R182, [R1+0x3f8] ;  /* 0x0003f80001b67983 */ /* 0x000f280000300800 */
[----:B------:R-:W4:Y:S01]  /*55150*/  LDL.LU R183, [R1+0x3fc] ;  /* 0x0003fc0001b77983 */ /* 0x000f220000300800 */
        /* <DEDUP_REMOVED lines=42> */
[C---:B----4-:R-:W-:Y:S08]  /*55400*/  HMMA.1688.F32.TF32 R180, R4.reuse, R218, R180 ;  /* 0x000000da04b4723c */ /* 0x050ff000000810b4 */
[----:B--2---:R-:W-:-:S15]  /*55410*/  HMMA.1688.F32.TF32 R12, R4, R214, R12 ;  /* 0x000000d6040c723c */ /* 0x004fde000008100c */
[----:B------:R-:W-:-:S04]  /*55420*/  NOP ;  /* 0x0000000000007918 */ /* 0x000fc80000000000 */
[----:B------:R-:W-:Y:S04]  /*55430*/  STL.64 [R1+0x16c0], R12 ;  /* 0x0016c00c01007387 */ /* 0x000fe80000100a00 */
[----:B------:R1:W-:Y:S04]  /*55440*/  STL.64 [R1+0x16c8], R14 ;  /* 0x0016c80e01007387 */ /* 0x0003e80000100a00 */
[----:B-1----:R-:W2:Y:S04]  /*55450*/  LDL.LU.64 R14, [R1+0x3768] ;  /* 0x00376800010e7983 */ /* 0x002ea80000300a00 */
[----:B------:R-:W2:Y:S01]  /*55460*/  LDL.LU.64 R12, [R1+0x3760] ;  /* 0x00376000010c7983 */ /* 0x000ea20000300a00 */
[C---:B---3--:R-:W-:Y:S08]  /*55470*/  HMMA.1688.F32.TF32 R176, R4.reuse, R222, R176 ;  /* 0x000000de04b0723c */ /* 0x048ff000000810b0 */
[----:B------:R-:W-:Y:S01]  /*55480*/  HMMA.1688.F32.TF32 R96, R4, R226, R96 ;  /* 0x000000e20460723c */ /* 0x000fe20000081060 */
[----:B------:R-:W-:-:S07]  /*55490*/  IMAD.MOV.U32 R54, RZ, RZ, R21 ;  /* 0x000000ffff367224 */ /* 0x000fce00078e0015 */
[----:B------:R-:W-:Y:S01]  /*554a0*/  HMMA.1688.F32.TF32 R92, R4, R230, R92 ;  /* 0x000000e6045c723c */ /* 0x000fe2000008105c */
[----:B------:R-:W-:-:S07]  /*554b0*/  IMAD.MOV.U32 R55, RZ, RZ, R20 ;  /* 0x000000ffff377224 */ /* 0x000fce00078e0014 */
[C---:B------:R-:W-:Y:S08]  /*554c0*/  HMMA.1688.F32.TF32 R88, R4.reuse, R234, R88 ;  /* 0x000000ea0458723c */ /* 0x040ff00000081058 */
[C---:B------:R-:W-:Y:S01]  /*554d0*/  HMMA.1688.F32.TF32 R84, R4.reuse, R238, R84 ;  /* 0x000000ee0454723c */ /* 0x040fe20000081054 */
[----:B------:R1:W-:Y:S07]  /*554e0*/  STL.64 [R1+0x16b0], R180 ;  /* 0x0016b0b401007387 */ /* 0x0003ee0000100a00 */
[C---:B------:R-:W-:Y:S01]  /*554f0*/  HMMA.1688.F32.TF32 R80, R4.reuse, R242, R80 ;  /* 0x000000f20450723c */ /* 0x040fe20000081050 */
[----:B------:R3:W-:Y:S07]  /*55500*/  STL.64 [R1+0x16b8], R182 ;  /* 0x0016b8b601007387 */ /* 0x0007ee0000100a00 */
        /* <DEDUP_REMOVED lines=8> */
[----:B------:R-:W-:Y:S03]  /*55590*/  STL.64 [R1+0x1680], R92 ;  /* 0x0016805c01007387 */ /* 0x000fe60000100a00 */
        /* <DEDUP_REMOVED lines=24> */
[----:B--2---:R-:W-:Y:S08]  /*55720*/  HMMA.1688.F32.TF32 R12, R4, R22, R12 ;  /* 0x00000016040c723c */ /* 0x004ff0000008100c */
[C---:B------:R-:W-:Y:S01]  /*55730*/  HMMA.1688.F32.TF32 R4, R8.reuse, R18, R248 ;  /* 0x000000120804723c */ /* 0x040fe200000810f8 */
[----:B------:R-:W2:Y:S10]  /*55740*/  LDL.LU R248, [R1+0x10c0] ;  /* 0x0010c00001f87983 */ /* 0x000eb40000300800 */
        /* <DEDUP_REMOVED lines=15> */
[----:B----4-:R-:W3:Y:S04]  /*55840*/  LDL.LU R12, [R1+0x1040] ;  /* 0x00104000010c7983 */ /* 0x010ee80000300800 */
[----:B------:R-:W3:Y:S04]  /*55850*/  LDL.LU R13, [R1+0x1044] ;  /* 0x00104400010d7983 */ /* 0x000ee80000300800 */
[----:B------:R-:W3:Y:S04]  /*55860*/  LDL.LU R14, [R1+0x1048] ;  /* 0x00104800010e7983 */ /* 0x000ee80000300800 */
[----:B------:R-:W3:Y:S04]  /*55870*/  LDL.LU R15, [R1+0x104c] ;  /* 0x00104c00010f7983 */ /* 0x000ee80000300800 */
        /* <DEDUP_REMOVED lines=80> */
[----:B------:R-:W-:Y:S04]  /*55d80*/  STL.64 [R1+0x35f8], R18 ;  /* 0x0035f81201007387 */ /* 0x000fe80000100a00 */
[----:B------:R1:W-:Y:S04]  /*55d90*/  STL.64 [R1+0x35f0], R16 ;  /* 0x0035f01001007387 */ /* 0x0003e80000100a00 */
        /* <DEDUP_REMOVED lines=8> */
[----:B-1----:R-:W3:Y:S04]  /*55e20*/  LDL.LU.64 R30, [R1+0x3758] ;  /* 0x00375800011e7983 */ /* 0x002ee80000300a00 */
[----:B------:R-:W2:Y:S04]  /*55e30*/  LDL.LU.64 R28, [R1+0x3750] ;  /* 0x00375000011c7983 */ /* 0x000ea80000300a00 */
[----:B------:R-:W-:Y:S04]  /*55e40*/  STL.64 [R1+0x3608], R26 ;  /* 0x0036081a01007387 */ /* 0x000fe80000100a00 */
[----:B------:R1:W-:Y:S04]  /*55e50*/  STL.64 [R1+0x3600], R24 ;  /* 0x0036001801007387 */ /* 0x0003e80000100a00 */
[----:B-1----:R-:W2:Y:S04]  /*55e60*/  LDL.LU R24, [R1+0x1010] ;  /* 0x0010100001187983 */ /* 0x002ea80000300800 */
[----:B------:R-:W2:Y:S04]  /*55e70*/  LDL.LU R25, [R1+0x1014] ;  /* 0x0010140001197983 */ /* 0x000ea80000300800 */
[----:B------:R-:W2:Y:S04]  /*55e80*/  LDL.LU R26, [R1+0x1018] ;  /* 0x00101800011a7983 */ /* 0x000ea80000300800 */
[----:B------:R-:W2:Y:S01]  /*55e90*/  LDL.LU R27, [R1+0x101c] ;  /* 0x00101c00011b7983 */ /* 0x000ea20000300800 */
[----:B---3--:R-:W-:-:S15]  /*55ea0*/  HMMA.1688.F32.TF32 R32, R8, R30, R32 ;  /* 0x0000001e0820723c */ /* 0x008fde0000081020 */
[----:B------:R-:W-:-:S04]  /*55eb0*/  NOP ;  /* 0x0000000000007918 */ /* 0x000fc80000000000 */
[----:B------:R-:W-:Y:S04]  /*55ec0*/  STL.64 [R1+0x2b0], R32 ;  /* 0x0002b02001007387 */ /* 0x000fe80000100a00 */
[----:B------:R1:W-:Y:S04]  /*55ed0*/  STL.64 [R1+0x2b8], R34 ;  /* 0x0002b82201007387 */ /* 0x0003e80000100a00 */
[----:B-1----:R-:W3:Y:S04]  /*55ee0*/  LDL.LU.64 R34, [R1+0x3748] ;  /* 0x0037480001227983 */ /* 0x002ee80000300a00 */
[----:B------:R-:W4:Y:S04]  /*55ef0*/  LDL.LU.64 R32, [R1+0x3740] ;  /* 0x0037400001207983 */ /* 0x000f280000300a00 */
[----:B------:R-:W-:Y:S04]  /*55f00*/  STL.64 [R1+0x3618], R30 ;  /* 0x0036181e01007387 */ /* 0x000fe80000100a00 */
[----:B--2---:R1:W-:Y:S04]  /*55f10*/  STL.64 [R1+0x3610], R28 ;  /* 0x0036101c01007387 */ /* 0x0043e80000100a00 */
        /* <DEDUP_REMOVED lines=9> */
[----:B------:R-:W2:Y:S01]  /*55fb0*/  LDL.LU.64 R36, [R1+0x3730] ;  /* 0x0037300001247983 */ /* 0x000ea20000300a00 */
        /* <DEDUP_REMOVED lines=88> */
[----:B-1----:R-:W2:Y:S04]  /*56540*/  LDL.LU.64 R98, [R1+0x3648] ;  /* 0x0036480001627983 */ /* 0x002ea80000300a00 */
[----:B------:R-:W3:Y:S01]  /*56550*/  LDL.LU.64 R96, [R1+0x3640] ;  /* 0x0036400001607983 */ /* 0x000ee20000300a00 */
[C---:B------:R-:W-:Y:S08]  /*56560*/  HMMA.1688.F32.TF32 R12, R8.reuse, R114, R12 ;  /* 0x00000072080c723c */ /* 0x040ff0000008100c */
[----:B--2---:R-:W-:-:S15]  /*56570*/  HMMA.1688.F32.TF32 R28, R8, R98, R28 ;  /* 0x00000062081c723c */ /* 0x004fde000008101c */
[----:B------:R-:W-:-:S04]  /*56580*/  NOP ;  /* 0x0000000000007918 */ /* 0x000fc80000000000 */
[----:B------:R-:W-:Y:S04]  /*56590*/  STL.64 [R1+0x1a0], R28 ;  /* 0x0001a01c01007387 */ /* 0x000fe80000100a00 */
[----:B------:R1:W-:Y:S02]  /*565a0*/  STL.64 [R1+0x1a8], R30 ;  /* 0x0001a81e01007387 */ /* 0x0003e40000100a00 */
[C---:B-1----:R-:W-:Y:S08]  /*565b0*/  HMMA.1688.F32.TF32 R28, R8.reuse, R102, R24 ;  /* 0x00000066081c723c */ /* 0x042ff00000081018 */
[C---:B------:R-:W-:Y:S08]  /*565c0*/  HMMA.1688.F32.TF32 R24, R8.reuse, R106, R16 ;  /* 0x0000006a0818723c */ /* 0x040ff00000081010 */
[C---:B----4-:R-:W-:Y:S08]  /*565d0*/  HMMA.1688.F32.TF32 R16, R8.reuse, R110, R4 ;  /* 0x0000006e0810723c */ /* 0x050ff00000081004 */
[C---:B------:R-:W-:Y:S01]  /*565e0*/  HMMA.1688.F32.TF32 R4, R8.reuse, R118, R180 ;  /* 0x000000760804723c */ /* 0x040fe200000810b4 */
[----:B------:R-:W-:Y:S04]  /*565f0*/  STL.64 [R1+0x190], R28 ;  /* 0x0001901c01007387 */ /* 0x000fe80000100a00 */
[----:B------:R-:W-:Y:S04]  /*56600*/  STL.64 [R1+0x198], R30 ;  /* 0x0001981e01007387 */ /* 0x000fe80000100a00 */
[----:B------:R-:W-:Y:S04]  /*56610*/  STL.64 [R1+0x180], R24 ;  /* 0x0001801801007387 */ /* 0x000fe80000100a00 */
[----:B------:R-:W-:Y:S04]  /*56620*/  STL.64 [R1+0x188], R26 ;  /* 0x0001881a01007387 */ /* 0x000fe80000100a00 */
[----:B------:R-:W-:Y:S04]  /*56630*/  STL.64 [R1+0x170], R16 ;  /* 0x0001701001007387 */ /* 0x000fe80000100a00 */
[----:B------:R1:W-:Y:S04]  /*56640*/  STL.64 [R1+0x178], R18 ;  /* 0x0001781201007387 */ /* 0x0003e80000100a00 */
[----:B------:R-:W-:Y:S04]  /*56650*/  STL.64 [R1+0x160], R12 ;  /* 0x0001600c01007387 */ /* 0x000fe80000100a00 */
[----:B------:R2:W-:Y:S01]  /*56660*/  STL.64 [R1+0x168], R14 ;  /* 0x0001680e01007387 */ /* 0x0005e20000100a00 */
[C---:B-1----:R-:W-:Y:S03]  /*56670*/  HMMA.1688.F32.TF32 R16, R8.reuse, R122, R176 ;  /* 0x0000007a0810723c */ /* 0x042fe600000810b0 */
[----:B------:R-:W-:Y:S04]  /*56680*/  STL.64 [R1+0x150], R4 ;  /* 0x0001500401007387 */ /* 0x000fe80000100a00 */
[----:B------:R1:W-:Y:S01]  /*56690*/  STL.64 [R1+0x158], R6 ;  /* 0x0001580601007387 */ /* 0x0003e20000100a00 */
[C---:B--2---:R-:W-:Y:S08]  /*566a0*/  HMMA.1688.F32.TF32 R12, R8.reuse, R126, R20 ;  /* 0x0000007e080c723c */ /* 0x044ff00000081014 */
[C---:B-1----:R-:W-:Y:S03]  /*566b0*/  HMMA.1688.F32.TF32 R4, R8.reuse, R130, R248 ;  /* 0x000000820804723c */ /* 0x042fe600000810f8 */
[----:B------:R1:W-:Y:S04]  /*566c0*/  STL.64 [R1+0x140], R16 ;  /* 0x0001401001007387 */ /* 0x0003e80000100a00 */
[----:B------:R2:W-:Y:S04]  /*566d0*/  STL.64 [R1+0x148], R18 ;  /* 0x0001481201007387 */ /* 0x0005e80000100a00 */
[----:B------:R-:W4:Y:S04]  /*566e0*/  LDL.LU R176, [R1+0x1330] ;  /* 0x0013300001b07983 */ /* 0x000f280000300800 */
[----:B------:R-:W-:Y:S04]  /*566f0*/  STL.64 [R1+0x130], R12 ;  /* 0x0001300c01007387 */ /* 0x000fe80000100a00 */
[----:B------:R-:W-:Y:S04]  /*56700*/  STL.64 [R1+0x138], R14 ;  /* 0x0001380e01007387 */ /* 0x000fe80000100a00 */
[----:B------:R1:W-:Y:S04]  /*56710*/  STL.64 [R1+0x120], R4 ;  /* 0x0001200401007387 */ /* 0x0003e80000100a00 */
[----:B------:R1:W-:Y:S04]  /*56720*/  STL.64 [R1+0x128], R6 ;  /* 0x0001280601007387 */ /* 0x0003e80000100a00 */
[----:B------:R-:W4:Y:S04]  /*56730*/  LDL.LU R177, [R1+0x1334] ;  /* 0x0013340001b17983 */ /* 0x000f280000300800 */
[----:B------:R-:W4:Y:S04]  /*56740*/  LDL.LU R178, [R1+0x1338] ;  /* 0x0013380001b27983 */ /* 0x000f280000300800 */
[----:B------:R-:W4:Y:S04]  /*56750*/  LDL.LU R179, [R1+0x133c] ;  /* 0x00133c0001b37983 */ /* 0x000f280000300800 */
        /* <DEDUP_REMOVED lines=8> */
[----:B-1----:R-:W4:Y:S04]  /*567e0*/  LDL.LU R16, [R1+0x1100] ;  /* 0x0011000001107983 */ /* 0x002f280000300800 */
[----:B------:R-:W4:Y:S04]  /*567f0*/  LDL.LU R17, [R1+0x1104] ;  /* 0x0011040001117983 */ /* 0x000f280000300800 */
[----:B--2---:R-:W2:Y:S04]  /*56800*/  LDL.LU R18, [R1+0x1108] ;  /* 0x0011080001127983 */ /* 0x004ea80000300800 */
        /* <DEDUP_REMOVED lines=21> */
[----:B------:R-:W-:Y:S04]  /*56960*/  STL.64 [R1+0x35e8], R130 ;  /* 0x0035e88201007387 */ /* 0x000fe80000100a00 */
[----:B------:R1:W-:Y:S04]  /*56970*/  STL.64 [R1+0x35e0], R128 ;  /* 0x0035e08001007387 */ /* 0x0003e80000100a00 */
[----:B-1----:R-:W2:Y:S04]  /*56980*/  LDL.LU R128, [R1+0x10d0] ;  /* 0x0010d00001807983 */ /* 0x002ea80000300800 */
[----:B------:R-:W2:Y:S04]  /*56990*/  LDL.LU R129, [R1+0x10d4] ;  /* 0x0010d40001817983 */ /* 0x000ea80000300800 */
[----:B------:R-:W2:Y:S04]  /*569a0*/  LDL.LU R130, [R1+0x10d8] ;  /* 0x0010d80001827983 */ /* 0x000ea80000300800 */
[----:B------:R-:W2:Y:S04]  /*569b0*/  LDL.LU R131, [R1+0x10dc] ;  /* 0x0010dc0001837983 */ /* 0x000ea80000300800 */
[----:B------:R-:W-:Y:S04]  /*569c0*/  STL.64 [R1+0x35d8], R134 ;  /* 0x0035d88601007387 */ /* 0x000fe80000100a00 */
[----:B------:R-:W-:Y:S01]  /*569d0*/  STL.64 [R1+0x35d0], R132 ;  /* 0x0035d08401007387 */ /* 0x000fe20000100a00 */
[C---:B---3--:R-:W-:Y:S08]  /*569e0*/  HMMA.1688.F32.TF32 R28, R8.reuse, R138, R28 ;  /* 0x0000008a081c723c */ /* 0x048ff0000008101c */
[C---:B----4-:R-:W-:Y:S08]  /*569f0*/  HMMA.1688.F32.TF32 R24, R8.reuse, R142, R24 ;  /* 0x0000008e0818723c */ /* 0x050ff00000081018 */
[C---:B--2---:R-:W-:Y:S08]  /*56a00*/  HMMA.1688.F32.TF32 R16, R8.reuse, R146, R16 ;  /* 0x000000920810723c */ /* 0x044ff00000081010 */
[C---:B------:R-:W-:Y:S08]  /*56a10*/  HMMA.1688.F32.TF32 R12, R8.reuse, R154, R12 ;  /* 0x0000009a080c723c */ /* 0x040ff0000008100c */
[----:B------:R-:W-:-:S15]  /*56a20*/  HMMA.1688.F32.TF32 R128, R8, R134, R128 ;  /* 0x000000860880723c */ /* 0x000fde0000081080 */
[----:B------:R-:W-:-:S04]  /*56a30*/  NOP ;  /* 0x0000000000007918 */ /* 0x000fc80000000000 */
        /* <DEDUP_REMOVED lines=14> */
[C---:B-1----:R-:W-:Y:S02]  /*56b20*/  HMMA.1688.F32.TF32 R16, R8.reuse, R150, R4 ;  /* 0x000000960810723c */ /* 0x042fe40000081004 */
[----:B------:R-:W-:Y:S04]  /*56b30*/  LDS R4, [R216+UR13+0x20880] ;  /* 0x0208800dd8047984 */ /* 0x000fe80008000800 */
[----:B------:R-:W-:Y:S04]  /*56b40*/  LDS R6, [R216+UR13+0x20c80] ;  /* 0x020c800dd8067984 */ /* 0x000fe80008000800 */
[----:B------:R-:W-:Y:S04]  /*56b50*/  LDS R5, [R217+UR13+0x20880] ;  /* 0x0208800dd9057984 */ /* 0x000fe80008000800 */
[----:B------:R-:W1:Y:S05]  /*56b60*/  LDS R7, [R217+UR13+0x20c80] ;  /* 0x020c800dd9077984 */ /* 0x000e6a0008000800 */
[----:B------:R-:W-:Y:S04]  /*56b70*/  STL.64 [R1+0xd0], R16 ;  /* 0x0000d01001007387 */ /* 0x000fe80000100a00 */
[----:B------:R-:W-:Y:S04]  /*56b80*/  STL.64 [R1+0xd8], R18 ;  /* 0x0000d81201007387 */ /* 0x000fe80000100a00 */
[----:B------:R-:W-:Y:S04]  /*56b90*/  STL.64 [R1+0x3598], R154 ;  /* 0x0035989a01007387 */ /* 0x000fe80000100a00 */
[----:B------:R-:W-:Y:S04]  /*56ba0*/  STL.64 [R1+0x3590], R152 ;  /* 0x0035909801007387 */ /* 0x000fe80000100a00 */
[----:B------:R-:W-:Y:S04]  /*56bb0*/  STL.64 [R1+0x470], R12 ;  /* 0x0004700c01007387 */ /* 0x000fe80000100a00 */
[----:B------:R2:W-:Y:S02]  /*56bc0*/  STL.64 [R1+0x478], R14 ;  /* 0x0004780e01007387 */ /* 0x0005e40000100a00 */
[----:B--2---:R-:W-:Y:S02]  /*56bd0*/  HMMA.1688.F32.TF32 R12, R8, R158, R180 ;  /* 0x0000009e080c723c */ /* 0x004fe400000810b4 */
[----:B------:R-:W-:Y:S04]  /*56be0*/  STL.64 [R1+0x3588], R158 ;  /* 0x0035889e01007387 */ /* 0x000fe80000100a00 */
[----:B------:R-:W-:-:S13]  /*56bf0*/  STL.64 [R1+0x3580], R156 ;  /* 0x0035809c01007387 */ /* 0x000fda0000100a00 */
        /* <DEDUP_REMOVED lines=13> */
[----:B------:R-:W2:-:S15]  /*56cd0*/  LDL.LU R248, [R1+0x1120] ;  /* 0x0011200001f87983 */ /* 0x000e9e0000300800 */
[----:B------:R-:W-:Y:S02]  /*56ce0*/  NOP ;  /* 0x0000000000007918 */ /* 0x000fe40000000000 */
        /* <DEDUP_REMOVED lines=65> */
[----:B---3--:R-:W3:Y:S04]  /*57100*/  LDL.LU R12, [R1+0x1140] ;  /* 0x00114000010c7983 */ /* 0x008ee80000300800 */
[----:B------:R-:W3:Y:S04]  /*57110*/  LDL.LU R13, [R1+0x1144] ;  /* 0x00114400010d7983 */ /* 0x000ee80000300800 */
[----:B----4-:R-:W3:Y:S04]  /*57120*/  LDL.LU R14, [R1+0x1148] ;  /* 0x00114800010e7983 */ /* 0x010ee80000300800 */
[----:B------:R-:W3:Y:S04]  /*57130*/  LDL.LU R15, [R1+0x114c] ;  /* 0x00114c00010f7983 */ /* 0x000ee80000300800 */
[----:B------:R-:W-:Y:S04]  /*57140*/  STL.64 [R1+0x3558], R170 ;  /* 0x003558aa01007387 */ /* 0x000fe80000100a00 */
[----:B------:R4:W-:Y:S04]  /*57150*/  STL.64 [R1+0x3550], R168 ;  /* 0x003550a801007387 */ /* 0x0009e80000100a00 */
[----:B----4-:R-:W4:Y:S04]  /*57160*/  LDL.LU R168, [R1+0x12d0] ;  /* 0x0012d00001a87983 */ /* 0x010f280000300800 */
[----:B------:R-:W4:Y:S04]  /*57170*/  LDL.LU R169, [R1+0x12d4] ;  /* 0x0012d40001a97983 */ /* 0x000f280000300800 */
[----:B------:R-:W4:Y:S04]  /*57180*/  LDL.LU R170, [R1+0x12d8] ;  /* 0x0012d80001aa7983 */ /* 0x000f280000300800 */
[----:B------:R-:W4:Y:S01]  /*57190*/  LDL.LU R171, [R1+0x12dc] ;  /* 0x0012dc0001ab7983 */ /* 0x000f220000300800 */
[----:B--2---:R-:W-:-:S15]  /*571a0*/  HMMA.1688.F32.TF32 R176, R8, R174, R176 ;  /* 0x000000ae08b0723c */ /* 0x004fde00000810b0 */
[----:B------:R-:W-:-:S04]  /*571b0*/  NOP ;  /* 0x0000000000007918 */ /* 0x000fc80000000000 */
[----:B------:R-:W-:Y:S04]  /*571c0*/  STL.64 [R1+0x420], R176 ;  /* 0x000420b001007387 */ /* 0x000fe80000100a00 */
[----:B------:R2:W-:Y:S04]  /*571d0*/  STL.64 [R1+0x428], R178 ;  /* 0x000428b201007387 */ /* 0x0005e80000100a00 */
[----:B--2---:R-:W2:Y:S04]  /*571e0*/  LDL.LU.64 R178, [R1+0x3638] ;  /* 0x0036380001b27983 */ /* 0x004ea80000300a00 */
[----:B------:R-:W3:Y:S04]  /*571f0*/  LDL.LU.64 R176, [R1+0x3630] ;  /* 0x0036300001b07983 */ /* 0x000ee80000300a00 */
        /* <DEDUP_REMOVED lines=11> */
[----:B------:R-:W2:Y:S01]  /*572b0*/  LDL.LU.64 R180, [R1+0x3620] ;  /* 0x0036200001b47983 */ /* 0x000ea20000300a00 */
[C---:B----4-:R-:W-:Y:S08]  /*572c0*/  HMMA.1688.F32.TF32 R168, R8.reuse, R186, R168 ;  /* 0x000000ba08a8723c */ /* 0x050ff000000810a8 */
[C---:B------:R-:W-:Y:S01]  /*572d0*/  HMMA.1688.F32.TF32 R164, R8.reuse, R190, R164 ;  /* 0x000000be08a4723c */ /* 0x040fe200000810a4 */
[----:B------:R-:W-:Y:S07]  /*572e0*/  STL.64 [R1+0x3538], R178 ;  /* 0x003538b201007387 */ /* 0x000fee0000100a00 */
[C---:B------:R-:W-:Y:S01]  /*572f0*/  HMMA.1688.F32.TF32 R160, R8.reuse, R194, R160 ;  /* 0x000000c208a0723c */ /* 0x040fe200000810a0 */
[----:B---3--:R-:W-:Y:S07]  /*57300*/  STL.64 [R1+0x3530], R176 ;  /* 0x003530b001007387 */ /* 0x008fee0000100a00 */
[----:B--2---:R-:W-:Y:S01]  /*57310*/  HMMA.1688.F32.TF32 R172, R8, R182, R172 ;  /* 0x000000b608ac723c */ /* 0x004fe200000810ac */
        /* <DEDUP_REMOVED lines=48> */
[----:B------:R-:W-:Y:S04]  /*57620*/  STL.64 [R1+0x338], R30 ;  /* 0x0003381e01007387 */ /* 0x000fe80000100a00 */
[----:B------:R3:W-:Y:S04]  /*57630*/  STL.64 [R1+0x320], R24 ;  /* 0x0003201801007387 */ /* 0x0007e80000100a00 */
[----:B------:R4:W-:Y:S04]  /*57640*/  STL.64 [R1+0x328], R26 ;  /* 0x0003281a01007387 */ /* 0x0009e80000100a00 */
[----:B-1----:R-:W4:Y:S04]  /*57650*/  LDL.LU R132, [R1+0xce0] ;  /* 0x000ce00001847983 */ /* 0x002f280000300800 */
[----:B------:R-:W-:Y:S04]  /*57660*/  STL.64 [R1+0x310], R16 ;  /* 0x0003101001007387 */ /* 0x000fe80000100a00 */
[----:B------:R-:W-:Y:S04]  /*57670*/  STL.64 [R1+0x318], R18 ;  /* 0x0003181201007387 */ /* 0x000fe80000100a00 */
[----:B------:R1:W-:Y:S04]  /*57680*/  STL.64 [R1+0x300], R12 ;  /* 0x0003000c01007387 */ /* 0x0003e80000100a00 */
[----:B------:R1:W-:Y:S04]  /*57690*/  STL.64 [R1+0x308], R14 ;  /* 0x0003080e01007387 */ /* 0x0003e80000100a00 */
        /* <DEDUP_REMOVED lines=31> */
[----:B-1----:R-:W4:Y:S04]  /*57890*/  LDL.LU R12, [R1+0x1080] ;  /* 0x00108000010c7983 */ /* 0x002f280000300800 */
[----:B------:R-:W4:Y:S04]  /*578a0*/  LDL.LU R13, [R1+0x1084] ;  /* 0x00108400010d7983 */ /* 0x000f280000300800 */
[----:B------:R-:W4:Y:S04]  /*578b0*/  LDL.LU R14, [R1+0x1088] ;  /* 0x00108800010e7983 */ /* 0x000f280000300800 */
[----:B------:R-:W4:Y:S04]  /*578c0*/  LDL.LU R15, [R1+0x108c] ;  /* 0x00108c00010f7983 */ /* 0x000f280000300800 */
[----:B------:R-:W4:Y:S04]  /*578d0*/  LDL.LU.64 R30, [R1+0x58] ;  /* 0x00005800011e7983 */ /* 0x000f280000300a00 */
[----:B------:R-:W3:Y:S04]  /*578e0*/  LDL.LU.64 R18, [R1+0xb8] ;  /* 0x0000b80001127983 */ /* 0x000ee80000300a00 */
[----:B------:R-:W2:Y:S04]  /*578f0*/  LDL.LU R20, [R1+0x1060] ;  /* 0x0010600001147983 */ /* 0x000ea80000300800 */
[----:B------:R-:W2:Y:S04]  /*57900*/  LDL.LU R21, [R1+0x1064] ;  /* 0x0010640001157983 */ /* 0x000ea80000300800 */
[----:B------:R-:W2:Y:S04]  /*57910*/  LDL.LU R22, [R1+0x1068] ;  /* 0x0010680001167983 */ /* 0x000ea80000300800 */
[----:B------:R-:W2:Y:S04]  /*57920*/  LDL.LU R23, [R1+0x106c] ;  /* 0x00106c0001177983 */ /* 0x000ea80000300800 */
[----:B------:R-:W2:Y:S04]  /*57930*/  LDL.LU.64 R194, [R1+0xa8] ;  /* 0x0000a80001c27983 */ /* 0x000ea80000300a00 */
[----:B------:R-:W2:Y:S04]  /*57940*/  LDL.LU.64 R186, [R1+0x98] ;  /* 0x0000980001ba7983 */ /* 0x000ea80000300a00 */
        /* <DEDUP_REMOVED lines=23> */
[C---:B----4-:R-:W-:Y:S08]  /*57ac0*/  HMMA.1688.F32.TF32 R12, R8.reuse, R30, R12 ;  /* 0x0000001e080c723c */ /* 0x050ff0000008100c */
[----:B---3--:R-:W-:Y:S11]  /*57ad0*/  HMMA.1688.F32.TF32 R24, R8, R18, R24 ;  /* 0x000000120818723c */ /* 0x008ff60000081018 */
[----:B------:R1:W-:Y:S04]  /*57ae0*/  STL.64 [R1+0x2f0], R12 ;  /* 0x0002f00c01007387 */ /* 0x0003e80000100a00 */
[----:B------:R3:W-:Y:S01]  /*57af0*/  STL.64 [R1+0x2f8], R14 ;  /* 0x0002f80e01007387 */ /* 0x0007e20000100a00 */
[----:B-1----:R-:W-:-:S02]  /*57b00*/  IMAD.MOV.U32 R13, RZ, RZ, R30 ;  /* 0x000000ffff0d7224 */ /* 0x002fc400078e001e */
[----:B------:R-:W-:Y:S02]  /*57b10*/  IMAD.MOV.U32 R12, RZ, RZ, R31 ;  /* 0x000000ffff0c7224 */ /* 0x000fe400078e001f */
[----:B------:R-:W4:Y:S04]  /*57b20*/  LDL.LU.64 R30, [R1+0x3618] ;  /* 0x00361800011e7983 */ /* 0x000f280000300a00 */
[----:B------:R-:W4:Y:S01]  /*57b30*/  LDL.LU.64 R28, [R1+0x3610] ;  /* 0x00361000011c7983 */ /* 0x000f220000300a00 */
[----:B---3--:R-:W-:-:S03]  /*57b40*/  IMAD.MOV.U32 R15, RZ, RZ, R18 ;  /* 0x000000ffff0f7224 */ /* 0x008fc600078e0012 */
[----:B------:R-:W-:Y:S01]  /*57b50*/  STL.64 [R1+0x2e0], R24 ;  /* 0x0002e01801007387 */ /* 0x000fe20000100a00 */
[----:B------:R-:W-:-:S03]  /*57b60*/  MOV R14, R19 ;  /* 0x00000013000e7202 */ /* 0x000fc60000000f00 */
[----:B------:R1:W-:Y:S04]  /*57b70*/  STL.64 [R1+0x2e8], R26 ;  /* 0x0002e81a01007387 */ /* 0x0003e80000100a00 */
[----:B-1----:R-:W3:Y:S04]  /*57b80*/  LDL.LU.64 R26, [R1+0x3608] ;  /* 0x00360800011a7983 */ /* 0x002ee80000300a00 */
[----:B------:R-:W3:Y:S04]  /*57b90*/  LDL.LU.64 R24, [R1+0x3600] ;  /* 0x0036000001187983 */ /* 0x000ee80000300a00 */
[----:B------:R-:W3:Y:S01]  /*57ba0*/  LDL.LU.64 R18, [R1+0x35f8] ;  /* 0x0035f80001127983 */ /* 0x000ee20000300a00 */
[C---:B--2---:R-:W-:Y:S03]  /*57bb0*/  HMMA.1688.F32.TF32 R20, R8.reuse, R194, R20 ;  /* 0x000000c20814723c */ /* 0x044fe60000081014 */
[----:B------:R-:W2:Y:S05]  /*57bc0*/  LDL.LU.64 R16, [R1+0x35f0] ;  /* 0x0035f00001107983 */ /* 0x000eaa0000300a00 */
[C---:B------:R-:W-:Y:S11]  /*57bd0*/  HMMA.1688.F32.TF32 R188, R8.reuse, R186, R188 ;  /* 0x000000ba08bc723c */ /* 0x040ff600000810bc */
[----:B------:R-:W-:Y:S04]  /*57be0*/  STL.64 [R1+0x480], R20 ;  /* 0x0004801401007387 */ /* 0x000fe80000100a00 */
[----:B------:R1:W-:Y:S01]  /*57bf0*/  STL.64 [R1+0x488], R22 ;  /* 0x0004881601007387 */ /* 0x0003e20000100a00 */
[----:B------:R-:W-:Y:S01]  /*57c00*/  HMMA.1688.F32.TF32 R176, R8, R174, R176 ;  /* 0x000000ae08b0723c */ /* 0x000fe200000810b0 */
[----:B-1----:R-:W-:-:S02]  /*57c10*/  IMAD.MOV.U32 R23, RZ, RZ, R186 ;  /* 0x000000ffff177224 */ /* 0x002fc400078e00ba */
[----:B------:R-:W-:-:S05]  /*57c20*/  IMAD.MOV.U32 R22, RZ, RZ, R187 ;  /* 0x000000ffff167224 */ /* 0x000fca00078e00bb */
[C---:B------:R-:W-:Y:S08]  /*57c30*/  HMMA.1688.F32.TF32 R184, R8.reuse, R182, R248 ;  /* 0x000000b608b8723c */ /* 0x040ff000000810f8 */
[----:B------:R-:W-:Y:S01]  /*57c40*/  HMMA.1688.F32.TF32 R8, R8, R166, R168 ;  /* 0x000000a60808723c */ /* 0x000fe200000810a8 */
[----:B------:R-:W-:Y:S04]  /*57c50*/  STL.64 [R1+0x490], R188 ;  /* 0x000490bc01007387 */ /* 0x000fe80000100a00 */
[----:B------:R-:W-:Y:S06]  /*57c60*/  STL.64 [R1+0x498], R190 ;  /* 0x000498be01007387 */ /* 0x000fec0000100a00 */
[----:B------:R-:W-:Y:S04]  /*57c70*/  STL.64 [R1+0x4a0], R184 ;  /* 0x0004a0b801007387 */ /* 0x000fe80000100a00 */
[----:B------:R-:W-:Y:S04]  /*57c80*/  STL.64 [R1+0x4a8], R186 ;  /* 0x0004a8ba01007387 */ /* 0x000fe80000100a00 */
[----:B------:R-:W-:Y:S04]  /*57c90*/  STL.64 [R1+0x4d0], R176 ;  /* 0x0004d0b001007387 */ /* 0x000fe80000100a00 */
[----:B------:R-:W-:Y:S04]  /*57ca0*/  STL.64 [R1+0x4d8], R178 ;  /* 0x0004d8b201007387 */ /* 0x000fe80000100a00 */
[----:B------:R-:W-:Y:S04]  /*57cb0*/  STL.64 [R1+0x4b0], R8 ;  /* 0x0004b00801007387 */ /* 0x000fe80000100a00 */
[----:B------:R3:W-:Y:S01]  /*57cc0*/  STL.64 [R1+0x4b8], R10 ;  /* 0x0004b80a01007387 */ /* 0x0007e20000100a00 */
[----:B------:R-:W-:Y:S01]  /*57cd0*/  HMMA.1688.F32.TF32 R140, R4, R38, R140 ;  /* 0x00000026048c723c */ /* 0x000fe2000008108c */
[----:B------:R-:W-:-:S02]  /*57ce0*/  IMAD.MOV.U32 R21, RZ, RZ, R194 ;  /* 0x000000ffff157224 */ /* 0x000fc400078e00c2 */
[----:B------:R-:W-:Y:S02]  /*57cf0*/  IMAD.MOV.U32 R20, RZ, RZ, R195 ;  /* 0x000000ffff147224 */ /* 0x000fe400078e00c3 */
[----:B------:R-:W-:Y:S02]  /*57d00*/  IMAD.MOV.U32 R249, RZ, RZ, R182 ;  /* 0x000000fffff97224 */ /* 0x000fe400078e00b6 */
[----:B------:R-:W-:Y:S01]  /*57d10*/  IMAD.MOV.U32 R248, RZ, RZ, R183 ;  /* 0x000000fffff87224 */ /* 0x000fe200078e00b7 */
[----:B------:R-:W-:Y:S01]  /*57d20*/  MOV R251, R174 ;  /* 0x000000ae00fb7202 */ /* 0x000fe20000000f00 */
[----:B------:R-:W-:Y:S01]  /*57d30*/  IMAD.MOV.U32 R250, RZ, RZ, R175 ;  /* 0x000000fffffa7224 */ /* 0x000fe200078e00af */
[C---:B----4-:R-:W-:Y:S08]  /*57d40*/  HMMA.1688.F32.TF32 R152, R4.reuse, R30, R152 ;  /* 0x0000001e0498723c */ /* 0x050ff00000081098 */
[----:B---3--:R-:W-:Y:S01]  /*57d50*/  HMMA.1688.F32.TF32 R8, R4, R18, R160 ;  /* 0x000000120408723c */ /* 0x008fe200000810a0 */
[----:B------:R-:W-:-:S02]  /*57d60*/  IMAD.MOV.U32 R217, RZ, RZ, R166 ;  /* 0x000000ffffd97224 */ /* 0x000fc400078e00a6 */
[----:B------:R-:W-:Y:S01]  /*57d70*/  IMAD.MOV.U32 R216, RZ, RZ, R167 ;  /* 0x000000ffffd87224 */ /* 0x000fe200078e00a7 */
[----:B--2---:R-:W-:Y:S04]  /*57d80*/  LDS R18, [R17+UR13+0x21400] ;  /* 0x0214000d11127984 */ /* 0x004fe80008000800 */
[C---:B------:R-:W-:Y:S11]  /*57d90*/  HMMA.1688.F32.TF32 R156, R4.reuse, R26, R156 ;  /* 0x0000001a049c723c */ /* 0x040ff6000008109c */
        /* <DEDUP_REMOVED lines=11> */
[----:B------:R-:W-:Y:S04]  /*57e50*/  STL.64 [R1+0x1370], R140 ;  /* 0x0013708c01007387 */ /* 0x000fe80000100a00 */
[----:B------:R-:W-:Y:S02]  /*57e60*/  STL.64 [R1+0x1378], R142 ;  /* 0x0013788e01007387 */ /* 0x000fe40000100a00 */
[C---:B------:R-:W-:Y:S02]  /*57e70*/  HMMA.1688.F32.TF32 R36, R4.reuse, R46, R132 ;  /* 0x0000002e0424723c */ /* 0x040fe40000081084 */
[----:B------:R-:W-:Y:S09]  /*57e80*/  STL.64 [R1+0x3450], R44 ;  /* 0x0034502c01007387 */ /* 0x000ff20000100a00 */
[----:B------:R-:W-:Y:S04]  /*57e90*/  STL.64 [R1+0x1360], R8 ;  /* 0x0013600801007387 */ /* 0x000fe80000100a00 */
[----:B------:R1:W-:Y:S02]  /*57ea0*/  STL.64 [R1+0x1368], R10 ;  /* 0x0013680a01007387 */ /* 0x0003e40000100a00 */
[C---:B-1----:R-:W-:Y:S02]  /*57eb0*/  HMMA.1688.F32.TF32 R8, R4.reuse, R50, R128 ;  /* 0x000000320408723c */ /* 0x042fe40000081080 */
[----:B------:R1:W-:Y:S04]  /*57ec0*/  STL.64 [R1+0x1350], R36 ;  /* 0x0013502401007387 */ /* 0x0003e80000100a00 */
[----:B------:R2:W-:Y:S04]  /*57ed0*/  STL.64 [R1+0x1358], R38 ;  /* 0x0013582601007387 */ /* 0x0005e80000100a00 */
[----:B------:R-:W3:Y:S09]  /*57ee0*/  LDL.LU R132, [R1+0xbc0] ;  /* 0x000bc00001847983 */ /* 0x000ef20000300800 */
[----:B------:R4:W-:Y:S04]  /*57ef0*/  STL.64 [R1+0x1340], R8 ;  /* 0x0013400801007387 */ /* 0x0009e80000100a00 */
[----:B------:R1:W-:Y:S04]  /*57f00*/  STL.64 [R1+0x1348], R10 ;  /* 0x0013480a01007387 */ /* 0x0003e80000100a00 */
        /* <DEDUP_REMOVED lines=35> */
[----:B-1----:R-:W3:Y:S04]  /*58140*/  LDL.LU R36, [R1+0xcc0] ;  /* 0x000cc00001247983 */ /* 0x002ee80000300800 */
[----:B------:R-:W3:Y:S04]  /*58150*/  LDL.LU R37, [R1+0xcc4] ;  /* 0x000cc40001257983 */ /* 0x000ee80000300800 */
[----:B--2---:R-:W3:Y:S04]  /*58160*/  LDL.LU R38, [R1+0xcc8] ;  /* 0x000cc80001267983 */ /* 0x004ee80000300800 */
[----:B------:R-:W3:Y:S04]  /*58170*/  LDL.LU R39, [R1+0xccc] ;  /* 0x000ccc0001277983 */ /* 0x000ee80000300800 */
[----:B----4-:R-:W2:Y:S04]  /*58180*/  LDL.LU R8, [R1+0xcb0] ;  /* 0x000cb00001087983 */ /* 0x010ea80000300800 */
[----:B------:R-:W2:Y:S04]  /*58190*/  LDL.LU R9, [R1+0xcb4] ;  /* 0x000cb40001097983 */ /* 0x000ea80000300800 */
        /* <DEDUP_REMOVED lines=30> */
[----:B------:R-:W-:Y:S01]  /*58380*/  STL.64 [R1+0x3478], R52 ;  /* 0x0034783401007387 */ /* 0x000fe20000100a00 */
[----:B------:R-:W-:Y:S01]  /*58390*/  IMAD.MOV.U32 R131, RZ, RZ, R2 ;  /* 0x000000ffff837224 */ /* 0x000fe200078e0002 */
[C---:B---3--:R-:W-:Y:S08]  /*583a0*/  HMMA.1688.F32.TF32 R36, R4.reuse, R54, R36 ;  /* 0x000000360424723c */ /* 0x048ff00000081024 */
[C---:B--2---:R-:W-:Y:S11]  /*583b0*/  HMMA.1688.F32.TF32 R8, R4.reuse, R58, R8 ;  /* 0x0000003a0408723c */ /* 0x044ff60000081008 */
[----:B------:R-:W-:Y:S04]  /*583c0*/  STL.64 [R1+0x1330], R36 ;  /* 0x0013302401007387 */ /* 0x000fe80000100a00 */
[----:B------:R1:W-:Y:S04]  /*583d0*/  STL.64 [R1+0x1338], R38 ;  /* 0x0013382601007387 */ /* 0x0003e80000100a00 */
[----:B------:R-:W-:Y:S01]  /*583e0*/  STL.64 [R1+0x3480], R56 ;  /* 0x0034803801007387 */ /* 0x000fe20000100a00 */
[C---:B-1----:R-:W-:Y:S03]  /*583f0*/  HMMA.1688.F32.TF32 R36, R4.reuse, R62, R192 ;  /* 0x0000003e0424723c */ /* 0x042fe600000810c0 */
[----:B------:R-:W-:Y:S04]  /*58400*/  STL.64 [R1+0x1320], R8 ;  /* 0x0013200801007387 */ /* 0x000fe80000100a00 */
[----:B------:R4:W-:Y:S02]  /*58410*/  STL.64 [R1+0x1328], R10 ;  /* 0x0013280a01007387 */ /* 0x0009e40000100a00 */
[C---:B----4-:R-:W-:Y:S02]  /*58420*/  HMMA.1688.F32.TF32 R8, R4.reuse, R66, R188 ;  /* 0x000000420408723c */ /* 0x050fe400000810bc */
[----:B------:R-:W-:Y:S08]  /*58430*/  STL.64 [R1+0x3488], R60 ;  /* 0x0034883c01007387 */ /* 0x000ff00000100a00 */
[----:B------:R-:W-:Y:S04]  /*58440*/  STL.64 [R1+0x1310], R36 ;  /* 0x0013102401007387 */ /* 0x000fe80000100a00 */
[----:B------:R1:W-:Y:S04]  /*58450*/  STL.64 [R1+0x1318], R38 ;  /* 0x0013182601007387 */ /* 0x0003e80000100a00 */
[----:B------:R-:W-:Y:S04]  /*58460*/  STL.64 [R1+0x3490], R64 ;  /* 0x0034904001007387 */ /* 0x000fe80000100a00 */
[----:B------:R-:W-:Y:S01]  /*58470*/  STL.64 [R1+0x510], R8 ;  /* 0x0005100801007387 */ /* 0x000fe20000100a00 */
[C---:B-1----:R-:W-:Y:S03]  /*58480*/  HMMA.1688.F32.TF32 R36, R4.reuse, R70, R184 ;  /* 0x000000460424723c */ /* 0x042fe600000810b8 */
[----:B------:R1:W-:Y:S05]  /*58490*/  STL.64 [R1+0x518], R10 ;  /* 0x0005180a01007387 */ /* 0x0003ea0000100a00 */
[C---:B-1----:R-:W-:Y:S01]  /*584a0*/  HMMA.1688.F32.TF32 R8, R4.reuse, R74, R180 ;  /* 0x0000004a0408723c */ /* 0x042fe200000810b4 */
[----:B------:R-:W-:Y:S10]  /*584b0*/  STL.64 [R1+0x3498], R68 ;  /* 0x0034984401007387 */ /* 0x000ff40000100a00 */
        /* <DEDUP_REMOVED lines=14> */
[----:B-1----:R-:W-:-:S15]  /*585a0*/  HMMA.1688.F32.TF32 R8, R4, R90, R164 ;  /* 0x0000005a0408723c */ /* 0x002fde00000810a4 */
[----:B------:R-:W-:-:S04]  /*585b0*/  NOP ;  /* 0x0000000000007918 */ /* 0x000fc80000000000 */
[----:B------:R-:W-:Y:S01]  /*585c0*/  STL.64 [R1+0x12d0], R8 ;  /* 0x0012d00801007387 */ /* 0x000fe20000100a00 */
[----:B------:R-:W-:-:S03]  /*585d0*/  IMAD.MOV.U32 R2, RZ, RZ, R11 ;  /* 0x000000ffff027224 */ /* 0x000fc600078e000b */
[----:B------:R-:W-:Y:S04]  /*585e0*/  STL.64 [R1+0x12e0], R36 ;  /* 0x0012e02401007387 */ /* 0x000fe80000100a00 */
[----:B------:R1:W-:Y:S04]  /*585f0*/  STL.64 [R1+0x12e8], R38 ;  /* 0x0012e82601007387 */ /* 0x0003e80000100a00 */
[----:B------:R2:W-:Y:S01]  /*58600*/  STL [R1+0x12d8], R10 ;  /* 0x0012d80a01007387 */ /* 0x0005e20000100800 */
[C---:B-1----:R-:W-:Y:S08]  /*58610*/  HMMA.1688.F32.TF32 R36, R4.reuse, R94, R160 ;  /* 0x0000005e0424723c */ /* 0x042ff000000810a0 */
[C---:B--2---:R-:W-:Y:S01]  /*58620*/  HMMA.1688.F32.TF32 R8, R4.reuse, R98, R156 ;  /* 0x000000620408723c */ /* 0x044fe2000008109c */
[----:B------:R1:W-:Y:S07]  /*58630*/  STL [R1+0x3180], R2 ;  /* 0x0031800201007387 */ /* 0x0003ee0000100800 */
[----:B------:R-:W-:Y:S11]  /*58640*/  HMMA.1688.F32.TF32 R44, R4, R102, R152 ;  /* 0x00000066042c723c */ /* 0x000ff60000081098 */
[----:B------:R-:W-:Y:S01]  /*58650*/  STL.64 [R1+0x12b0], R8 ;  /* 0x0012b00801007387 */ /* 0x000fe20000100a00 */
[----:B-1----:R-:W-:-:S03]  /*58660*/  IMAD.MOV.U32 R2, RZ, RZ, R11 ;  /* 0x000000ffff027224 */ /* 0x002fc600078e000b */
[----:B------:R-:W-:Y:S04]  /*58670*/  STL.64 [R1+0x12c0], R36 ;  /* 0x0012c02401007387 */ /* 0x000fe80000100a00 */
[----:B------:R1:W-:Y:S04]  /*58680*/  STL.64 [R1+0x12c8], R38 ;  /* 0x0012c82601007387 */ /* 0x0003e80000100a00 */
[----:B------:R2:W-:Y:S01]  /*58690*/  STL [R1+0x12b8], R10 ;  /* 0x0012b80a01007387 */ /* 0x0005e20000100800 */
[C---:B-1----:R-:W-:Y:S08]  /*586a0*/  HMMA.1688.F32.TF32 R36, R4.reuse, R106, R144 ;  /* 0x0000006a0424723c */ /* 0x042ff00000081090 */
[C---:B--2---:R-:W-:Y:S01]  /*586b0*/  HMMA.1688.F32.TF32 R8, R4.reuse, R110, R140 ;  /* 0x0000006e0408723c */ /* 0x044fe2000008108c */
[----:B------:R-:W-:Y:S04]  /*586c0*/  STL [R1+0x33b8], R2 ;  /* 0x0033b80201007387 */ /* 0x000fe80000100800 */
        /* <DEDUP_REMOVED lines=11> */
[----:B-1----:R-:W3:Y:S04]  /*58780*/  LDL.LU R44, [R1+0x930] ;  /* 0x00093000012c7983 */ /* 0x002ee80000300800 */
[----:B------:R-:W-:Y:S04]  /*58790*/  STL.64 [R1+0x1260], R36 ;  /* 0x0012602401007387 */ /* 0x000fe80000100a00 */
[----:B------:R-:W-:Y:S04]  /*587a0*/  STL.64 [R1+0x1268], R38 ;  /* 0x0012682601007387 */ /* 0x000fe80000100a00 */
[----:B------:R1:W-:Y:S04]  /*587b0*/  STL.64 [R1+0x1250], R8 ;  /* 0x0012500801007387 */ /* 0x0003e80000100a00 */
[----:B------:R4:W-:Y:S04]  /*587c0*/  STL.64 [R1+0x1258], R10 ;  /* 0x0012580a01007387 */ /* 0x0009e80000100a00 */
[----:B------:R-:W3:Y:S04]  /*587d0*/  LDL.LU R45, [R1+0x934] ;  /* 0x00093400012d7983 */ /* 0x000ee80000300800 */
[----:B--2---:R-:W3:Y:S04]  /*587e0*/  LDL.LU R46, [R1+0x938] ;  /* 0x00093800012e7983 */ /* 0x004ee80000300800 */
        /* <DEDUP_REMOVED lines=61> */
[----:B----4-:R-:W2:Y:S04]  /*58bc0*/  LDL.LU R10, [R1+0xb58] ;  /* 0x000b5800010a7983 */ /* 0x010ea80000300800 */
        /* <DEDUP_REMOVED lines=70> */
[----:B-1----:R-:W4:Y:S04]  /*59030*/  LDL.LU.64 R142, [R1+0x35b8] ;  /* 0x0035b800018e7983 */ /* 0x002f280000300a00 */
[----:B------:R-:W3:Y:S01]  /*59040*/  LDL.LU.64 R140, [R1+0x35b0] ;  /* 0x0035b000018c7983 */ /* 0x000ee20000300a00 */
[----:B----4-:R-:W-:-:S15]  /*59050*/  HMMA.1688.F32.TF32 R144, R4, R142, R144 ;  /* 0x0000008e0490723c */ /* 0x010fde0000081090 */
[----:B------:R-:W-:-:S04]  /*59060*/  NOP ;  /* 0x0000000000007918 */ /* 0x000fc80000000000 */
[----:B------:R-:W-:Y:S04]  /*59070*/  STL.64 [R1+0x1200], R144 ;  /* 0x0012009001007387 */ /* 0x000fe80000100a00 */
[----:B------:R1:W-:Y:S04]  /*59080*/  STL.64 [R1+0x1208], R146 ;  /* 0x0012089201007387 */ /* 0x0003e80000100a00 */
[----:B-1----:R-:W4:Y:S01]  /*59090*/  LDL.LU.64 R146, [R1+0x35a8] ;  /* 0x0035a80001927983 */ /* 0x002f220000300a00 */
[C---:B------:R-:W-:Y:S03]  /*590a0*/  HMMA.1688.F32.TF32 R152, R4.reuse, R150, R152 ;  /* 0x000000960498723c */ /* 0x040fe60000081098 */
[----:B------:R-:W2:Y:S05]  /*590b0*/  LDL.LU.64 R144, [R1+0x35a0] ;  /* 0x0035a00001907983 */ /* 0x000eaa0000300a00 */
[----:B----4-:R-:W-:-:S15]  /*590c0*/  HMMA.1688.F32.TF32 R8, R4, R146, R8 ;  /* 0x000000920408723c */ /* 0x010fde0000081008 */
[----:B------:R-:W-:-:S04]  /*590d0*/  NOP ;  /* 0x0000000000007918 */ /* 0x000fc80000000000 */
[----:B------:R-:W-:Y:S04]  /*590e0*/  STL.64 [R1+0x11f0], R8 ;  /* 0x0011f00801007387 */ /* 0x000fe80000100a00 */
[----:B------:R1:W-:Y:S04]  /*590f0*/  STL.64 [R1+0x11f8], R10 ;  /* 0x0011f80a01007387 */ /* 0x0003e80000100a00 */
[----:B-1----:R-:W4:Y:S04]  /*59100*/  LDL R11, [R1+0x29f8] ;  /* 0x0029f800010b7983 */ /* 0x002f280000100800 */
[----:B------:R-:W-:Y:S04]  /*59110*/  STL.64 [R1+0x11e0], R152 ;  /* 0x0011e09801007387 */ /* 0x000fe80000100a00 */
[----:B------:R1:W-:Y:S04]  /*59120*/  STL.64 [R1+0x11e8], R154 ;  /* 0x0011e89a01007387 */ /* 0x0003e80000100a00 */
[----:B-1----:R-:W2:Y:S04]  /*59130*/  LDL.LU.64 R154, [R1+0x3598] ;  /* 0x00359800019a7983 */ /* 0x002ea80000300a00 */
[----:B------:R-:W3:Y:S01]  /*59140*/  LDL.LU.64 R152, [R1+0x3590] ;  /* 0x0035900001987983 */ /* 0x000ee20000300a00 */
[----:B------:R-:W-:Y:S01]  /*59150*/  MOV R39, R16 ;  /* 0x0000001000277202 */ /* 0x000fe20000000f00 */
[----:B------:R-:W-:Y:S02]  /*59160*/  HMMA.1688.F32.TF32 R44, R4, R234, R44 ;  /* 0x000000ea042c723c */ /* 0x000fe4000008102c */
[----:B------:R-:W-:Y:S01]  /*59170*/  LDS R16, [R17+UR13+0x21000] ;  /* 0x0210000d11107984 */ /* 0x000fe20008000800 */
[----:B------:R-:W-:-:S02]  /*59180*/  IMAD.MOV.U32 R30, RZ, RZ, R13 ;  /* 0x000000ffff1e7224 */ /* 0x000fc400078e000d */
[----:B------:R-:W-:Y:S01]  /*59190*/  IMAD.MOV.U32 R31, RZ, RZ, R12 ;  /* 0x000000ffff1f7224 */ /* 0x000fe200078e000c */
[----:B----4-:R-:W-:Y:S02]  /*591a0*/  LDS R19, [R11+UR13+0x21400] ;  /* 0x0214000d0b137984 */ /* 0x010fe40008000800 */
[----:B--2---:R-:W-:Y:S02]  /*591b0*/  HMMA.1688.F32.TF32 R156, R4, R154, R156 ;  /* 0x0000009a049c723c */ /* 0x004fe4000008109c */
[----:B------:R-:W-:-:S15]  /*591c0*/  LDS R17, [R11+UR13+0x21000] ;  /* 0x0210000d0b117984 */ /* 0x000fde0008000800 */
[----:B------:R-:W-:Y:S02]  /*591d0*/  NOP ;  /* 0x0000000000007918 */ /* 0x000fe40000000000 */
[----:B------:R-:W-:Y:S04]  /*591e0*/  STL.64 [R1+0x11d0], R156 ;  /* 0x0011d09c01007387 */ /* 0x000fe80000100a00 */
[----:B------:R1:W-:Y:S04]  /*591f0*/  STL.64 [R1+0x11d8], R158 ;  /* 0x0011d89e01007387 */ /* 0x0003e80000100a00 */
[----:B-1----:R-:W2:Y:S04]  /*59200*/  LDL.LU.64 R158, [R1+0x3588] ;  /* 0x00358800019e7983 */ /* 0x002ea80000300a00 */
[----:B------:R-:W4:Y:S01]  /*59210*/  LDL.LU.64 R156, [R1+0x3580] ;  /* 0x00358000019c7983 */ /* 0x000f220000300a00 */
        /* <DEDUP_REMOVED lines=89> */
[----:B------:R3:W-:Y:S01]  /*597b0*/  STL.64 [R1+0x1088], R38 ;  /* 0x0010882601007387 */ /* 0x0007e20000100a00 */
[----:B-1----:R-:W-:-:S02]  /*597c0*/  IMAD.MOV.U32 R44, RZ, RZ, R237 ;  /* 0x000000ffff2c7224 */ /* 0x002fc400078e00ed */
[----:B------:R-:W-:Y:S01]  /*597d0*/  IMAD.MOV.U32 R45, RZ, RZ, R32 ;  /* 0x000000ffff2d7224 */ /* 0x000fe200078e0020 */
[----:B------:R-:W4:Y:S01]  /*597e0*/  LDL.LU R237, [R1+0x34e8] ;  /* 0x0034e80001ed7983 */ /* 0x000f220000300800 */
[----:B--2---:R-:W-:Y:S01]  /*597f0*/  IMAD.MOV.U32 R46, RZ, RZ, R33 ;  /* 0x000000ffff2e7224 */ /* 0x004fe200078e0021 */
[----:B------:R-:W-:Y:S02]  /*59800*/  MOV R47, R212 ;  /* 0x000000d4002f7202 */ /* 0x000fe40000000f00 */
[----:B------:R-:W2:Y:S01]  /*59810*/  LDL.LU R32, [R1+0x34e4] ;  /* 0x0034e40001207983 */ /* 0x000ea20000300800 */
[----:B------:R-:W-:-:S03]  /*59820*/  IMAD.MOV.U32 R52, RZ, RZ, R213 ;  /* 0x000000ffff347224 */ /* 0x000fc600078e00d5 */
        /* <DEDUP_REMOVED lines=12> */
[----:B------:R-:W2:Y:S04]  /*598f0*/  LDL.LU R29, [R1+0x34c8] ;  /* 0x0034c800011d7983 */ /* 0x000ea80000300800 */
[----:B------:R-:W2:Y:S04]  /*59900*/  LDL.LU R220, [R1+0x34c4] ;  /* 0x0034c40001dc7983 */ /* 0x000ea80000300800 */
[----:B------:R-:W2:Y:S01]  /*59910*/  LDL.LU R221, [R1+0x34c0] ;  /* 0x0034c00001dd7983 */ /* 0x000ea20000300800 */
[----:B------:R-:W-:Y:S02]  /*59920*/  IMAD.MOV.U32 R63, RZ, RZ, R25 ;  /* 0x000000ffff3f7224 */ /* 0x000fe400078e0019 */
[----:B------:R-:W-:Y:S01]  /*59930*/  IMAD.MOV.U32 R68, RZ, RZ, R24 ;  /* 0x000000ffff447224 */ /* 0x000fe200078e0018 */
[----:B------:R-:W2:Y:S04]  /*59940*/  LDL.LU R25, [R1+0x34bc] ;  /* 0x0034bc0001197983 */ /* 0x000ea80000300800 */
[----:B------:R-:W2:Y:S01]  /*59950*/  LDL.LU R24, [R1+0x34b8] ;  /* 0x0034b80001187983 */ /* 0x000ea20000300800 */
[----:B------:R-:W1:Y:S01]  /*59960*/  S2R R40, SR_TID.X ;  /* 0x0000000000287919 */ /* 0x000e620000002100 */
[----:B------:R-:W-:-:S02]  /*59970*/  IMAD.MOV.U32 R77, RZ, RZ, R236 ;  /* 0x000000ffff4d7224 */ /* 0x000fc400078e00ec */
[----:B------:R-:W-:Y:S02]  /*59980*/  IMAD.MOV.U32 R78, RZ, RZ, R229 ;  /* 0x000000ffff4e7224 */ /* 0x000fe400078e00e5 */
[----:B------:R-:W-:Y:S02]  /*59990*/  IMAD.MOV.U32 R79, RZ, RZ, R228 ;  /* 0x000000ffff4f7224 */ /* 0x000fe400078e00e4 */
[----:B---3--:R-:W-:Y:S02]  /*599a0*/  IMAD.MOV.U32 R38, RZ, RZ, R251 ;  /* 0x000000ffff267224 */ /* 0x008fe400078e00fb */
[C---:B-1----:R-:W-:Y:S01]  /*599b0*/  IMAD.SHL.U32 R41, R40.reuse, 0x2, RZ ;  /* 0x0000000228297824 */ /* 0x042fe200078e00ff */
[----:B------:R-:W-:-:S05]  /*599c0*/  LOP3.LUT R40, R40, 0x7, RZ, 0xc0, !PT ;  /* 0x0000000728287812 */ /* 0x000fca00078ec0ff */
[----:B------:R-:W-:-:S05]  /*599d0*/  IMAD R40, R40, 0x90, RZ ;  /* 0x0000009028287824 */ /* 0x000fca00078e02ff */
[----:B------:R-:W-:-:S04]  /*599e0*/  LOP3.LUT R40, R40, 0x30, R41, 0x78, !PT ;  /* 0x0000003028287812 */ /* 0x000fc800078e7829 */
[----:B------:R-:W-:Y:S01]  /*599f0*/  LOP3.LUT R40, R40, 0x40, RZ, 0x3c, !PT ;  /* 0x0000004028287812 */ /* 0x000fe200078e3cff */
[----:B------:R-:W-:-:S04]  /*59a00*/  IMAD.MOV.U32 R39, RZ, RZ, R250 ;  /* 0x000000ffff277224 */ /* 0x000fc800078e00fa */
[----:B------:R-:W1:Y:S01]  /*59a10*/  LDSM.16.M88.4 R8, [R40+UR14] ;  /* 0x0000000e2808783b */ /* 0x000e620008000200 */
[----:B------:R-:W-:Y:S02]  /*59a20*/  IMAD.MOV.U32 R50, RZ, RZ, R249 ;  /* 0x000000ffff327224 */ /* 0x000fe400078e00f9 */
[----:B------:R-:W-:Y:S01]  /*59a30*/  IMAD.MOV.U32 R51, RZ, RZ, R248 ;  /* 0x000000ffff337224 */ /* 0x000fe200078e00f8 */
[----:B------:R-:W-:Y:S04]  /*59a40*/  LDSM.16.M88.4 R228, [R40+UR14+0x800] ;  /* 0x0008000e28e4783b */ /* 0x000fe80008000200 */
[----:B------:R-:W-:Y:S01]  /*59a50*/  LDSM.16.M88.4 R248, [R40+UR14+0x1400] ;  /* 0x0014000e28f8783b */ /* 0x000fe20008000200 */
[----:B------:R-:W-:Y:S01]  /*59a60*/  MOV R58, R23 ;  /* 0x00000017003a7202 */ /* 0x000fe20000000f00 */
[----:B------:R-:W-:Y:S01]  /*59a70*/  IMAD.MOV.U32 R59, RZ, RZ, R22 ;  /* 0x000000ffff3b7224 */ /* 0x000fe200078e0016 */
[----:B------:R-:W-:Y:S01]  /*59a80*/  MOV R67, R20 ;  /* 0x0000001400437202 */ /* 0x000fe20000000f00 */
[----:B------:R-:W-:-:S02]  /*59a90*/  IMAD.MOV.U32 R66, RZ, RZ, R21 ;  /* 0x000000ffff427224 */ /* 0x000fc400078e0015 */
[----:B------:R-:W-:Y:S01]  /*59aa0*/  LDSM.16.M88.4 R20, [R40+UR14+0x1c00] ;  /* 0x001c000e2814783b */ /* 0x000fe20008000200 */
[----:B------:R-:W-:-:S03]  /*59ab0*/  IMAD.MOV.U32 R69, RZ, RZ, R252 ;  /* 0x000000ffff457224 */ /* 0x000fc600078e00fc */
[----:B-1----:R-:W-:Y:S01]  /*59ac0*/  STL.64 [R1+0x48], R10 ;  /* 0x0000480a01007387 */ /* 0x002fe20000100a00 */
[----:B------:R-:W-:Y:S02]  /*59ad0*/  IMAD.MOV.U32 R71, RZ, RZ, R244 ;  /* 0x000000ffff477224 */ /* 0x000fe400078e00f4 */
[----:B------:R-:W-:Y:S02]  /*59ae0*/  IMAD.MOV.U32 R74, RZ, RZ, R15 ;  /* 0x000000ffff4a7224 */ /* 0x000fe400078e000f */
[----:B------:R-:W-:Y:S02]  /*59af0*/  IMAD.MOV.U32 R75, RZ, RZ, R14 ;  /* 0x000000ffff4b7224 */ /* 0x000fe400078e000e */
[----:B------:R-:W-:Y:S01]  /*59b00*/  IMAD.MOV.U32 R70, RZ, RZ, R245 ;  /* 0x000000ffff467224 */ /* 0x000fe200078e00f5 */
[----:B------:R-:W-:Y:S01]  /*59b10*/  HMMA.1688.F32.TF32 R56, R4, R58, R60 ;  /* 0x0000003a0438723c */ /* 0x000fe2000008103c */
[----:B----4-:R-:W-:Y:S01]  /*59b20*/  MOV R76, R237 ;  /* 0x000000ed004c7202 */ /* 0x010fe20000000f00 */
[----:B--2---:R-:W-:Y:S01]  /*59b30*/  IMAD.MOV.U32 R81, RZ, RZ, R212 ;  /* 0x000000ffff517224 */ /* 0x004fe200078e00d4 */
[----:B------:R-:W1:Y:S01]  /*59b40*/  LDSM.16.M88.4 R236, [R40+UR14+0x400] ;  /* 0x0004000e28ec783b */ /* 0x000e620008000200 */
[----:B------:R-:W-:Y:S01]  /*59b50*/  IMAD.MOV.U32 R80, RZ, RZ, R213 ;  /* 0x000000ffff507224 */ /* 0x000fe200078e00d5 */
[----:B------:R-:W-:-:S02]  /*59b60*/  MOV R27, R220 ;  /* 0x000000dc001b7202 */ /* 0x000fc40000000f00 */
[----:B------:R-:W-:Y:S01]  /*59b70*/  LDSM.16.M88.4 R212, [R40+UR14+0x1000] ;  /* 0x0010000e28d4783b */ /* 0x000fe20008000200 */
[----:B------:R-:W-:Y:S01]  /*59b80*/  IMAD.MOV.U32 R26, RZ, RZ, R221 ;  /* 0x000000ffff1a7224 */ /* 0x000fe200078e00dd */
[----:B------:R-:W-:Y:S02]  /*59b90*/  MOV R34, R3 ;  /* 0x0000000300227202 */ /* 0x000fe40000000f00 */
[----:B------:R-:W2:Y:S01]  /*59ba0*/  LDSM.16.M88.4 R220, [R40+UR14+0xc00] ;  /* 0x000c000e28dc783b */ /* 0x000ea20008000200 */
[----:B------:R-:W-:Y:S02]  /*59bb0*/  IMAD.MOV.U32 R82, RZ, RZ, R33 ;  /* 0x000000ffff527224 */ /* 0x000fe400078e0021 */
[----:B------:R-:W-:Y:S02]  /*59bc0*/  IMAD.MOV.U32 R83, RZ, RZ, R32 ;  /* 0x000000ffff537224 */ /* 0x000fe400078e0020 */
[----:B------:R-:W-:Y:S01]  /*59bd0*/  IMAD.MOV.U32 R35, RZ, RZ, R0 ;  /* 0x000000ffff237224 */ /* 0x000fe200078e0000 */
[C---:B------:R-:W-:Y:S01]  /*59be0*/  HMMA.1688.F32.TF32 R24, R4.reuse, R242, R24 ;  /* 0x000000f20418723c */ /* 0x040fe20000081018 */
[----:B------:R-:W-:Y:S01]  /*59bf0*/  IMAD.MOV.U32 R32, RZ, RZ, R29 ;  /* 0x000000ffff207224 */ /* 0x000fe200078e001d */
[----:B------:R-:W-:Y:S01]  /*59c00*/  MOV R198, R225 ;  /* 0x000000e100c67202 */ /* 0x000fe20000000f00 */
[----:B------:R-:W-:Y:S01]  /*59c10*/  IMAD.MOV.U32 R33, RZ, RZ, R28 ;  /* 0x000000ffff217224 */ /* 0x000fe200078e001c */
[----:B------:R-:W-:Y:S06]  /*59c20*/  LDSM.16.M88.4 R12, [R40+UR14+0x1800] ;  /* 0x0018000e280c783b */ /* 0x000fec0008000200 */
[----:B------:R-:W-:Y:S01]  /*59c30*/  HMMA.1688.F32.TF32 R32, R4, R246, R32 ;  /* 0x000000f60420723c */ /* 0x000fe20000081020 */
[----:B-1----:R-:W-:Y:S04]  /*59c40*/  STL.64 [R1+0x30], R236 ;  /* 0x000030ec01007387 */ /* 0x002fe80000100a00 */
[----:B------:R-:W-:Y:S04]  /*59c50*/  STL.64 [R1+0x38], R238 ;  /* 0x000038ee01007387 */ /* 0x000fe80000100a00 */
[----:B------:R-:W-:Y:S04]  /*59c60*/  STL.64 [R1+0x20], R228 ;  /* 0x000020e401007387 */ /* 0x000fe80000100a00 */
[----:B------:R-:W-:Y:S04]  /*59c70*/  STL.64 [R1+0x28], R230 ;  /* 0x000028e601007387 */ /* 0x000fe80000100a00 */
[----:B------:R-:W-:Y:S01]  /*59c80*/  STL [R1+0x2fec], R250 ;  /* 0x002fecfa01007387 */ /* 0x000fe20000100800 */
[----:B------:R-:W-:-:S02]  /*59c90*/  IMAD.MOV.U32 R0, RZ, RZ, R27 ;  /* 0x000000ffff007224 */ /* 0x000fc400078e001b */
[----:B------:R-:W-:Y:S01]  /*59ca0*/  IMAD.MOV.U32 R3, RZ, RZ, R26 ;  /* 0x000000ffff037224 */ /* 0x000fe200078e001a */
[----:B--2---:R-:W-:Y:S04]  /*59cb0*/  STL.64 [R1+0x10], R220 ;  /* 0x000010dc01007387 */ /* 0x004fe80000100a00 */
[----:B------:R-:W-:Y:S01]  /*59cc0*/  STL.64 [R1+0x18], R222 ;  /* 0x000018de01007387 */ /* 0x000fe20000100a00 */
[----:B------:R-:W-:-:S03]  /*59cd0*/  IMAD.MOV.U32 R252, RZ, RZ, R25 ;  /* 0x000000fffffc7224 */ /* 0x000fc600078e0019 */
[----:B------:R-:W-:Y:S04]  /*59ce0*/  STL [R1+0x2fe8], R251 ;  /* 0x002fe8fb01007387 */ /* 0x000fe80000100800 */
[----:B------:R-:W-:Y:S04]  /*59cf0*/  STL.64 [R1], R212 ;  /* 0x000000d401007387 */ /* 0x000fe80000100a00 */
[----:B------:R-:W-:Y:S04]  /*59d00*/  STL.64 [R1+0x8], R214 ;  /* 0x000008d601007387 */ /* 0x000fe80000100a00 */
[----:B------:R-:W-:Y:S04]  /*59d10*/  STL [R1+0x2ff4], R22 ;  /* 0x002ff41601007387 */ /* 0x000fe80000100800 */
[----:B------:R-:W-:Y:S04]  /*59d20*/  STL [R1+0x2ff0], R23 ;  /* 0x002ff01701007387 */ /* 0x000fe80000100800 */
[----:B------:R-:W-:Y:S04]  /*59d30*/  STL [R1+0x1070], R24 ;  /* 0x0010701801007387 */ /* 0x000fe80000100800 */
[----:B------:R1:W-:Y:S04]  /*59d40*/  STL [R1+0x3058], R0 ;  /* 0x0030580001007387 */ /* 0x0003e80000100800 */
[----:B------:R-:W-:Y:S04]  /*59d50*/  STL [R1+0x3054], R3 ;  /* 0x0030540301007387 */ /* 0x000fe80000100800 */
[----:B------:R-:W-:Y:S04]  /*59d60*/  STL [R1+0x3050], R252 ;  /* 0x003050fc01007387 */ /* 0x000fe80000100800 */
[----:B------:R-:W-:Y:S04]  /*59d70*/  STL.64 [R1+0x1060], R32 ;  /* 0x0010602001007387 */ /* 0x000fe80000100a00 */
[----:B------:R-:W-:Y:S04]  /*59d80*/  STL.64 [R1+0x1068], R34 ;  /* 0x0010682201007387 */ /* 0x000fe80000100a00 */
[----:B------:R-:W2:Y:S01]  /*59d90*/  LDSM.16.M88.4 R32, [R40+UR14+0x2800] ;  /* 0x0028000e2820783b */ /* 0x000ea20008000200 */
[----:B------:R-:W-:Y:S01]  /*59da0*/  IMAD.MOV.U32 R28, RZ, RZ, R8 ;  /* 0x000000ffff1c7224 */ /* 0x000fe200078e0008 */
[C---:B------:R-:W-:Y:S08]  /*59db0*/  HMMA.1688.F32.TF32 R72, R4.reuse, R74, R76 ;  /* 0x0000004a0448723c */ /* 0x040ff0000008104c */
[C---:B------:R-:W-:Y:S01]  /*59dc0*/  HMMA.1688.F32.TF32 R36, R4.reuse, R38, R44 ;  /* 0x000000260424723c */ /* 0x040fe2000008102c */
[----:B------:R-:W-:Y:S01]  /*59dd0*/  MOV R244, R28 ;  /* 0x0000001c00f47202 */ /* 0x000fe20000000f00 */
[----:B------:R-:W-:Y:S01]  /*59de0*/  IMAD.MOV.U32 R199, RZ, RZ, R224 ;  /* 0x000000ffffc77224 */ /* 0x000fe200078e00e0 */
[----:B------:R-:W-:Y:S05]  /*59df0*/  LDSM.16.M88.4 R24, [R40+UR14+0x2400] ;  /* 0x0024000e2818783b */ /* 0x000fea0008000200 */
[----:B------:R-:W-:-:S15]  /*59e00*/  HMMA.1688.F32.TF32 R28, R4, R30, R80 ;  /* 0x0000001e041c723c */ /* 0x000fde0000081050 */
[----:B------:R-:W-:-:S04]  /*59e10*/  NOP ;  /* 0x0000000000007918 */ /* 0x000fc80000000000 */
[----:B-1----:R-:W-:Y:S01]  /*59e20*/  IMAD.MOV.U32 R0, RZ, RZ, R29 ;  /* 0x000000ffff007224 */ /* 0x002fe200078e001d */
[----:B--2---:R-:W-:Y:S01]  /*59e30*/  STL [R1+0x2ffc], R34 ;  /* 0x002ffc2201007387 */ /* 0x004fe20000100800 */
[----:B------:R-:W-:-:S03]  /*59e40*/  IMAD.MOV.U32 R3, RZ, RZ, R30 ;  /* 0x000000ffff037224 */ /* 0x000fc600078e001e */
[----:B------:R-:W-:Y:S01]  /*59e50*/  STL [R1+0x2ff8], R35 ;  /* 0x002ff82301007387 */ /* 0x000fe20000100800 */
[----:B------:R-:W-:-:S03]  /*59e60*/  IMAD.MOV.U32 R252, RZ, RZ, R31 ;  /* 0x000000fffffc7224 */ /* 0x000fc600078e001f */
[----:B------:R-:W2:Y:S04]  /*59e70*/  LDL.LU.64 R80, [R1+0x34b0] ;  /* 0x0034b00001507983 */ /* 0x000ea80000300a00 */
[----:B------:R-:W-:Y:S04]  /*59e80*/  STL [R1+0x1050], R28 ;  /* 0x0010501c01007387 */ /* 0x000fe80000100800 */
[----:B------:R-:W1:Y:S01]  /*59e90*/  LDSM.16.M88.4 R28, [R40+UR14+0x2c00] ;  /* 0x002c000e281c783b */ /* 0x000e620008000200 */
[C---:B------:R-:W-:Y:S03]  /*59ea0*/  HMMA.1688.F32.TF32 R64, R4.reuse, R66, R68 ;  /* 0x000000420440723c */ /* 0x040fe60000081044 */
[----:B------:R-:W-:Y:S05]  /*59eb0*/  STL [R1+0x30c8], R252 ;  /* 0x0030c8fc01007387 */ /* 0x000fea0000100800 */
[----:B------:R-:W-:Y:S01]  /*59ec0*/  HMMA.1688.F32.TF32 R48, R4, R50, R52 ;  /* 0x000000320430723c */ /* 0x000fe20000081034 */
[----:B------:R-:W-:Y:S04]  /*59ed0*/  STL [R1+0x30c4], R3 ;  /* 0x0030c40301007387 */ /* 0x000fe80000100800 */
[----:B------:R-:W-:Y:S01]  /*59ee0*/  STL [R1+0x30c0], R0 ;  /* 0x0030c00001007387 */ /* 0x000fe20000100800 */
[----:B------:R-:W-:-:S02]  /*59ef0*/  IMAD.MOV.U32 R46, RZ, RZ, R217 ;  /* 0x000000ffff2e7224 */ /* 0x000fc400078e00d9 */
[----:B------:R-:W-:Y:S01]  /*59f00*/  IMAD.MOV.U32 R47, RZ, RZ, R216 ;  /* 0x000000ffff2f7224 */ /* 0x000fe200078e00d8 */
[----:B-1----:R-:W-:Y:S04]  /*59f10*/  STL [R1+0x3004], R30 ;  /* 0x0030041e01007387 */ /* 0x002fe80000100800 */
[----:B------:R-:W-:Y:S04]  /*59f20*/  STL [R1+0x3000], R31 ;  /* 0x0030001f01007387 */ /* 0x000fe80000100800 */
[----:B------:R-:W3:Y:S04]  /*59f30*/  LDL.LU.64 R76, [R1+0x34a8] ;  /* 0x0034a800014c7983 */ /* 0x000ee80000300a00 */
[----:B------:R1:W-:Y:S04]  /*59f40*/  STL.64 [R1+0x1000], R72 ;  /* 0x0010004801007387 */ /* 0x0003e80000100a00 */
[----:B------:R-:W-:Y:S04]  /*59f50*/  STL.64 [R1+0x1008], R74 ;  /* 0x0010084a01007387 */ /* 0x000fe80000100a00 */
[----:B-1----:R-:W4:Y:S04]  /*59f60*/  LDL.LU.64 R72, [R1+0x34a0] ;  /* 0x0034a00001487983 */ /* 0x002f280000300a00 */
[----:B------:R-:W2:Y:S04]  /*59f70*/  LDL.LU.64 R68, [R1+0x3498] ;  /* 0x0034980001447983 */ /* 0x000ea80000300a00 */
[----:B------:R1:W-:Y:S04]  /*59f80*/  STL.64 [R1+0x1010], R64 ;  /* 0x0010104001007387 */ /* 0x0003e80000100a00 */
[----:B------:R-:W-:Y:S04]  /*59f90*/  STL.64 [R1+0x1018], R66 ;  /* 0x0010184201007387 */ /* 0x000fe80000100a00 */
[----:B-1----:R-:W2:Y:S04]  /*59fa0*/  LDL.LU.64 R64, [R1+0x3490] ;  /* 0x0034900001407983 */ /* 0x002ea80000300a00 */
[----:B------:R-:W2:Y:S04]  /*59fb0*/  LDL.LU.64 R60, [R1+0x3488] ;  /* 0x00348800013c7983 */ /* 0x000ea80000300a00 */
[----:B------:R1:W-:Y:S04]  /*59fc0*/  STL.64 [R1+0x1020], R56 ;  /* 0x0010203801007387 */ /* 0x0003e80000100a00 */
[----:B------:R-:W-:Y:S04]  /*59fd0*/  STL.64 [R1+0x1028], R58 ;  /* 0x0010283a01007387 */ /* 0x000fe80000100a00 */
[----:B-1----:R-:W2:Y:S04]  /*59fe0*/  LDL.LU.64 R56, [R1+0x3480] ;  /* 0x0034800001387983 */ /* 0x002ea80000300a00 */
[----:B------:R-:W2:Y:S04]  /*59ff0*/  LDL.LU.64 R52, [R1+0x3478] ;  /* 0x0034780001347983 */ /* 0x000ea80000300a00 */
[----:B------:R1:W-:Y:S04]  /*5a000*/  STL.64 [R1+0x1030], R48 ;  /* 0x0010303001007387 */ /* 0x0003e80000100a00 */
[----:B------:R1:W-:Y:S04]  /*5a010*/  STL.64 [R1+0x1038], R50 ;  /* 0x0010383201007387 */ /* 0x0003e80000100a00 */
[----:B------:R-:W2:Y:S04]  /*5a020*/  LDL.LU R217, [R1+0x3474] ;  /* 0x0034740001d97983 */ /* 0x000ea80000300800 */
[----:B------:R1:W-:Y:S04]  /*5a030*/  STL.64 [R1+0x1040], R36 ;  /* 0x0010402401007387 */ /* 0x0003e80000100a00 */
[----:B------:R1:W-:Y:S04]  /*5a040*/  STL.64 [R1+0x1048], R38 ;  /* 0x0010482601007387 */ /* 0x0003e80000100a00 */
[----:B------:R-:W2:Y:S04]  /*5a050*/  LDL.LU R216, [R1+0x3470] ;  /* 0x0034700001d87983 */ /* 0x000ea80000300800 */
[----:B-1----:R-:W2:Y:S04]  /*5a060*/  LDL.LU R48, [R1+0x950] ;  /* 0x0009500001307983 */ /* 0x002ea80000300800 */
[----:B------:R-:W2:Y:S04]  /*5a070*/  LDL.LU R49, [R1+0x954] ;  /* 0x0009540001317983 */ /* 0x000ea80000300800 */
[----:B------:R-:W2:Y:S04]  /*5a080*/  LDL.LU R50, [R1+0x958] ;  /* 0x0009580001327983 */ /* 0x000ea80000300800 */
[----:B------:R-:W2:Y:S01]  /*5a090*/  LDL.LU R51, [R1+0x95c] ;  /* 0x00095c0001337983 */ /* 0x000ea20000300800 */
[----:B------:R-:W-:-:S03]  /*5a0a0*/  IMAD.MOV.U32 R206, RZ, RZ, R233 ;  /* 0x000000ffffce7224 */ /* 0x000fc600078e00e9 */
[----:B------:R-:W3:Y:S01]  /*5a0b0*/  LDL.LU R225, [R1+0x346c] ;  /* 0x00346c0001e17983 */ /* 0x000ee20000300800 */
[----:B------:R-:W-:-:S03]  /*5a0c0*/  IMAD.MOV.U32 R207, RZ, RZ, R232 ;  /* 0x000000ffffcf7224 */ /* 0x000fc600078e00e8 */
        /* <DEDUP_REMOVED lines=18> */
[----:B------:R-:W1:Y:S01]  /*5a1f0*/  LDSM.16.M88.4 R8, [R40+UR14+0x2000] ;  /* 0x0020000e2808783b */ /* 0x000e620008000200 */
[----:B------:R-:W-:Y:S01]  /*5a200*/  IMAD.MOV.U32 R245, RZ, RZ, R2 ;  /* 0x000000fffff57224 */ /* 0x000fe200078e0002 */
[----:B--2---:R-:W-:Y:S02]  /*5a210*/  HMMA.1688.F32.TF32 R4, R4, R46, R48 ;  /* 0x0000002e0404723c */ /* 0x004fe40000081030 */
[----:B------:R-:W2:Y:S04]  /*5a220*/  LDL.LU.64 R48, [R1+0x3458] ;  /* 0x0034580001307983 */ /* 0x000ea80000300a00 */
[----:B------:R-:W2:-:S13]  /*5a230*/  LDL.LU.64 R44, [R1+0x3450] ;  /* 0x00345000012c7983 */ /* 0x000e9a0000300a00 */
[----:B------:R1:W-:Y:S01]  /*5a240*/  STL [R1+0xff0], R4 ;  /* 0x000ff00401007387 */ /* 0x0003e20000100800 */
[----:B------:R-:W-:Y:S02]  /*5a250*/  IMAD.MOV.U32 R252, RZ, RZ, R5 ;  /* 0x000000fffffc7224 */ /* 0x000fe400078e0005 */
[----:B------:R-:W-:Y:S02]  /*5a260*/  IMAD.MOV.U32 R3, RZ, RZ, R6 ;  /* 0x000000ffff037224 */ /* 0x000fe400078e0006 */
[----:B------:R-:W-:Y:S01]  /*5a270*/  IMAD.MOV.U32 R0, RZ, RZ, R7 ;  /* 0x000000ffff007224 */ /* 0x000fe200078e0007 */
[----:B-1----:R-:W2:Y:S04]  /*5a280*/  LDL.LU R4, [R1+0x720] ;  /* 0x0007200001047983 */ /* 0x002ea80000300800 */
[----:B------:R-:W2:Y:S04]  /*5a290*/  LDL.LU R5, [R1+0x724] ;  /* 0x0007240001057983 */ /* 0x000ea80000300800 */
[----:B------:R-:W2:Y:S04]  /*5a2a0*/  LDL.LU R6, [R1+0x728] ;  /* 0x0007280001067983 */ /* 0x000ea80000300800 */
[----:B------:R-:W2:Y:S01]  /*5a2b0*/  LDL.LU R7, [R1+0x72c] ;  /* 0x00072c0001077983 */ /* 0x000ea20000300800 */
[C---:B---3--:R-:W-:Y:S03]  /*5a2c0*/  HMMA.1688.F32.TF32 R36, R16.reuse, R244, R36 ;  /* 0x000000f41024723c */ /* 0x048fe60000081024 */
[----:B------:R-:W-:Y:S04]  /*5a2d0*/  STL [R1+0x33e4], R0 ;  /* 0x0033e40001007387 */ /* 0x000fe80000100800 */
[----:B------:R-:W-:Y:S04]  /*5a2e0*/  STL [R1+0x33e0], R3 ;  /* 0x0033e00301007387 */ /* 0x000fe80000100800 */
[----:B------:R-:W-:Y:S08]  /*5a2f0*/  STL [R1+0x33bc], R252 ;  /* 0x0033bcfc01007387 */ /* 0x000ff00000100800 */
[----:B------:R1:W-:Y:S04]  /*5a300*/  STL.64 [R1+0xfe0], R36 ;  /* 0x000fe02401007387 */ /* 0x0003e80000100a00 */
[----:B------:R-:W-:Y:S04]  /*5a310*/  STL.64 [R1+0xfe8], R38 ;  /* 0x000fe82601007387 */ /* 0x000fe80000100a00 */
[----:B-1----:R-:W3:Y:S04]  /*5a320*/  LDL.LU.64 R36, [R1+0x3448] ;  /* 0x0034480001247983 */ /* 0x002ee80000300a00 */
[----:B------:R-:W3:Y:S04]  /*5a330*/  LDL.LU R190, [R1+0x6a8] ;  /* 0x0006a80001be7983 */ /* 0x000ee80000300800 */
[----:B------:R-:W3:Y:S04]  /*5a340*/  LDL.LU R191, [R1+0x6ac] ;  /* 0x0006ac0001bf7983 */ /* 0x000ee80000300800 */
[----:B------:R1:W-:Y:S04]  /*5a350*/  STL [R1+0x33ec], R244 ;  /* 0x0033ecf401007387 */ /* 0x0003e80000100800 */
[----:B------:R1:W-:Y:S01]  /*5a360*/  STL [R1+0x33e8], R245 ;  /* 0x0033e8f501007387 */ /* 0x0003e20000100800 */
[----:B------:R-:W-:Y:S01]  /*5a370*/  IMAD.MOV.U32 R3, RZ, RZ, R237 ;  /* 0x000000ffff037224 */ /* 0x000fe200078e00ed */
[----:B------:R-:W-:Y:S01]  /*5a380*/  MOV R0, R236 ;  /* 0x000000ec00007202 */ /* 0x000fe20000000f00 */
[----:B----4-:R-:W-:Y:S01]  /*5a390*/  HMMA.1688.F32.TF32 R208, R16, R248, R208 ;  /* 0x000000f810d0723c */ /* 0x010fe200000810d0 */
[----:B-1----:R-:W-:-:S02]  /*5a3a0*/  IMAD.MOV.U32 R244, RZ, RZ, R228 ;  /* 0x000000fffff47224 */ /* 0x002fc400078e00e4 */
[----:B------:R-:W-:Y:S01]  /*5a3b0*/  IMAD.MOV.U32 R245, RZ, RZ, R229 ;  /* 0x000000fffff57224 */ /* 0x000fe200078e00e5 */
[----:B------:R-:W-:Y:S01]  /*5a3c0*/  MOV R2, R213 ;  /* 0x000000d500027202 */ /* 0x000fe20000000f00 */
[----:B------:R-:W-:Y:S02]  /*5a3d0*/  IMAD.MOV.U32 R252, RZ, RZ, R212 ;  /* 0x000000fffffc7224 */ /* 0x000fe400078e00d4 */
[----:B------:R-:W-:Y:S02]  /*5a3e0*/  IMAD.MOV.U32 R182, RZ, RZ, R193 ;  /* 0x000000ffffb67224 */ /* 0x000fe400078e00c1 */
[----:B------:R-:W-:Y:S02]  /*5a3f0*/  IMAD.MOV.U32 R183, RZ, RZ, R192 ;  /* 0x000000ffffb77224 */ /* 0x000fe400078e00c0 */
[----:B------:R-:W-:Y:S01]  /*5a400*/  LDSM.16.M88.4 R192, [R40+UR14+0x5c00] ;  /* 0x005c000e28c0783b */ /* 0x000fe20008000200 */
[----:B------:R-:W-:Y:S01]  /*5a410*/  MOV R178, R185 ;  /* 0x000000b900b27202 */ /* 0x000fe20000000f00 */
[----:B------:R-:W-:-:S02]  /*5a420*/  IMAD.MOV.U32 R179, RZ, RZ, R184 ;  /* 0x000000ffffb37224 */ /* 0x000fc400078e00b8 */
[----:B------:R-:W-:Y:S01]  /*5a430*/  LDSM.16.M88.4 R184, [R40+UR14+0x6400] ;  /* 0x0064000e28b8783b */ /* 0x000fe20008000200 */
[----:B--2---:R-:W-:Y:S03]  /*5a440*/  HMMA.1688.F32.TF32 R4, R16, R236, R4 ;  /* 0x000000ec1004723c */ /* 0x004fe60000081004 */
[----:B------:R-:W1:-:S15]  /*5a450*/  LDSM.16.M88.4 R236, [R40+UR14+0x3000] ;  /* 0x0030000e28ec783b */ /* 0x000e5e0008000200 */
[----:B------:R-:W-:Y:S01]  /*5a460*/  NOP ;  /* 0x0000000000007918 */ /* 0x000fe20000000000 */
[----:B------:R-:W-:Y:S04]  /*5a470*/  STL.64 [R1+0xfd0], R4 ;  /* 0x000fd00401007387 */ /* 0x000fe80000100a00 */
[----:B------:R2:W-:Y:S02]  /*5a480*/  STL.64 [R1+0xfd8], R6 ;  /* 0x000fd80601007387 */ /* 0x0005e40000100a00 */
[C---:B--2---:R-:W-:Y:S02]  /*5a490*/  HMMA.1688.F32.TF32 R4, R16.reuse, R228, R232 ;  /* 0x000000e41004723c */ /* 0x044fe400000810e8 */
[----:B------:R-:W-:Y:S04]  /*5a4a0*/  STL [R1+0x33f4], R3 ;  /* 0x0033f40301007387 */ /* 0x000fe80000100800 */
[----:B------:R-:W-:Y:S04]  /*5a4b0*/  STL [R1+0x33f0], R0 ;  /* 0x0033f00001007387 */ /* 0x000fe80000100800 */
[----:B------:R-:W2:Y:S04]  /*5a4c0*/  LDSM.16.M88.4 R232, [R40+UR14+0x3400] ;  /* 0x0034000e28e8783b */ /* 0x000ea80008000200 */
[----:B------:R-:W4:Y:S05]  /*5a4d0*/  LDSM.16.M88.4 R228, [R40+UR14+0x3800] ;  /* 0x0038000e28e4783b */ /* 0x000f2a0008000200 */
[----:B------:R-:W-:Y:S04]  /*5a4e0*/  STL.64 [R1+0xfc0], R4 ;  /* 0x000fc00401007387 */ /* 0x000fe80000100a00 */
[----:B------:R1:W-:Y:S02]  /*5a4f0*/  STL.64 [R1+0xfc8], R6 ;  /* 0x000fc80601007387 */ /* 0x0003e40000100a00 */
[----:B-1----:R-:W-:Y:S02]  /*5a500*/  HMMA.1688.F32.TF32 R4, R16, R220, R224 ;  /* 0x000000dc1004723c */ /* 0x002fe400000810e0 */
[----:B------:R-:W1:-:S15]  /*5a510*/  LDSM.16.M88.4 R224, [R40+UR14+0x3c00] ;  /* 0x003c000e28e0783b */ /* 0x000e5e0008000200 */
[----:B------:R-:W-:Y:S02]  /*5a520*/  NOP ;  /* 0x0000000000007918 */ /* 0x000fe40000000000 */
[----:B------:R-:W-:Y:S04]  /*5a530*/  STL.64 [R1+0xfb0], R4 ;  /* 0x000fb00401007387 */ /* 0x000fe80000100a00 */
[----:B------:R2:W-:Y:S02]  /*5a540*/  STL.64 [R1+0xfb8], R6 ;  /* 0x000fb80601007387 */ /* 0x0005e40000100a00 */
[C---:B--2---:R-:W-:Y:S02]  /*5a550*/  HMMA.1688.F32.TF32 R4, R16.reuse, R212, R216 ;  /* 0x000000d41004723c */ /* 0x044fe400000810d8 */
[----:B------:R-:W2:Y:S01]  /*5a560*/  LDSM.16.M88.4 R212, [R40+UR14+0x4800] ;  /* 0x0048000e28d4783b */ /* 0x000ea20008000200 */
[----:B------:R-:W-:Y:S02]  /*5a570*/  IMAD.MOV.U32 R3, RZ, RZ, R220 ;  /* 0x000000ffff037224 */ /* 0x000fe400078e00dc */
[----:B------:R-:W-:Y:S01]  /*5a580*/  IMAD.MOV.U32 R0, RZ, RZ, R221 ;  /* 0x000000ffff007224 */ /* 0x000fe200078e00dd */
[----:B------:R-:W-:Y:S04]  /*5a590*/  LDSM.16.M88.4 R216, [R40+UR14+0x4400] ;  /* 0x0044000e28d8783b */ /* 0x000fe80008000200 */
[----:B------:R-:W-:Y:S09]  /*5a5a0*/  LDSM.16.M88.4 R220, [R40+UR14+0x4000] ;  /* 0x0040000e28dc783b */ /* 0x000ff20008000200 */
[----:B------:R-:W-:Y:S04]  /*5a5b0*/  STL.64 [R1+0xfa0], R4 ;  /* 0x000fa00401007387 */ /* 0x000fe80000100a00 */
[----:B------:R1:W-:Y:S02]  /*5a5c0*/  STL.64 [R1+0xfa8], R6 ;  /* 0x000fa80601007387 */ /* 0x0003e40000100a00 */
[C---:B-1----:R-:W-:Y:S02]  /*5a5d0*/  HMMA.1688.F32.TF32 R4, R16.reuse, R12, R204 ;  /* 0x0000000c1004723c */ /* 0x042fe400000810cc */
[----:B------:R-:W-:Y:S04]  /*5a5e0*/  STL.64 [R1+0x3350], R14 ;  /* 0x0033500e01007387 */ /* 0x000fe80000100a00 */
[----:B------:R-:W-:Y:S04]  /*5a5f0*/  STL.64 [R1+0xf90], R208 ;  /* 0x000f90d001007387 */ /* 0x000fe80000100a00 */
[----:B------:R-:W-:Y:S04]  /*5a600*/  STL.64 [R1+0xf98], R210 ;  /* 0x000f98d201007387 */ /* 0x000fe80000100a00 */
[----:B------:R1:W-:Y:S04]  /*5a610*/  STL.64 [R1+0x3348], R12 ;  /* 0x0033480c01007387 */ /* 0x0003e80000100a00 */
[----:B------:R-:W2:Y:S04]  /*5a620*/  LDSM.16.M88.4 R208, [R40+UR14+0x4c00] ;  /* 0x004c000e28d0783b */ /* 0x000ea80008000200 */
[----:B------:R-:W-:Y:S01]  /*5a630*/  STL.64 [R1+0xf80], R4 ;  /* 0x000f800401007387 */ /* 0x000fe20000100a00 */
[C---:B-1----:R-:W-:Y:S03]  /*5a640*/  HMMA.1688.F32.TF32 R12, R16.reuse, R20, R200 ;  /* 0x00000014100c723c */ /* 0x042fe600000810c8 */
[----:B------:R1:W-:Y:S04]  /*5a650*/  STL.64 [R1+0xf88], R6 ;  /* 0x000f880601007387 */ /* 0x0003e80000100a00 */
[----:B------:R-:W2:Y:S04]  /*5a660*/  LDSM.16.M88.4 R204, [R40+UR14+0x5000] ;  /* 0x0050000e28cc783b */ /* 0x000ea80008000200 */
[----:B------:R-:W2:Y:S01]  /*5a670*/  LDSM.16.M88.4 R200, [R40+UR14+0x5400] ;  /* 0x0054000e28c8783b */ /* 0x000ea20008000200 */
[C---:B-1----:R-:W-:Y:S03]  /*5a680*/  HMMA.1688.F32.TF32 R4, R16.reuse, R8, R196 ;  /* 0x000000081004723c */ /* 0x042fe600000810c4 */
[----:B------:R-:W1:Y:S04]  /*5a690*/  LDSM.16.M88.4 R196, [R40+UR14+0x5800] ;  /* 0x0058000e28c4783b */ /* 0x000e680008000200 */
[----:B------:R-:W-:Y:S04]  /*5a6a0*/  STL.64 [R1+0xf70], R12 ;  /* 0x000f700c01007387 */ /* 0x000fe80000100a00 */
[----:B------:R-:W-:Y:S08]  /*5a6b0*/  STL.64 [R1+0xf78], R14 ;  /* 0x000f780e01007387 */ /* 0x000ff00000100a00 */
[----:B------:R-:W-:Y:S04]  /*5a6c0*/  STL.64 [R1+0xf60], R4 ;  /* 0x000f600401007387 */ /* 0x000fe80000100a00 */
[----:B------:R3:W-:Y:S02]  /*5a6d0*/  STL.64 [R1+0xf68], R6 ;  /* 0x000f680601007387 */ /* 0x0007e40000100a00 */
[----:B---3--:R-:W-:Y:S02]  /*5a6e0*/  HMMA.1688.F32.TF32 R4, R16, R24, R188 ;  /* 0x000000181004723c */ /* 0x008fe400000810bc */
[----:B------:R-:W3:Y:S04]  /*5a6f0*/  LDSM.16.M88.4 R188, [R40+UR14+0x6000] ;  /* 0x0060000e28bc783b */ /* 0x000ee80008000200 */
[----:B------:R-:W-:Y:S04]  /*5a700*/  STL.64 [R1+0x3360], R10 ;  /* 0x0033600a01007387 */ /* 0x000fe80000100a00 */
[----:B------:R-:W-:Y:S04]  /*5a710*/  STL.64 [R1+0x3358], R8 ;  /* 0x0033580801007387 */ /* 0x000fe80000100a00 */
[----:B------:R1:W-:Y:S05]  /*5a720*/  STL [R1+0x300c], R238 ;  /* 0x00300cee01007387 */ /* 0x0003ea0000100800 */
[----:B------:R-:W-:-:S02]  /*5a730*/  IMAD.MOV.U32 R30, RZ, RZ, R4 ;  /* 0x000000ffff1e7224 */ /* 0x000fc400078e0004 */
[----:B------:R-:W-:Y:S02]  /*5a740*/  IMAD.MOV.U32 R31, RZ, RZ, R5 ;  /* 0x000000ffff1f7224 */ /* 0x000fe400078e0005 */
[----:B------:R-:W-:Y:S02]  /*5a750*/  IMAD.MOV.U32 R34, RZ, RZ, R6 ;  /* 0x000000ffff227224 */ /* 0x000fe400078e0006 */
[----:B------:R-:W-:Y:S02]  /*5a760*/  IMAD.MOV.U32 R35, RZ, RZ, R7 ;  /* 0x000000ffff237224 */ /* 0x000fe400078e0007 */
[----:B------:R-:W-:Y:S01]  /*5a770*/  HMMA.1688.F32.TF32 R4, R16, R32, R180 ;  /* 0x000000201004723c */ /* 0x000fe200000810b4 */
[----:B------:R1:W-:Y:S04]  /*5a780*/  STL [R1+0x3008], R239 ;  /* 0x003008ef01007387 */ /* 0x0003e80000100800 */
[----:B------:R-:W1:Y:S04]  /*5a790*/  LDSM.16.M88.4 R180, [R40+UR14+0x6800] ;  /* 0x0068000e28b4783b */ /* 0x000e680008000200 */
        /* <DEDUP_REMOVED lines=8> */
[----:B----4-:R-:W-:Y:S04]  /*5a820*/  STL [R1+0x2f18], R230 ;  /* 0x002f18e601007387 */ /* 0x010fe80000100800 */
[----:B------:R-:W-:Y:S04]  /*5a830*/  STL [R1+0x2f14], R231 ;  /* 0x002f14e701007387 */ /* 0x000fe80000100800 */
[----:B------:R-:W-:Y:S04]  /*5a840*/  STL [R1+0x2f10], R226 ;  /* 0x002f10e201007387 */ /* 0x000fe80000100800 */
[----:B------:R-:W-:Y:S04]  /*5a850*/  STL [R1+0x2f0c], R227 ;  /* 0x002f0ce301007387 */ /* 0x000fe80000100800 */
[----:B--2---:R-:W-:Y:S01]  /*5a860*/  STL [R1+0x2f04], R214 ;  /* 0x002f04d601007387 */ /* 0x004fe20000100800 */
[----:B-1----:R-:W-:-:S03]  /*5a870*/  IMAD.MOV.U32 R238, RZ, RZ, R6 ;  /* 0x000000ffffee7224 */ /* 0x002fc600078e0006 */
[----:B------:R-:W-:Y:S01]  /*5a880*/  STL [R1+0x2f00], R215 ;  /* 0x002f00d701007387 */ /* 0x000fe20000100800 */
[----:B------:R-:W-:-:S03]  /*5a890*/  IMAD.MOV.U32 R239, RZ, RZ, R7 ;  /* 0x000000ffffef7224 */ /* 0x000fc600078e0007 */
[----:B------:R-:W-:Y:S04]  /*5a8a0*/  STL [R1+0x2f1c], R210 ;  /* 0x002f1cd201007387 */ /* 0x000fe80000100800 */
[----:B------:R-:W-:Y:S04]  /*5a8b0*/  STL [R1+0x2f08], R211 ;  /* 0x002f08d301007387 */ /* 0x000fe80000100800 */
[----:B------:R1:W-:Y:S04]  /*5a8c0*/  STL.64 [R1+0xf40], R4 ;  /* 0x000f400401007387 */ /* 0x0003e80000100a00 */
[----:B------:R-:W-:Y:S01]  /*5a8d0*/  STL [R1+0x302c], R239 ;  /* 0x00302cef01007387 */ /* 0x000fe20000100800 */
[----:B-1----:R-:W-:Y:S03]  /*5a8e0*/  HMMA.1688.F32.TF32 R4, R16, R28, R176 ;  /* 0x0000001c1004723c */ /* 0x002fe600000810b0 */
[----:B------:R-:W-:Y:S04]  /*5a8f0*/  STL [R1+0x3028], R238 ;  /* 0x003028ee01007387 */ /* 0x000fe80000100800 */
[----:B------:R-:W-:Y:S04]  /*5a900*/  STL [R1+0x2f24], R206 ;  /* 0x002f24ce01007387 */ /* 0x000fe80000100800 */
[----:B------:R-:W-:Y:S04]  /*5a910*/  STL [R1+0x2f20], R207 ;  /* 0x002f20cf01007387 */ /* 0x000fe80000100800 */
[----:B------:R-:W-:Y:S04]  /*5a920*/  STL [R1+0x2f2c], R202 ;  /* 0x002f2cca01007387 */ /* 0x000fe80000100800 */
[----:B------:R-:W-:Y:S04]  /*5a930*/  STL [R1+0x2f28], R203 ;  /* 0x002f28cb01007387 */ /* 0x000fe80000100800 */
[----:B------:R-:W-:Y:S04]  /*5a940*/  STL [R1+0x2f34], R198 ;  /* 0x002f34c601007387 */ /* 0x000fe80000100800 */
[----:B------:R-:W-:Y:S01]  /*5a950*/  STL [R1+0x2f30], R199 ;  /* 0x002f30c701007387 */ /* 0x000fe20000100800 */
[----:B------:R-:W-:-:S03]  /*5a960*/  IMAD.MOV.U32 R35, RZ, RZ, R4 ;  /* 0x000000ffff237224 */ /* 0x000fc600078e0004 */
[----:B------:R-:W-:Y:S01]  /*5a970*/  STL [R1+0x2f3c], R194 ;  /* 0x002f3cc201007387 */ /* 0x000fe20000100800 */
[----:B------:R-:W-:-:S03]  /*5a980*/  IMAD.MOV.U32 R34, RZ, RZ, R5 ;  /* 0x000000ffff227224 */ /* 0x000fc600078e0005 */
[----:B------:R-:W-:Y:S04]  /*5a990*/  STL [R1+0x2f38], R195 ;  /* 0x002f38c301007387 */ /* 0x000fe80000100800 */
[----:B---3--:R-:W-:Y:S01]  /*5a9a0*/  STL [R1+0x2f44], R190 ;  /* 0x002f44be01007387 */ /* 0x008fe20000100800 */
[----:B------:R-:W-:-:S03]  /*5a9b0*/  IMAD.MOV.U32 R4, RZ, RZ, R173 ;  /* 0x000000ffff047224 */ /* 0x000fc600078e00ad */
[----:B------:R-:W-:Y:S01]  /*5a9c0*/  STL [R1+0x2f40], R191 ;  /* 0x002f40bf01007387 */ /* 0x000fe20000100800 */
[----:B------:R-:W-:-:S03]  /*5a9d0*/  IMAD.MOV.U32 R5, RZ, RZ, R172 ;  /* 0x000000ffff057224 */ /* 0x000fc600078e00ac */
[----:B------:R-:W-:Y:S01]  /*5a9e0*/  STL [R1+0x2f4c], R186 ;  /* 0x002f4cba01007387 */ /* 0x000fe20000100800 */
[----:B------:R-:W-:Y:S01]  /*5a9f0*/  IMAD.MOV.U32 R31, RZ, RZ, R6 ;  /* 0x000000ffff1f7224 */ /* 0x000fe200078e0006 */
[----:B------:R-:W-:Y:S02]  /*5aa00*/  MOV R30, R7 ;  /* 0x00000007001e7202 */ /* 0x000fe40000000f00 */
[----:B------:R-:W-:Y:S01]  /*5aa10*/  STL [R1+0x2f48], R187 ;  /* 0x002f48bb01007387 */ /* 0x000fe20000100800 */
[----:B------:R-:W-:-:S03]  /*5aa20*/  IMAD.MOV.U32 R6, RZ, RZ, R169 ;  /* 0x000000ffff067224 */ /* 0x000fc600078e00a9 */
[----:B------:R-:W1:Y:S01]  /*5aa30*/  LDSM.16.M88.4 R176, [R40+UR14+0x6c00] ;  /* 0x006c000e28b0783b */ /* 0x000e620008000200 */
[----:B------:R-:W-:-:S03]  /*5aa40*/  IMAD.MOV.U32 R7, RZ, RZ, R168 ;  /* 0x000000ffff077224 */ /* 0x000fc600078e00a8 */
[----:B------:R-:W-:Y:S04]  /*5aa50*/  STL [R1+0x2f54], R182 ;  /* 0x002f54b601007387 */ /* 0x000fe80000100800 */
[----:B------:R-:W-:Y:S04]  /*5aa60*/  STL [R1+0x2f50], R183 ;  /* 0x002f50b701007387 */ /* 0x000fe80000100800 */
[----:B------:R-:W2:Y:S04]  /*5aa70*/  LDSM.16.M88.4 R172, [R40+UR14+0x7000] ;  /* 0x0070000e28ac783b */ /* 0x000ea80008000200 */
[----:B------:R3:W-:Y:S04]  /*5aa80*/  STL.64 [R1+0x3380], R34 ;  /* 0x0033802201007387 */ /* 0x0007e80000100a00 */
[----:B------:R4:W-:Y:S04]  /*5aa90*/  STL.64 [R1+0x3378], R32 ;  /* 0x0033782001007387 */ /* 0x0009e80000100a00 */
[----:B------:R-:W1:Y:S01]  /*5aaa0*/  LDSM.16.M88.4 R168, [R40+UR14+0x7400] ;  /* 0x0074000e28a8783b */ /* 0x000e620008000200 */
[----:B---3--:R-:W-:Y:S01]  /*5aab0*/  MOV R34, R161 ;  /* 0x000000a100227202 */ /* 0x008fe20000000f00 */
[----:B------:R-:W-:-:S02]  /*5aac0*/  IMAD.MOV.U32 R35, RZ, RZ, R160 ;  /* 0x000000ffff237224 */ /* 0x000fc400078e00a0 */
[----:B------:R3:W-:Y:S01]  /*5aad0*/  STL.64 [R1+0x3340], R30 ;  /* 0x0033401e01007387 */ /* 0x0007e20000100a00 */
[----:B----4-:R-:W-:Y:S02]  /*5aae0*/  IMAD.MOV.U32 R32, RZ, RZ, R165 ;  /* 0x000000ffff207224 */ /* 0x010fe400078e00a5 */
[----:B------:R-:W-:Y:S01]  /*5aaf0*/  IMAD.MOV.U32 R33, RZ, RZ, R164 ;  /* 0x000000ffff217224 */ /* 0x000fe200078e00a4 */
[----:B------:R-:W-:Y:S04]  /*5ab00*/  LDSM.16.M88.4 R160, [R40+UR14+0x7c00] ;  /* 0x007c000e28a0783b */ /* 0x000fe80008000200 */
[----:B------:R-:W4:Y:S04]  /*5ab10*/  LDSM.16.M88.4 R164, [R40+UR14+0x7800] ;  /* 0x0078000e28a4783b */ /* 0x000f280008000200 */
[----:B------:R2:W-:Y:S01]  /*5ab20*/  STL.64 [R1+0x3338], R28 ;  /* 0x0033381c01007387 */ /* 0x0005e20000100a00 */
[----:B---3--:R-:W-:-:S02]  /*5ab30*/  IMAD.MOV.U32 R30, RZ, RZ, R153 ;  /* 0x000000ffff1e7224 */ /* 0x008fc400078e0099 */
[----:B------:R-:W-:Y:S01]  /*5ab40*/  IMAD.MOV.U32 R31, RZ, RZ, R152 ;  /* 0x000000ffff1f7224 */ /* 0x000fe200078e0098 */
[----:B------:R-:W-:Y:S01]  /*5ab50*/  MOV R13, R148 ;  /* 0x00000094000d7202 */ /* 0x000fe20000000f00 */
[----:B------:R-:W-:Y:S01]  /*5ab60*/  LDSM.16.M88.4 R152, [R40+UR14+0x8400] ;  /* 0x0084000e2898783b */ /* 0x000fe20008000200 */
[----:B------:R-:W-:Y:S02]  /*5ab70*/  IMAD.MOV.U32 R12, RZ, RZ, R149 ;  /* 0x000000ffff0c7224 */ /* 0x000fe400078e0095 */
[----:B------:R-:W-:Y:S01]  /*5ab80*/  IMAD.MOV.U32 R14, RZ, RZ, R145 ;  /* 0x000000ffff0e7224 */ /* 0x000fe200078e0091 */
[----:B------:R-:W-:Y:S01]  /*5ab90*/  LDSM.16.M88.4 R148, [R40+UR14+0x8800] ;  /* 0x0088000e2894783b */ /* 0x000fe20008000200 */
[----:B--2---:R-:W-:Y:S02]  /*5aba0*/  IMAD.MOV.U32 R28, RZ, RZ, R157 ;  /* 0x000000ffff1c7224 */ /* 0x004fe400078e009d */
[----:B------:R-:W-:Y:S02]  /*5abb0*/  IMAD.MOV.U32 R29, RZ, RZ, R156 ;  /* 0x000000ffff1d7224 */ /* 0x000fe400078e009c */
[----:B------:R-:W2:Y:S01]  /*5abc0*/  LDSM.16.M88.4 R156, [R40+UR14+0x8000] ;  /* 0x0080000e289c783b */ /* 0x000ea20008000200 */
[----:B------:R-:W-:-:S02]  /*5abd0*/  IMAD.MOV.U32 R15, RZ, RZ, R144 ;  /* 0x000000ffff0f7224 */ /* 0x000fc400078e0090 */
[----:B------:R-:W-:Y:S01]  /*5abe0*/  IMAD.MOV.U32 R8, RZ, RZ, R141 ;  /* 0x000000ffff087224 */ /* 0x000fe200078e008d */
[----:B------:R-:W3:Y:S01]  /*5abf0*/  LDSM.16.M88.4 R144, [R40+UR14+0x8c00] ;  /* 0x008c000e2890783b */ /* 0x000ee20008000200 */
[----:B------:R-:W-:Y:S02]  /*5ac00*/  IMAD.MOV.U32 R9, RZ, RZ, R140 ;  /* 0x000000ffff097224 */ /* 0x000fe400078e008c */
[----:B------:R-:W-:Y:S01]  /*5ac10*/  IMAD.MOV.U32 R10, RZ, RZ, R137 ;  /* 0x000000ffff0a7224 */ /* 0x000fe200078e0089 */
[----:B------:R-:W2:Y:S01]  /*5ac20*/  LDSM.16.M88.4 R140, [R40+UR14+0x9000] ;  /* 0x0090000e288c783b */ /* 0x000ea20008000200 */
[----:B------:R-:W-:-:S03]  /*5ac30*/  IMAD.MOV.U32 R11, RZ, RZ, R136 ;  /* 0x000000ffff0b7224 */ /* 0x000fc600078e0088 */
[----:B------:R-:W2:Y:S04]  /*5ac40*/  LDSM.16.M88.4 R136, [R40+UR14+0x9400] ;  /* 0x0094000e2888783b */ /* 0x000ea80008000200 */
[----:B-1----:R-:W-:Y:S01]  /*5ac50*/  STL [R1+0x2f5c], R178 ;  /* 0x002f5cb201007387 */ /* 0x002fe20000100800 */
[C---:B------:R-:W-:Y:S03]  /*5ac60*/  HMMA.1688.F32.TF32 R8, R16.reuse, R236, R8 ;  /* 0x000000ec1008723c */ /* 0x040fe60000081008 */
        /* <DEDUP_REMOVED lines=9> */
[----:B--2---:R-:W-:Y:S04]  /*5ad00*/  STL [R1+0x2e4c], R158 ;  /* 0x002e4c9e01007387 */ /* 0x004fe80000100800 */
[----:B------:R-:W-:Y:S04]  /*5ad10*/  STL [R1+0x2e40], R159 ;  /* 0x002e409f01007387 */ /* 0x000fe80000100800 */
[----:B------:R-:W-:Y:S04]  /*5ad20*/  STL [R1+0x2e34], R154 ;  /* 0x002e349a01007387 */ /* 0x000fe80000100800 */
[----:B------:R-:W-:Y:S04]  /*5ad30*/  STL [R1+0x2e30], R155 ;  /* 0x002e309b01007387 */ /* 0x000fe80000100800 */
[----:B------:R-:W-:Y:S01]  /*5ad40*/  STL [R1+0x2e3c], R150 ;  /* 0x002e3c9601007387 */ /* 0x000fe20000100800 */
[----:B------:R-:W-:Y:S03]  /*5ad50*/  HMMA.1688.F32.TF32 R12, R16, R232, R12 ;  /* 0x000000e8100c723c */ /* 0x000fe6000008100c */
[----:B------:R-:W-:Y:S04]  /*5ad60*/  STL [R1+0x2e38], R151 ;  /* 0x002e389701007387 */ /* 0x000fe80000100800 */
[----:B---3--:R-:W-:Y:S04]  /*5ad70*/  STL [R1+0x2e54], R146 ;  /* 0x002e549201007387 */ /* 0x008fe80000100800 */
[----:B------:R-:W-:Y:S01]  /*5ad80*/  STL [R1+0x2e50], R147 ;  /* 0x002e509301007387 */ /* 0x000fe20000100800 */
[----:B------:R-:W-:-:S03]  /*5ad90*/  MOV R239, R8 ;  /* 0x0000000800ef7202 */ /* 0x000fc60000000f00 */
[----:B------:R-:W-:Y:S01]  /*5ada0*/  STL [R1+0x2e5c], R142 ;  /* 0x002e5c8e01007387 */ /* 0x000fe20000100800 */
[----:B------:R-:W-:-:S03]  /*5adb0*/  IMAD.MOV.U32 R238, RZ, RZ, R9 ;  /* 0x000000ffffee7224 */ /* 0x000fc600078e0009 */
[----:B------:R-:W-:Y:S01]  /*5adc0*/  STL [R1+0x2e58], R143 ;  /* 0x002e588f01007387 */ /* 0x000fe20000100800 */
[----:B------:R-:W-:-:S03]  /*5add0*/  IMAD.MOV.U32 R234, RZ, RZ, R10 ;  /* 0x000000ffffea7224 */ /* 0x000fc600078e000a */
[----:B------:R-:W-:Y:S01]  /*5ade0*/  STL [R1+0x2e64], R138 ;  /* 0x002e648a01007387 */ /* 0x000fe20000100800 */
[----:B------:R-:W-:-:S03]  /*5adf0*/  IMAD.MOV.U32 R235, RZ, RZ, R11 ;  /* 0x000000ffffeb7224 */ /* 0x000fc600078e000b */
[----:B------:R-:W-:Y:S04]  /*5ae00*/  STL [R1+0x2e60], R139 ;  /* 0x002e608b01007387 */ /* 0x000fe80000100800 */
[----:B------:R-:W2:Y:S04]  /*5ae10*/  LDL.LU R8, [R1+0x640] ;  /* 0x0006400001087983 */ /* 0x000ea80000300800 */
[----:B------:R-:W2:Y:S04]  /*5ae20*/  LDL.LU R9, [R1+0x644] ;  /* 0x0006440001097983 */ /* 0x000ea80000300800 */
[----:B------:R-:W2:Y:S04]  /*5ae30*/  LDL.LU R10, [R1+0x648] ;  /* 0x00064800010a7983 */ /* 0x000ea80000300800 */
[----:B------:R-:W2:Y:S04]  /*5ae40*/  LDL.LU R11, [R1+0x64c] ;  /* 0x00064c00010b7983 */ /* 0x000ea80000300800 */
[----:B------:R-:W3:Y:S04]  /*5ae50*/  LDL.LU R24, [R1+0x650] ;  /* 0x0006500001187983 */ /* 0x000ee80000300800 */
[----:B------:R-:W3:Y:S04]  /*5ae60*/  LDL.LU R25, [R1+0x654] ;  /* 0x0006540001197983 */ /* 0x000ee80000300800 */
[----:B------:R-:W3:Y:S04]  /*5ae70*/  LDL.LU R26, [R1+0x658] ;  /* 0x00065800011a7983 */ /* 0x000ee80000300800 */
[----:B------:R-:W3:Y:S01]  /*5ae80*/  LDL.LU R27, [R1+0x65c] ;  /* 0x00065c00011b7983 */ /* 0x000ee20000300800 */
[----:B------:R-:W-:Y:S01]  /*5ae90*/  IMAD.MOV.U32 R22, RZ, RZ, R12 ;  /* 0x000000ffff167224 */ /* 0x000fe200078e000c */
[----:B------:R-:W-:Y:S01]  /*5aea0*/  MOV R251, R15 ;  /* 0x0000000f00fb7202 */ /* 0x000fe20000000f00 */
[----:B------:R-:W-:Y:S01]  /*5aeb0*/  IMAD.MOV.U32 R250, RZ, RZ, R14 ;  /* 0x000000fffffa7224 */ /* 0x000fe200078e000e */
[----:B------:R-:W-:Y:S01]  /*5aec0*/  STL.64 [R1+0x3330], R238 ;  /* 0x003330ee01007387 */ /* 0x000fe20000100a00 */
[----:B------:R-:W-:-:S03]  /*5aed0*/  IMAD.MOV.U32 R23, RZ, RZ, R13 ;  /* 0x000000ffff177224 */ /* 0x000fc600078e000d */
[----:B------:R-:W-:Y:S04]  /*5aee0*/  STL.64 [R1+0x3328], R236 ;  /* 0x003328ec01007387 */ /* 0x000fe80000100a00 */
[----:B------:R-:W4:Y:S04]  /*5aef0*/  LDL.LU R12, [R1+0x630] ;  /* 0x00063000010c7983 */ /* 0x000f280000300800 */
[----:B------:R-:W4:Y:S04]  /*5af00*/  LDL.LU R13, [R1+0x634] ;  /* 0x00063400010d7983 */ /* 0x000f280000300800 */
[----:B------:R-:W4:Y:S01]  /*5af10*/  LDL.LU R14, [R1+0x638] ;  /* 0x00063800010e7983 */ /* 0x000f220000300800 */
[C---:B------:R-:W-:Y:S03]  /*5af20*/  HMMA.1688.F32.TF32 R28, R16.reuse, R228, R28 ;  /* 0x000000e4101c723c */ /* 0x040fe6000008101c */
[----:B------:R-:W4:Y:S04]  /*5af30*/  LDL.LU R15, [R1+0x63c] ;  /* 0x00063c00010f7983 */ /* 0x000f280000300800 */
[----:B------:R-:W-:Y:S04]  /*5af40*/  STL.64 [R1+0x33b0], R250 ;  /* 0x0033b0fa01007387 */ /* 0x000fe80000100a00 */
[----:B------:R-:W-:Y:S04]  /*5af50*/  STL.64 [R1+0x33a8], R248 ;  /* 0x0033a8f801007387 */ /* 0x000fe80000100a00 */
[----:B------:R-:W-:Y:S01]  /*5af60*/  STL.64 [R1+0x33a0], R22 ;  /* 0x0033a01601007387 */ /* 0x000fe20000100a00 */
[C---:B------:R-:W-:Y:S03]  /*5af70*/  HMMA.1688.F32.TF32 R4, R16.reuse, R220, R4 ;  /* 0x000000dc1004723c */ /* 0x040fe60000081004 */
[----:B------:R1:W-:Y:S05]  /*5af80*/  STL.64 [R1+0x3398], R20 ;  /* 0x0033981401007387 */ /* 0x0003ea0000100a00 */
[----:B-1----:R-:W-:Y:S01]  /*5af90*/  HMMA.1688.F32.TF32 R20, R16, R224, R32 ;  /* 0x000000e01014723c */ /* 0x002fe20000081020 */
[----:B------:R-:W-:Y:S04]  /*5afa0*/  STL.64 [R1+0x3390], R234 ;  /* 0x003390ea01007387 */ /* 0x000fe80000100a00 */
[----:B------:R-:W-:Y:S04]  /*5afb0*/  STL.64 [R1+0x3388], R232 ;  /* 0x003388e801007387 */ /* 0x000fe80000100a00 */
[----:B------:R-:W-:Y:S04]  /*5afc0*/  STL.64 [R1+0xf00], R28 ;  /* 0x000f001c01007387 */ /* 0x000fe80000100a00 */
[----:B------:R-:W-:Y:S01]  /*5afd0*/  STL.64 [R1+0xf08], R30 ;  /* 0x000f081e01007387 */ /* 0x000fe20000100a00 */
[----:B------:R-:W-:-:S05]  /*5afe0*/  IMAD.MOV.U32 R166, RZ, RZ, R6 ;  /* 0x000000ffffa67224 */ /* 0x000fca00078e0006 */
[----:B------:R-:W-:Y:S04]  /*5aff0*/  STL.64 [R1+0xef0], R20 ;  /* 0x000ef01401007387 */ /* 0x000fe80000100a00 */
[----:B------:R-:W-:Y:S01]  /*5b000*/  STL.64 [R1+0xef8], R22 ;  /* 0x000ef81601007387 */ /* 0x000fe20000100a00 */
[----:B------:R-:W-:-:S03]  /*5b010*/  IMAD.MOV.U32 R167, RZ, RZ, R7 ;  /* 0x000000ffffa77224 */ /* 0x000fc600078e0007 */
[----:B------:R1:W-:Y:S04]  /*5b020*/  STL.64 [R1+0xee0], R4 ;  /* 0x000ee00401007387 */ /* 0x0003e80000100a00 */
[----:B-1----:R-:W4:Y:S04]  /*5b030*/  LDL.LU R4, [R1+0x620] ;  /* 0x0006200001047983 */ /* 0x002f280000300800 */
[----:B------:R-:W4:Y:S04]  /*5b040*/  LDL.LU R5, [R1+0x624] ;  /* 0x0006240001057983 */ /* 0x000f280000300800 */
[----:B------:R-:W4:Y:S04]  /*5b050*/  LDL.LU R6, [R1+0x628] ;  /* 0x0006280001067983 */ /* 0x000f280000300800 */
[----:B------:R-:W4:Y:S04]  /*5b060*/  LDL.LU R7, [R1+0x62c] ;  /* 0x00062c0001077983 */ /* 0x000f280000300800 */
[----:B------:R-:W-:Y:S04]  /*5b070*/  STL.64 [R1+0x33c8], R222 ;  /* 0x0033c8de01007387 */ /* 0x000fe80000100a00 */
[----:B------:R-:W-:Y:S04]  /*5b080*/  STL.64 [R1+0x33c0], R220 ;  /* 0x0033c0dc01007387 */ /* 0x000fe80000100a00 */
[----:B------:R1:W-:Y:S04]  /*5b090*/  STL [R1+0x2f7c], R167 ;  /* 0x002f7ca701007387 */ /* 0x0003e80000100800 */
[----:B------:R1:W-:Y:S04]  /*5b0a0*/  STL [R1+0x2f78], R166 ;  /* 0x002f78a601007387 */ /* 0x0003e80000100800 */
[----:B------:R-:W-:Y:S04]  /*5b0b0*/  STL.64 [R1+0x33d8], R218 ;  /* 0x0033d8da01007387 */ /* 0x000fe80000100a00 */
[----:B------:R-:W-:Y:S01]  /*5b0c0*/  STL.64 [R1+0x33d0], R216 ;  /* 0x0033d0d801007387 */ /* 0x000fe20000100a00 */
[C---:B--2---:R-:W-:Y:S08]  /*5b0d0*/  HMMA.1688.F32.TF32 R8, R16.reuse, R212, R8 ;  /* 0x000000d41008723c */ /* 0x044ff00000081008 */
[----:B---3--:R-:W-:Y:S11]  /*5b0e0*/  HMMA.1688.F32.TF32 R20, R16, R216, R24 ;  /* 0x000000d81014723c */ /* 0x008ff60000081018 */
[----:B-1----:R-:W-:-:S02]  /*5b0f0*/  IMAD.MOV.U32 R167, RZ, RZ, R10 ;  /* 0x000000ffffa77224 */ /* 0x002fc400078e000a */
[----:B------:R-:W-:-:S06]  /*5b100*/  IMAD.MOV.U32 R166, RZ, RZ, R11 ;  /* 0x000000ffffa67224 */ /* 0x000fcc00078e000b */
[----:B------:R-:W-:Y:S04]  /*5b110*/  STL.64 [R1+0xed0], R20 ;  /* 0x000ed01401007387 */ /* 0x000fe80000100a00 */
[----:B------:R-:W-:Y:S04]  /*5b120*/  STL.64 [R1+0xed8], R22 ;  /* 0x000ed81601007387 */ /* 0x000fe80000100a00 */
[----:B------:R4:W-:Y:S04]  /*5b130*/  STL.64 [R1+0xec0], R8 ;  /* 0x000ec00801007387 */ /* 0x0009e80000100a00 */
[----:B------:R-:W2:Y:S04]  /*5b140*/  LDL.LU R32, [R1+0x610] ;  /* 0x0006100001207983 */ /* 0x000ea80000300800 */
[----:B------:R-:W2:Y:S01]  /*5b150*/  LDL.LU R33, [R1+0x614] ;  /* 0x0006140001217983 */ /* 0x000ea20000300800 */
[----:B----4-:R-:W-:Y:S03]  /*5b160*/  HMMA.1688.F32.TF32 R8, R16, R208, R12 ;  /* 0x000000d01008723c */ /* 0x010fe6000008100c */
[----:B------:R-:W2:Y:S04]  /*5b170*/  LDL.LU R34, [R1+0x618] ;  /* 0x0006180001227983 */ /* 0x000ea80000300800 */
[----:B------:R-:W2:Y:S04]  /*5b180*/  LDL.LU R35, [R1+0x61c] ;  /* 0x00061c0001237983 */ /* 0x000ea80000300800 */
[----:B------:R1:W-:Y:S04]  /*5b190*/  STL [R1+0x2f84], R167 ;  /* 0x002f84a701007387 */ /* 0x0003e80000100800 */
[----:B------:R3:W-:Y:S04]  /*5b1a0*/  STL [R1+0x2f80], R166 ;  /* 0x002f80a601007387 */ /* 0x0007e80000100800 */
        /* <DEDUP_REMOVED lines=8> */
[----:B------:R-:W4:Y:S04]  /*5b230*/  LDL.LU R8, [R1+0x5f0] ;  /* 0x0005f00001087983 */ /* 0x000f280000300800 */
[----:B------:R-:W4:Y:S04]  /*5b240*/  LDL.LU R9, [R1+0x5f4] ;  /* 0x0005f40001097983 */ /* 0x000f280000300800 */
[----:B------:R-:W4:Y:S04]  /*5b250*/  LDL.LU R10, [R1+0x5f8] ;  /* 0x0005f800010a7983 */ /* 0x000f280000300800 */
[----:B------:R-:W4:Y:S04]  /*5b260*/  LDL.LU R11, [R1+0x5fc] ;  /* 0x0005fc00010b7983 */ /* 0x000f280000300800 */
[----:B------:R-:W-:Y:S01]  /*5b270*/  STL [R1+0x2f94], R175 ;  /* 0x002f94af01007387 */ /* 0x000fe20000100800 */
[----:B------:R-:W-:Y:S03]  /*5b280*/  HMMA.1688.F32.TF32 R4, R16, R204, R4 ;  /* 0x000000cc1004723c */ /* 0x000fe60000081004 */
[----:B------:R-:W-:Y:S04]  /*5b290*/  STL [R1+0x2f90], R174 ;  /* 0x002f90ae01007387 */ /* 0x000fe80000100800 */
[----:B------:R-:W-:Y:S04]  /*5b2a0*/  STL [R1+0x2f8c], R171 ;  /* 0x002f8cab01007387 */ /* 0x000fe80000100800 */
[----:B------:R-:W-:Y:S08]  /*5b2b0*/  STL [R1+0x2f88], R170 ;  /* 0x002f88aa01007387 */ /* 0x000ff00000100800 */
[----:B------:R1:W-:Y:S04]  /*5b2c0*/  STL.64 [R1+0xea8], R6 ;  /* 0x000ea80601007387 */ /* 0x0003e80000100a00 */
[----:B------:R-:W4:Y:S04]  /*5b2d0*/  LDL.LU R12, [R1+0x5e0] ;  /* 0x0005e000010c7983 */ /* 0x000f280000300800 */
[----:B------:R-:W4:Y:S04]  /*5b2e0*/  LDL.LU R13, [R1+0x5e4] ;  /* 0x0005e400010d7983 */ /* 0x000f280000300800 */
[----:B------:R-:W4:Y:S04]  /*5b2f0*/  LDL.LU R14, [R1+0x5e8] ;  /* 0x0005e800010e7983 */ /* 0x000f280000300800 */
[----:B------:R-:W4:Y:S01]  /*5b300*/  LDL.LU R15, [R1+0x5ec] ;  /* 0x0005ec00010f7983 */ /* 0x000f220000300800 */
[----:B-1----:R-:W-:-:S02]  /*5b310*/  IMAD.MOV.U32 R167, RZ, RZ, R4 ;  /* 0x000000ffffa77224 */ /* 0x002fc400078e0004 */
[----:B---3--:R-:W-:Y:S01]  /*5b320*/  IMAD.MOV.U32 R166, RZ, RZ, R5 ;  /* 0x000000ffffa67224 */ /* 0x008fe200078e0005 */
[----:B------:R-:W3:Y:S04]  /*5b330*/  LDL.LU R4, [R1+0x5d0] ;  /* 0x0005d00001047983 */ /* 0x000ee80000300800 */
[----:B------:R-:W3:Y:S04]  /*5b340*/  LDL.LU R5, [R1+0x5d4] ;  /* 0x0005d40001057983 */ /* 0x000ee80000300800 */
[----:B------:R-:W3:Y:S04]  /*5b350*/  LDL.LU R6, [R1+0x5d8] ;  /* 0x0005d80001067983 */ /* 0x000ee80000300800 */
[----:B------:R-:W3:Y:S04]  /*5b360*/  LDL.LU R7, [R1+0x5dc] ;  /* 0x0005dc0001077983 */ /* 0x000ee80000300800 */
[----:B------:R-:W-:Y:S04]  /*5b370*/  STL [R1+0x2f9c], R167 ;  /* 0x002f9ca701007387 */ /* 0x000fe80000100800 */
[----:B------:R-:W-:Y:S01]  /*5b380*/  STL [R1+0x2f98], R166 ;  /* 0x002f98a601007387 */ /* 0x000fe20000100800 */
[----:B------:R-:W-:-:S02]  /*5b390*/  IMAD.MOV.U32 R66, RZ, RZ, R101 ;  /* 0x000000ffff427224 */ /* 0x000fc400078e0065 */
[----:B------:R-:W-:Y:S02]  /*5b3a0*/  IMAD.MOV.U32 R67, RZ, RZ, R240 ;  /* 0x000000ffff437224 */ /* 0x000fe400078e00f0 */
[----:B------:R-:W-:Y:S01]  /*5b3b0*/  IMAD.MOV.U32 R70, RZ, RZ, R109 ;  /* 0x000000ffff467224 */ /* 0x000fe200078e006d */
[----:B------:R-:W-:Y:S01]  /*5b3c0*/  MOV R74, R105 ;  /* 0x00000069004a7202 */ /* 0x000fe20000000f00 */
[----:B------:R-:W-:Y:S02]  /*5b3d0*/  IMAD.MOV.U32 R71, RZ, RZ, R108 ;  /* 0x000000ffff477224 */ /* 0x000fe400078e006c */
[----:B------:R-:W-:Y:S02]  /*5b3e0*/  IMAD.MOV.U32 R75, RZ, RZ, R104 ;  /* 0x000000ffff4b7224 */ /* 0x000fe400078e0068 */
[----:B------:R-:W-:Y:S02]  /*5b3f0*/  IMAD.MOV.U32 R78, RZ, RZ, R241 ;  /* 0x000000ffff4e7224 */ /* 0x000fe400078e00f1 */
[----:B------:R-:W-:Y:S01]  /*5b400*/  IMAD.MOV.U32 R79, RZ, RZ, R100 ;  /* 0x000000ffff4f7224 */ /* 0x000fe200078e0064 */
[----:B--2---:R-:W-:-:S15]  /*5b410*/  HMMA.1688.F32.TF32 R20, R16, R200, R32 ;  /* 0x000000c81014723c */ /* 0x004fde0000081020 */
[----:B------:R-:W-:-:S04]  /*5b420*/  NOP ;  /* 0x0000000000007918 */ /* 0x000fc80000000000 */
[----:B------:R-:W-:Y:S01]  /*5b430*/  IMAD.MOV.U32 R178, RZ, RZ, R20 ;  /* 0x000000ffffb27224 */ /* 0x000fe200078e0014 */
[----:B------:R-:W-:Y:S01]  /*5b440*/  MOV R183, R23 ;  /* 0x0000001700b77202 */ /* 0x000fe20000000f00 */
[----:B------:R-:W-:Y:S02]  /*5b450*/  IMAD.MOV.U32 R179, RZ, RZ, R21 ;  /* 0x000000ffffb37224 */ /* 0x000fe400078e0015 */
[----:B------:R-:W-:Y:S02]  /*5b460*/  IMAD.MOV.U32 R182, RZ, RZ, R22 ;  /* 0x000000ffffb67224 */ /* 0x000fe400078e0016 */
[C---:B----4-:R-:W-:Y:S08]  /*5b470*/  HMMA.1688.F32.TF32 R20, R16.reuse, R196, R24 ;  /* 0x000000c41014723c */ /* 0x050ff00000081018 */
[----:B------:R-:W-:Y:S01]  /*5b480*/  HMMA.1688.F32.TF32 R8, R16, R192, R8 ;  /* 0x000000c01008723c */ /* 0x000fe20000081008 */
[----:B------:R-:W-:Y:S10]  /*5b490*/  STL [R1+0x2fac], R183 ;  /* 0x002facb701007387 */ /* 0x000ff40000100800 */
[----:B------:R-:W-:-:S08]  /*5b4a0*/  IMAD.MOV.U32 R191, RZ, RZ, R23 ;  /* 0x000000ffffbf7224 */ /* 0x000fd000078e0017 */
[----:B------:R-:W-:Y:S01]  /*5b4b0*/  IMAD.MOV.U32 R175, RZ, RZ, R8 ;  /* 0x000000ffffaf7224 */ /* 0x000fe200078e0008 */
[----:B------:R-:W-:Y:S01]  /*5b4c0*/  MOV R171, R10 ;  /* 0x0000000a00ab7202 */ /* 0x000fe20000000f00 */
[----:B------:R-:W-:Y:S02]  /*5b4d0*/  IMAD.MOV.U32 R174, RZ, RZ, R9 ;  /* 0x000000ffffae7224 */ /* 0x000fe400078e0009 */
[----:B------:R-:W-:Y:S01]  /*5b4e0*/  IMAD.MOV.U32 R170, RZ, RZ, R11 ;  /* 0x000000ffffaa7224 */ /* 0x000fe200078e000b */
[----:B------:R-:W-:Y:S01]  /*5b4f0*/  STL [R1+0x2fa8], R182 ;  /* 0x002fa8b601007387 */ /* 0x000fe20000100800 */
[----:B------:R-:W-:Y:S02]  /*5b500*/  IMAD.MOV.U32 R190, RZ, RZ, R22 ;  /* 0x000000ffffbe7224 */ /* 0x000fe400078e0016 */
[----:B------:R-:W-:Y:S01]  /*5b510*/  IMAD.MOV.U32 R187, RZ, RZ, R21 ;  /* 0x000000ffffbb7224 */ /* 0x000fe200078e0015 */
[----:B------:R1:W-:Y:S01]  /*5b520*/  STL [R1+0x2fa4], R179 ;  /* 0x002fa4b301007387 */ /* 0x0003e20000100800 */
[----:B------:R-:W-:-:S03]  /*5b530*/  IMAD.MOV.U32 R186, RZ, RZ, R20 ;  /* 0x000000ffffba7224 */ /* 0x000fc600078e0014 */
[----:B------:R2:W-:Y:S04]  /*5b540*/  STL [R1+0x2fa0], R178 ;  /* 0x002fa0b201007387 */ /* 0x0005e80000100800 */
[----:B------:R-:W-:Y:S01]  /*5b550*/  STL [R1+0x2fbc], R191 ;  /* 0x002fbcbf01007387 */ /* 0x000fe20000100800 */
[----:B------:R-:W-:Y:S03]  /*5b560*/  HMMA.1688.F32.TF32 R8, R16, R188, R12 ;  /* 0x000000bc1008723c */ /* 0x000fe6000008100c */
[----:B------:R-:W-:Y:S04]  /*5b570*/  STL [R1+0x2fb8], R190 ;  /* 0x002fb8be01007387 */ /* 0x000fe80000100800 */
[----:B------:R-:W-:Y:S04]  /*5b580*/  STL [R1+0x2fb4], R187 ;  /* 0x002fb4bb01007387 */ /* 0x000fe80000100800 */
[----:B------:R-:W-:Y:S04]  /*5b590*/  STL [R1+0x2fb0], R186 ;  /* 0x002fb0ba01007387 */ /* 0x000fe80000100800 */
[----:B------:R-:W-:Y:S04]  /*5b5a0*/  STL [R1+0x2fc4], R174 ;  /* 0x002fc4ae01007387 */ /* 0x000fe80000100800 */
[----:B------:R-:W-:-:S02]  /*5b5b0*/  IMAD.MOV.U32 R198, RZ, RZ, R10 ;  /* 0x000000ffffc67224 */ /* 0x000fc400078e000a */
[----:B------:R-:W-:Y:S02]  /*5b5c0*/  IMAD.MOV.U32 R199, RZ, RZ, R11 ;  /* 0x000000ffffc77224 */ /* 0x000fe400078e000b */
[----:B------:R-:W-:Y:S02]  /*5b5d0*/  IMAD.MOV.U32 R194, RZ, RZ, R8 ;  /* 0x000000ffffc27224 */ /* 0x000fe400078e0008 */
[----:B------:R-:W-:Y:S01]  /*5b5e0*/  IMAD.MOV.U32 R195, RZ, RZ, R9 ;  /* 0x000000ffffc37224 */ /* 0x000fe200078e0009 */
[----:B------:R-:W-:Y:S04]  /*5b5f0*/  STL [R1+0x2fc0], R175 ;  /* 0x002fc0af01007387 */ /* 0x000fe80000100800 */
[----:B------:R-:W-:Y:S04]  /*5b600*/  STL.64 [R1+0x3410], R198 ;  /* 0x003410c601007387 */ /* 0x000fe80000100a00 */
[----:B------:R-:W-:Y:S04]  /*5b610*/  STL.64 [R1+0x3408], R196 ;  /* 0x003408c401007387 */ /* 0x000fe80000100a00 */
[----:B------:R-:W-:Y:S04]  /*5b620*/  STL.64 [R1+0x3400], R194 ;  /* 0x003400c201007387 */ /* 0x000fe80000100a00 */
[----:B------:R-:W-:Y:S04]  /*5b630*/  STL.64 [R1+0x33f8], R192 ;  /* 0x0033f8c001007387 */ /* 0x000fe80000100a00 */
        /* <DEDUP_REMOVED lines=10> */
[----:B---3--:R-:W-:Y:S01]  /*5b6e0*/  HMMA.1688.F32.TF32 R4, R16, R184, R4 ;  /* 0x000000b81004723c */ /* 0x008fe20000081004 */
        /* <DEDUP_REMOVED lines=11> */
[----:B-1----:R-:W-:Y:S01]  /*5b7a0*/  IMAD.MOV.U32 R179, RZ, RZ, R4 ;  /* 0x000000ffffb37224 */ /* 0x002fe200078e0004 */
[----:B--2---:R-:W-:Y:S01]  /*5b7b0*/  MOV R178, R5 ;  /* 0x0000000500b27202 */ /* 0x004fe20000000f00 */
[----:B------:R-:W-:Y:S01]  /*5b7c0*/  IMAD.MOV.U32 R167, RZ, RZ, R6 ;  /* 0x000000ffffa77224 */ /* 0x000fe200078e0006 */
[----:B------:R-:W2:Y:S01]  /*5b7d0*/  LDL R246, [R1+0x29f4] ;  /* 0x0029f40001f67983 */ /* 0x000ea20000100800 */
[----:B------:R-:W-:Y:S02]  /*5b7e0*/  IMAD.MOV.U32 R166, RZ, RZ, R7 ;  /* 0x000000ffffa67224 */ /* 0x000fe400078e0007 */
[----:B------:R-:W-:Y:S01]  /*5b7f0*/  IMAD.MOV.U32 R82, RZ, RZ, R133 ;  /* 0x000000ffff527224 */ /* 0x000fe200078e0085 */
[----:B------:R-:W3:Y:S01]  /*5b800*/  LDL R247, [R1+0x29f0] ;  /* 0x0029f00001f77983 */ /* 0x000ee20000100800 */
[C---:B------:R-:W-:Y:S01]  /*5b810*/  HMMA.1688.F32.TF32 R12, R16.reuse, R156, R84 ;  /* 0x0000009c100c723c */ /* 0x040fe20000081054 */
[----:B------:R-:W-:Y:S01]  /*5b820*/  IMAD.MOV.U32 R26, RZ, RZ, R37 ;  /* 0x000000ffff1a7224 */ /* 0x000fe200078e0025 */
[----:B------:R-:W-:Y:S01]  /*5b830*/  MOV R27, R36 ;  /* 0x00000024001b7202 */ /* 0x000fe20000000f00 */
[----:B------:R-:W-:Y:S04]  /*5b840*/  LDSM.16.M88.4 R132, [R40+UR14+0xa000] ;  /* 0x00a0000e2884783b */ /* 0x000fe80008000200 */
[----:B------:R-:W1:Y:S01]  /*5b850*/  LDSM.16.M88.4 R36, [R40+UR14+0x9800] ;  /* 0x0098000e2824783b */ /* 0x000e620008000200 */
[----:B------:R-:W-:Y:S03]  /*5b860*/  HMMA.1688.F32.TF32 R8, R16, R152, R80 ;  /* 0x000000981008723c */ /* 0x000fe60000081050 */
[----:B------:R-:W-:Y:S04]  /*5b870*/  LDSM.16.M88.4 R128, [R40+UR14+0xa400] ;  /* 0x00a4000e2880783b */ /* 0x000fe80008000200 */
[----:B------:R-:W-:Y:S04]  /*5b880*/  LDSM.16.M88.4 R124, [R40+UR14+0xa800] ;  /* 0x00a8000e287c783b */ /* 0x000fe80008000200 */
[----:B------:R-:W-:Y:S04]  /*5b890*/  LDSM.16.M88.4 R120, [R40+UR14+0xac00] ;  /* 0x00ac000e2878783b */ /* 0x000fe80008000200 */
[----:B------:R-:W-:Y:S04]  /*5b8a0*/  LDSM.16.M88.4 R116, [R40+UR14+0xb000] ;  /* 0x00b0000e2874783b */ /* 0x000fe80008000200 */
[----:B------:R-:W-:Y:S01]  /*5b8b0*/  LDSM.16.M88.4 R112, [R40+UR14+0xb400] ;  /* 0x00b4000e2870783b */ /* 0x000fe20008000200 */
[----:B------:R-:W-:-:S02]  /*5b8c0*/  IMAD.MOV.U32 R24, RZ, RZ, R45 ;  /* 0x000000ffff187224 */ /* 0x000fc400078e002d */
[----:B------:R-:W-:Y:S01]  /*5b8d0*/  IMAD.MOV.U32 R25, RZ, RZ, R44 ;  /* 0x000000ffff197224 */ /* 0x000fe200078e002c */
[----:B------:R-:W-:Y:S04]  /*5b8e0*/  LDSM.16.M88.4 R84, [R40+UR14+0xd000] ;  /* 0x00d0000e2854783b */ /* 0x000fe80008000200 */
[----:B------:R-:W-:Y:S04]  /*5b8f0*/  LDSM.16.M88.4 R80, [R40+UR14+0xd400] ;  /* 0x00d4000e2850783b */ /* 0x000fe80008000200 */
[----:B------:R-:W-:Y:S01]  /*5b900*/  LDSM.16.M88.4 R44, [R40+UR14+0xf800] ;  /* 0x00f8000e282c783b */ /* 0x000fe20008000200 */
[----:B----4-:R-:W-:Y:S01]  /*5b910*/  IMAD.MOV.U32 R107, RZ, RZ, R240 ;  /* 0x000000ffff6b7224 */ /* 0x010fe200078e00f0 */
[----:B------:R-:W-:Y:S01]  /*5b920*/  HMMA.1688.F32.TF32 R4, R16, R180, R108 ;  /* 0x000000b41004723c */ /* 0x000fe2000008106c */
[----:B------:R-:W-:Y:S01]  /*5b930*/  IMAD.MOV.U32 R106, RZ, RZ, R241 ;  /* 0x000000ffff6a7224 */ /* 0x000fe200078e00f1 */
[----:B------:R-:W-:-:S15]  /*5b940*/  LDSM.16.M88.4 R108, [R40+UR14+0xb800] ;  /* 0x00b8000e286c783b */ /* 0x000fde0008000200 */
[----:B------:R-:W-:Y:S02]  /*5b950*/  NOP ;  /* 0x0000000000007918 */ /* 0x000fe40000000000 */
[----:B------:R-:W-:Y:S01]  /*5b960*/  IMAD.MOV.U32 R202, RZ, RZ, R4 ;  /* 0x000000ffffca7224 */ /* 0x000fe200078e0004 */
[----:B------:R-:W-:Y:S01]  /*5b970*/  MOV R207, R7 ;  /* 0x0000000700cf7202 */ /* 0x000fe20000000f00 */
[----:B------:R-:W-:Y:S02]  /*5b980*/  IMAD.MOV.U32 R203, RZ, RZ, R5 ;  /* 0x000000ffffcb7224 */ /* 0x000fe400078e0005 */
[----:B------:R-:W-:Y:S01]  /*5b990*/  IMAD.MOV.U32 R206, RZ, RZ, R6 ;  /* 0x000000ffffce7224 */ /* 0x000fe200078e0006 */
[C---:B-1----:R-:W-:Y:S01]  /*5b9a0*/  HMMA.1688.F32.TF32 R20, R16.reuse, R36, R24 ;  /* 0x000000241014723c */ /* 0x042fe20000081018 */
[----:B--2---:R-:W-:Y:S04]  /*5b9b0*/  LDS R240, [R246+UR13+0x21000] ;  /* 0x0210000df6f07984 */ /* 0x004fe80008000800 */
[----:B------:R-:W-:Y:S03]  /*5b9c0*/  LDS R242, [R246+UR13+0x21400] ;  /* 0x0214000df6f27984 */ /* 0x000fe60008000800 */
[----:B------:R-:W-:Y:S01]  /*5b9d0*/  HMMA.1688.F32.TF32 R4, R16, R176, R104 ;  /* 0x000000b01004723c */ /* 0x000fe20000081068 */
[----:B------:R-:W-:Y:S04]  /*5b9e0*/  STL.64 [R1+0x3420], R202 ;  /* 0x003420ca01007387 */ /* 0x000fe80000100a00 */
[----:B------:R-:W-:Y:S04]  /*5b9f0*/  LDSM.16.M88.4 R104, [R40+UR14+0xbc00] ;  /* 0x00bc000e2868783b */ /* 0x000fe80008000200 */
[----:B---3--:R-:W-:Y:S04]  /*5ba00*/  LDS R241, [R247+UR13+0x21000] ;  /* 0x0210000df7f17984 */ /* 0x008fe80008000800 */
[----:B------:R-:W-:Y:S06]  /*5ba10*/  LDS R243, [R247+UR13+0x21400] ;  /* 0x0214000df7f37984 */ /* 0x000fec0008000800 */
[----:B------:R-:W-:-:S02]  /*5ba20*/  IMAD.MOV.U32 R187, RZ, RZ, R4 ;  /* 0x000000ffffbb7224 */ /* 0x000fc400078e0004 */
[----:B------:R-:W-:Y:S02]  /*5ba30*/  IMAD.MOV.U32 R186, RZ, RZ, R5 ;  /* 0x000000ffffba7224 */ /* 0x000fe400078e0005 */
[----:B------:R-:W-:Y:S02]  /*5ba40*/  IMAD.MOV.U32 R183, RZ, RZ, R6 ;  /* 0x000000ffffb77224 */ /* 0x000fe400078e0006 */
[----:B------:R-:W-:Y:S02]  /*5ba50*/  IMAD.MOV.U32 R182, RZ, RZ, R7 ;  /* 0x000000ffffb67224 */ /* 0x000fe400078e0007 */
[----:B------:R-:W-:Y:S01]  /*5ba60*/  HMMA.1688.F32.TF32 R4, R16, R172, R100 ;  /* 0x000000ac1004723c */ /* 0x000fe20000081064 */
[----:B------:R-:W-:Y:S04]  /*5ba70*/  STL.64 [R1+0x3418], R200 ;  /* 0x003418c801007387 */ /* 0x000fe80000100a00 */
[----:B------:R-:W-:-:S14]  /*5ba80*/  LDSM.16.M88.4 R100, [R40+UR14+0xc000] ;  /* 0x00c0000e2864783b */ /* 0x000fdc0008000200 */
[----:B------:R-:W-:Y:S01]  /*5ba90*/  IMAD.MOV.U32 R210, RZ, RZ, R4 ;  /* 0x000000ffffd27224 */ /* 0x000fe200078e0004 */
[----:B------:R-:W-:Y:S01]  /*5baa0*/  MOV R231, R6 ;  /* 0x0000000600e77202 */ /* 0x000fe20000000f00 */
[----:B------:R-:W-:Y:S02]  /*5bab0*/  IMAD.MOV.U32 R230, RZ, RZ, R5 ;  /* 0x000000ffffe67224 */ /* 0x000fe400078e0005 */
[----:B------:R-:W-:Y:S02]  /*5bac0*/  IMAD.MOV.U32 R226, RZ, RZ, R7 ;  /* 0x000000ffffe27224 */ /* 0x000fe400078e0007 */
[----:B------:R-:W-:Y:S01]  /*5bad0*/  HMMA.1688.F32.TF32 R4, R16, R168, R96 ;  /* 0x000000a81004723c */ /* 0x000fe20000081060 */
[----:B------:R-:W-:-:S15]  /*5bae0*/  LDSM.16.M88.4 R96, [R40+UR14+0xc400] ;  /* 0x00c4000e2860783b */ /* 0x000fde0008000200 */
[----:B------:R-:W-:-:S03]  /*5baf0*/  NOP ;  /* 0x0000000000007918 */ /* 0x000fc60000000000 */
[----:B------:R-:W-:Y:S02]  /*5bb00*/  IMAD.MOV.U32 R174, RZ, RZ, R4 ;  /* 0x000000ffffae7224 */ /* 0x000fe400078e0004 */
[----:B------:R-:W-:Y:S02]  /*5bb10*/  IMAD.MOV.U32 R175, RZ, RZ, R5 ;  /* 0x000000ffffaf7224 */ /* 0x000fe400078e0005 */
[----:B------:R-:W-:Y:S02]  /*5bb20*/  IMAD.MOV.U32 R191, RZ, RZ, R6 ;  /* 0x000000ffffbf7224 */ /* 0x000fe400078e0006 */
[----:B------:R-:W-:Y:S02]  /*5bb30*/  IMAD.MOV.U32 R190, RZ, RZ, R7 ;  /* 0x000000ffffbe7224 */ /* 0x000fe400078e0007 */
[----:B------:R-:W-:Y:S01]  /*5bb40*/  HMMA.1688.F32.TF32 R4, R16, R164, R92 ;  /* 0x000000a41004723c */ /* 0x000fe2000008105c */
[----:B------:R-:W-:-:S15]  /*5bb50*/  LDSM.16.M88.4 R92, [R40+UR14+0xc800] ;  /* 0x00c8000e285c783b */ /* 0x000fde0008000200 */
[----:B------:R-:W-:-:S03]  /*5bb60*/  NOP ;  /* 0x0000000000007918 */ /* 0x000fc60000000000 */
[----:B------:R-:W-:Y:S01]  /*5bb70*/  IMAD.MOV.U32 R227, RZ, RZ, R4 ;  /* 0x000000ffffe37224 */ /* 0x000fe200078e0004 */
[----:B------:R-:W-:Y:S01]  /*5bb80*/  MOV R211, R5 ;  /* 0x0000000500d37202 */ /* 0x000fe20000000f00 */
[----:B------:R-:W-:Y:S02]  /*5bb90*/  IMAD.MOV.U32 R214, RZ, RZ, R6 ;  /* 0x000000ffffd67224 */ /* 0x000fe400078e0006 */
[----:B------:R-:W-:Y:S02]  /*5bba0*/  IMAD.MOV.U32 R215, RZ, RZ, R7 ;  /* 0x000000ffffd77224 */ /* 0x000fe400078e0007 */
[----:B------:R-:W-:Y:S01]  /*5bbb0*/  HMMA.1688.F32.TF32 R4, R16, R160, R88 ;  /* 0x000000a01004723c */ /* 0x000fe20000081058 */
[----:B------:R-:W-:-:S15]  /*5bbc0*/  LDSM.16.M88.4 R88, [R40+UR14+0xcc00] ;  /* 0x00cc000e2858783b */ /* 0x000fde0008000200 */
[----:B------:R-:W-:-:S03]  /*5bbd0*/  NOP ;  /* 0x0000000000007918 */ /* 0x000fc60000000000 */
[----:B------:R-:W-:Y:S04]  /*5bbe0*/  STL.64 [R1+0xdf0], R4 ;  /* 0x000df00401007387 */ /* 0x000fe80000100a00 */
[----:B------:R1:W-:Y:S02]  /*5bbf0*/  STL.64 [R1+0xdf8], R6 ;  /* 0x000df80601007387 */ /* 0x0003e40000100a00 */
[C---:B-1----:R-:W-:Y:S02]  /*5bc00*/  HMMA.1688.F32.TF32 R4, R16.reuse, R148, R76 ;  /* 0x000000941004723c */ /* 0x042fe4000008104c */
[----:B------:R-:W-:Y:S04]  /*5bc10*/  STL.64 [R1+0xde0], R12 ;  /* 0x000de00c01007387 */ /* 0x000fe80000100a00 */
[----:B------:R1:W-:Y:S04]  /*5bc20*/  STL.64 [R1+0xde8], R14 ;  /* 0x000de80e01007387 */ /* 0x0003e80000100a00 */
[----:B------:R-:W-:Y:S04]  /*5bc30*/  STL.64 [R1+0xdd0], R8 ;  /* 0x000dd00801007387 */ /* 0x000fe80000100a00 */
[----:B------:R2:W-:Y:S01]  /*5bc40*/  STL.64 [R1+0xdd8], R10 ;  /* 0x000dd80a01007387 */ /* 0x0005e20000100a00 */
[C---:B-1----:R-:W-:Y:S03]  /*5bc50*/  HMMA.1688.F32.TF32 R12, R16.reuse, R144, R72 ;  /* 0x00000090100c723c */ /* 0x042fe60000081048 */
[----:B------:R-:W-:Y:S04]  /*5bc60*/  LDSM.16.M88.4 R76, [R40+UR14+0xd800] ;  /* 0x00d8000e284c783b */ /* 0x000fe80008000200 */
[----:B------:R-:W-:Y:S01]  /*5bc70*/  STL.64 [R1+0xdc0], R4 ;  /* 0x000dc00401007387 */ /* 0x000fe20000100a00 */
[C---:B--2---:R-:W-:Y:S03]  /*5bc80*/  HMMA.1688.F32.TF32 R8, R16.reuse, R140, R68 ;  /* 0x0000008c1008723c */ /* 0x044fe60000081044 */
[----:B------:R1:W-:Y:S04]  /*5bc90*/  STL.64 [R1+0xdc8], R6 ;  /* 0x000dc80601007387 */ /* 0x0003e80000100a00 */
[----:B------:R-:W-:Y:S04]  /*5bca0*/  LDSM.16.M88.4 R72, [R40+UR14+0xdc00] ;  /* 0x00dc000e2848783b */ /* 0x000fe80008000200 */
[----:B------:R-:W-:Y:S01]  /*5bcb0*/  LDSM.16.M88.4 R68, [R40+UR14+0xe000] ;  /* 0x00e0000e2844783b */ /* 0x000fe20008000200 */
[----:B-1----:R-:W-:Y:S03]  /*5bcc0*/  HMMA.1688.F32.TF32 R4, R16, R136, R64 ;  /* 0x000000881004723c */ /* 0x002fe60000081040 */
[----:B------:R-:W-:Y:S04]  /*5bcd0*/  STL.64 [R1+0xdb0], R12 ;  /* 0x000db00c01007387 */ /* 0x000fe80000100a00 */
[----:B------:R-:W-:Y:S04]  /*5bce0*/  STL.64 [R1+0xdb8], R14 ;  /* 0x000db80e01007387 */ /* 0x000fe80000100a00 */
[----:B------:R1:W-:Y:S04]  /*5bcf0*/  STL.64 [R1+0xda0], R8 ;  /* 0x000da00801007387 */ /* 0x0003e80000100a00 */
[----:B------:R2:W-:Y:S04]  /*5bd00*/  STL.64 [R1+0xda8], R10 ;  /* 0x000da80a01007387 */ /* 0x0005e80000100a00 */
[----:B------:R-:W-:Y:S04]  /*5bd10*/  LDSM.16.M88.4 R64, [R40+UR14+0xe400] ;  /* 0x00e4000e2840783b */ /* 0x000fe80008000200 */
[----:B------:R-:W-:Y:S04]  /*5bd20*/  STL.64 [R1+0xd90], R4 ;  /* 0x000d900401007387 */ /* 0x000fe80000100a00 */
[----:B------:R-:W-:Y:S04]  /*5bd30*/  STL.64 [R1+0xd98], R6 ;  /* 0x000d980601007387 */ /* 0x000fe80000100a00 */
[----:B------:R-:W3:Y:S04]  /*5bd40*/  LDSM.16.M88.4 R4, [R40+UR14+0x9c00] ;  /* 0x009c000e2804783b */ /* 0x000ee80008000200 */
[----:B------:R-:W-:Y:S04]  /*5bd50*/  STL [R1+0x2e6c], R38 ;  /* 0x002e6c2601007387 */ /* 0x000fe80000100800 */
[----:B------:R-:W-:Y:S01]  /*5bd60*/  STL [R1+0x2e68], R39 ;  /* 0x002e682701007387 */ /* 0x000fe20000100800 */
[----:B-1----:R-:W-:Y:S01]  /*5bd70*/  MOV R8, R53 ;  /* 0x0000003500087202 */ /* 0x002fe20000000f00 */
[----:B------:R-:W-:-:S02]  /*5bd80*/  IMAD.MOV.U32 R9, RZ, RZ, R52 ;  /* 0x000000ffff097224 */ /* 0x000fc400078e0034 */
[----:B--2---:R-:W-:Y:S01]  /*5bd90*/  IMAD.MOV.U32 R10, RZ, RZ, R49 ;  /* 0x000000ffff0a7224 */ /* 0x004fe200078e0031 */
[----:B------:R-:W-:Y:S01]  /*5bda0*/  LDSM.16.M88.4 R52, [R40+UR14+0xf000] ;  /* 0x00f0000e2834783b */ /* 0x000fe20008000200 */
[----:B------:R-:W-:Y:S02]  /*5bdb0*/  IMAD.MOV.U32 R11, RZ, RZ, R48 ;  /* 0x000000ffff0b7224 */ /* 0x000fe400078e0030 */
[----:B------:R-:W-:Y:S01]  /*5bdc0*/  IMAD.MOV.U32 R12, RZ, RZ, R61 ;  /* 0x000000ffff0c7224 */ /* 0x000fe200078e003d */
[----:B------:R-:W-:Y:S04]  /*5bdd0*/  LDSM.16.M88.4 R48, [R40+UR14+0xf400] ;  /* 0x00f4000e2830783b */ /* 0x000fe80008000200 */
[----:B---3--:R-:W-:Y:S04]  /*5bde0*/  STL [R1+0x2e74], R6 ;  /* 0x002e740601007387 */ /* 0x008fe80000100800 */
[----:B------:R-:W-:Y:S04]  /*5bdf0*/  STL [R1+0x2e70], R7 ;  /* 0x002e700701007387 */ /* 0x000fe80000100800 */
[----:B------:R1:W-:Y:S04]  /*5be00*/  STL [R1+0x2e7c], R134 ;  /* 0x002e7c8601007387 */ /* 0x0003e80000100800 */
[----:B------:R2:W-:Y:S04]  /*5be10*/  STL [R1+0x2e78], R135 ;  /* 0x002e788701007387 */ /* 0x0005e80000100800 */
[----:B------:R-:W-:Y:S04]  /*5be20*/  STL [R1+0x2e84], R130 ;  /* 0x002e848201007387 */ /* 0x000fe80000100800 */
[----:B------:R-:W-:Y:S04]  /*5be30*/  STL [R1+0x2e80], R131 ;  /* 0x002e808301007387 */ /* 0x000fe80000100800 */
[----:B------:R3:W-:Y:S04]  /*5be40*/  STL [R1+0x2e8c], R126 ;  /* 0x002e8c7e01007387 */ /* 0x0007e80000100800 */
[----:B------:R4:W-:Y:S04]  /*5be50*/  STL [R1+0x2e88], R127 ;  /* 0x002e887f01007387 */ /* 0x0009e80000100800 */
[----:B------:R-:W-:Y:S01]  /*5be60*/  STL [R1+0x2e94], R122 ;  /* 0x002e947a01007387 */ /* 0x000fe20000100800 */
[----:B------:R-:W-:Y:S03]  /*5be70*/  HMMA.1688.F32.TF32 R8, R16, R4, R8 ;  /* 0x000000041008723c */ /* 0x000fe60000081008 */
        /* <DEDUP_REMOVED lines=16> */
[----:B------:R-:W-:Y:S01]  /*5bf80*/  STL [R1+0x2ec8], R95 ;  /* 0x002ec85f01007387 */ /* 0x000fe20000100800 */
[----:B------:R-:W-:-:S03]  /*5bf90*/  IMAD.MOV.U32 R15, RZ, RZ, R56 ;  /* 0x000000ffff0f7224 */ /* 0x000fc600078e0038 */
[----:B------:R-:W-:Y:S04]  /*5bfa0*/  STL [R1+0x2e24], R90 ;  /* 0x002e245a01007387 */ /* 0x000fe80000100800 */
[----:B------:R-:W-:Y:S04]  /*5bfb0*/  STL [R1+0x2e20], R91 ;  /* 0x002e205b01007387 */ /* 0x000fe80000100800 */
[----:B------:R-:W-:Y:S04]  /*5bfc0*/  STL.64 [R1+0xd80], R20 ;  /* 0x000d801401007387 */ /* 0x000fe80000100a00 */
[----:B------:R3:W-:Y:S01]  /*5bfd0*/  STL.64 [R1+0xd88], R22 ;  /* 0x000d881601007387 */ /* 0x0007e20000100a00 */
[----:B-1----:R-:W-:-:S03]  /*5bfe0*/  IMAD.MOV.U32 R134, RZ, RZ, R8 ;  /* 0x000000ffff867224 */ /* 0x002fc600078e0008 */
[----:B------:R-:W4:Y:S01]  /*5bff0*/  LDL.LU R236, [R1+0x870] ;  /* 0x0008700001ec7983 */ /* 0x000f220000300800 */
[----:B--2---:R-:W-:-:S03]  /*5c000*/  IMAD.MOV.U32 R135, RZ, RZ, R9 ;  /* 0x000000ffff877224 */ /* 0x004fc600078e0009 */
[----:B------:R-:W2:Y:S01]  /*5c010*/  LDL.LU R237, [R1+0x874] ;  /* 0x0008740001ed7983 */ /* 0x000ea20000300800 */
[----:B------:R-:W-:Y:S02]  /*5c020*/  IMAD.MOV.U32 R6, RZ, RZ, R10 ;  /* 0x000000ffff067224 */ /* 0x000fe400078e000a */
[----:B------:R-:W-:Y:S01]  /*5c030*/  IMAD.MOV.U32 R7, RZ, RZ, R11 ;  /* 0x000000ffff077224 */ /* 0x000fe200078e000b */
[----:B------:R-:W2:Y:S01]  /*5c040*/  LDL.LU R238, [R1+0x878] ;  /* 0x0008780001ee7983 */ /* 0x000ea20000300800 */
[----:B------:R-:W-:Y:S03]  /*5c050*/  HMMA.1688.F32.TF32 R8, R16, R132, R12 ;  /* 0x000000841008723c */ /* 0x000fe6000008100c */
[----:B------:R-:W2:Y:S04]  /*5c060*/  LDL.LU R239, [R1+0x87c] ;  /* 0x00087c0001ef7983 */ /* 0x000ea80000300800 */
[----:B------:R-:W2:Y:S04]  /*5c070*/  LDL.LU R248, [R1+0x880] ;  /* 0x0008800001f87983 */ /* 0x000ea80000300800 */
[----:B------:R-:W2:Y:S04]  /*5c080*/  LDL.LU R249, [R1+0x884] ;  /* 0x0008840001f97983 */ /* 0x000ea80000300800 */
[----:B------:R-:W2:Y:S04]  /*5c090*/  LDL.LU R250, [R1+0x888] ;  /* 0x0008880001fa7983 */ /* 0x000ea80000300800 */
[----:B------:R-:W2:Y:S04]  /*5c0a0*/  LDL.LU R251, [R1+0x88c] ;  /* 0x00088c0001fb7983 */ /* 0x000ea80000300800 */
[----:B------:R-:W-:Y:S04]  /*5c0b0*/  STL [R1+0x2edc], R7 ;  /* 0x002edc0701007387 */ /* 0x000fe80000100800 */
[----:B------:R-:W-:Y:S04]  /*5c0c0*/  STL [R1+0x2ed8], R6 ;  /* 0x002ed80601007387 */ /* 0x000fe80000100800 */
[----:B------:R1:W-:Y:S04]  /*5c0d0*/  STL [R1+0x2ed4], R135 ;  /* 0x002ed48701007387 */ /* 0x0003e80000100800 */
[----:B------:R1:W-:Y:S04]  /*5c0e0*/  STL [R1+0x2ed0], R134 ;  /* 0x002ed08601007387 */ /* 0x0003e80000100800 */
        /* <DEDUP_REMOVED lines=8> */
[----:B---3--:R-:W-:-:S03]  /*5c170*/  IMAD.MOV.U32 R126, RZ, RZ, R8 ;  /* 0x000000ffff7e7224 */ /* 0x008fc600078e0008 */
[----:B------:R-:W3:Y:S01]  /*5c180*/  LDL.LU R24, [R1+0x840] ;  /* 0x0008400001187983 */ /* 0x000ee20000300800 */
[----:B----4-:R-:W-:-:S03]  /*5c190*/  IMAD.MOV.U32 R127, RZ, RZ, R9 ;  /* 0x000000ffff7f7224 */ /* 0x010fc600078e0009 */
[----:B------:R-:W3:Y:S01]  /*5c1a0*/  LDL.LU R25, [R1+0x844] ;  /* 0x0008440001197983 */ /* 0x000ee20000300800 */
[----:B------:R-:W-:-:S03]  /*5c1b0*/  MOV R130, R10 ;  /* 0x0000000a00827202 */ /* 0x000fc60000000f00 */
[----:B------:R-:W3:Y:S01]  /*5c1c0*/  LDL.LU R26, [R1+0x848] ;  /* 0x00084800011a7983 */ /* 0x000ee20000300800 */
[----:B------:R-:W-:-:S03]  /*5c1d0*/  IMAD.MOV.U32 R131, RZ, RZ, R11 ;  /* 0x000000ffff837224 */ /* 0x000fc600078e000b */
[----:B------:R-:W3:Y:S04]  /*5c1e0*/  LDL.LU R27, [R1+0x84c] ;  /* 0x00084c00011b7983 */ /* 0x000ee80000300800 */
[----:B------:R-:W4:Y:S04]  /*5c1f0*/  LDL.LU R8, [R1+0x830] ;  /* 0x0008300001087983 */ /* 0x000f280000300800 */
[----:B------:R-:W4:Y:S04]  /*5c200*/  LDL.LU R9, [R1+0x834] ;  /* 0x0008340001097983 */ /* 0x000f280000300800 */
[----:B------:R-:W4:Y:S04]  /*5c210*/  LDL.LU R10, [R1+0x838] ;  /* 0x00083800010a7983 */ /* 0x000f280000300800 */
[----:B------:R-:W4:Y:S04]  /*5c220*/  LDL.LU R11, [R1+0x83c] ;  /* 0x00083c00010b7983 */ /* 0x000f280000300800 */
[----:B------:R-:W3:Y:S04]  /*5c230*/  LDL.LU R12, [R1+0x820] ;  /* 0x00082000010c7983 */ /* 0x000ee80000300800 */
[----:B------:R-:W3:Y:S04]  /*5c240*/  LDL.LU R13, [R1+0x824] ;  /* 0x00082400010d7983 */ /* 0x000ee80000300800 */
[----:B------:R-:W3:Y:S04]  /*5c250*/  LDL.LU R14, [R1+0x828] ;  /* 0x00082800010e7983 */ /* 0x000ee80000300800 */
[----:B------:R-:W3:Y:S04]  /*5c260*/  LDL.LU R15, [R1+0x82c] ;  /* 0x00082c00010f7983 */ /* 0x000ee80000300800 */
[----:B------:R-:W-:Y:S04]  /*5c270*/  STL [R1+0x2eec], R131 ;  /* 0x002eec8301007387 */ /* 0x000fe80000100800 */
[----:B------:R-:W-:Y:S04]  /*5c280*/  STL [R1+0x2ee8], R130 ;  /* 0x002ee88201007387 */ /* 0x000fe80000100800 */
[----:B------:R1:W-:Y:S04]  /*5c290*/  STL [R1+0x2ee4], R127 ;  /* 0x002ee47f01007387 */ /* 0x0003e80000100800 */
[----:B------:R1:W-:Y:S04]  /*5c2a0*/  STL [R1+0x2ee0], R126 ;  /* 0x002ee07e01007387 */ /* 0x0003e80000100800 */
[----:B------:R-:W1:Y:S04]  /*5c2b0*/  LDSM.16.M88.4 R60, [R40+UR14+0xe800] ;  /* 0x00e8000e283c783b */ /* 0x000e680008000200 */
[----:B------:R-:W1:Y:S04]  /*5c2c0*/  LDSM.16.M88.4 R56, [R40+UR14+0xec00] ;  /* 0x00ec000e2838783b */ /* 0x000e680008000200 */
[----:B------:R-:W1:Y:S01]  /*5c2d0*/  LDSM.16.M88.4 R40, [R40+UR14+0xfc00] ;  /* 0x00fc000e2828783b */ /* 0x000e620008000200 */
[----:B--2---:R-:W-:-:S15]  /*5c2e0*/  HMMA.1688.F32.TF32 R20, R16, R128, R248 ;  /* 0x000000801014723c */ /* 0x004fde00000810f8 */
[----:B------:R-:W-:-:S04]  /*5c2f0*/  NOP ;  /* 0x0000000000007918 */ /* 0x000fc80000000000 */
[----:B------:R-:W-:Y:S02]  /*5c300*/  IMAD.MOV.U32 R118, RZ, RZ, R20 ;  /* 0x000000ffff767224 */ /* 0x000fe400078e0014 */
[----:B------:R-:W-:Y:S02]  /*5c310*/  IMAD.MOV.U32 R119, RZ, RZ, R21 ;  /* 0x000000ffff777224 */ /* 0x000fe400078e0015 */
        /* <DEDUP_REMOVED lines=8> */
[C---:B------:R-:W-:Y:S08]  /*5c3a0*/  HMMA.1688.F32.TF32 R20, R16.reuse, R120, R28 ;  /* 0x000000781014723c */ /* 0x040ff0000008101c */
[----:B----4-:R-:W-:-:S15]  /*5c3b0*/  HMMA.1688.F32.TF32 R8, R16, R108, R8 ;  /* 0x0000006c1008723c */ /* 0x010fde0000081008 */
[----:B------:R-:W-:-:S04]  /*5c3c0*/  NOP ;  /* 0x0000000000007918 */ /* 0x000fc80000000000 */
[----:B------:R-:W-:Y:S02]  /*5c3d0*/  IMAD.MOV.U32 R158, RZ, RZ, R8 ;  /* 0x000000ffff9e7224 */ /* 0x000fe400078e0008 */
[----:B------:R-:W-:Y:S02]  /*5c3e0*/  IMAD.MOV.U32 R162, RZ, RZ, R9 ;  /* 0x000000ffffa27224 */ /* 0x000fe400078e0009 */
[----:B------:R-:W-:Y:S02]  /*5c3f0*/  IMAD.MOV.U32 R163, RZ, RZ, R10 ;  /* 0x000000ffffa37224 */ /* 0x000fe400078e000a */
[----:B------:R-:W-:Y:S02]  /*5c400*/  IMAD.MOV.U32 R159, RZ, RZ, R11 ;  /* 0x000000ffff9f7224 */ /* 0x000fe400078e000b */
[----:B---3--:R-:W-:Y:S01]  /*5c410*/  HMMA.1688.F32.TF32 R8, R16, R104, R12 ;  /* 0x000000681008723c */ /* 0x008fe2000008100c */
        /* <DEDUP_REMOVED lines=15> */
[----:B------:R-:W2:Y:S01]  /*5c510*/  LDL.LU R251, [R1+0x7ac] ;  /* 0x0007ac0001fb7983 */ /* 0x000ea20000300800 */
[----:B------:R-:W-:-:S03]  /*5c520*/  IMAD.MOV.U32 R110, RZ, RZ, R20 ;  /* 0x000000ffff6e7224 */ /* 0x000fc600078e0014 */
[----:B------:R-:W2:Y:S01]  /*5c530*/  LDL.LU R232, [R1+0x7c0] ;  /* 0x0007c00001e87983 */ /* 0x000ea20000300800 */
[----:B------:R-:W-:-:S03]  /*5c540*/  IMAD.MOV.U32 R111, RZ, RZ, R21 ;  /* 0x000000ffff6f7224 */ /* 0x000fc600078e0015 */
        /* <DEDUP_REMOVED lines=22> */
[----:B------:R-:W-:-:S03]  /*5c6b0*/  MOV R142, R20 ;  /* 0x00000014008e7202 */ /* 0x000fc60000000f00 */
[----:B------:R-:W4:Y:S01]  /*5c6c0*/  LDL.LU R216, [R1+0x7e0] ;  /* 0x0007e00001d87983 */ /* 0x000f220000300800 */
[----:B------:R-:W-:-:S03]  /*5c6d0*/  IMAD.MOV.U32 R143, RZ, RZ, R21 ;  /* 0x000000ffff8f7224 */ /* 0x000fc600078e0015 */
[----:B------:R-:W4:Y:S01]  /*5c6e0*/  LDL.LU R217, [R1+0x7e4] ;  /* 0x0007e40001d97983 */ /* 0x000f220000300800 */
[----:B------:R-:W-:Y:S02]  /*5c6f0*/  IMAD.MOV.U32 R146, RZ, RZ, R22 ;  /* 0x000000ffff927224 */ /* 0x000fe400078e0016 */
[----:B------:R-:W-:Y:S01]  /*5c700*/  IMAD.MOV.U32 R147, RZ, RZ, R23 ;  /* 0x000000ffff937224 */ /* 0x000fe200078e0017 */
[----:B------:R-:W4:Y:S01]  /*5c710*/  LDL.LU R218, [R1+0x7e8] ;  /* 0x0007e80001da7983 */ /* 0x000f220000300800 */
[----:B------:R-:W-:Y:S03]  /*5c720*/  HMMA.1688.F32.TF32 R20, R16, R112, R24 ;  /* 0x000000701014723c */ /* 0x000fe60000081018 */
[----:B------:R-:W4:-:S15]  /*5c730*/  LDL.LU R219, [R1+0x7ec] ;  /* 0x0007ec0001db7983 */ /* 0x000f1e0000300800 */
[----:B------:R-:W-:Y:S01]  /*5c740*/  NOP ;  /* 0x0000000000007918 */ /* 0x000fe20000000000 */
        /* <DEDUP_REMOVED lines=19> */
[----:B------:R-:W4:Y:S04]  /*5c880*/  LDL.LU R11, [R1+0x75c] ;  /* 0x00075c00010b7983 */ /* 0x000f280000300800 */
[----:B------:R-:W4:Y:S04]  /*5c890*/  LDL.LU R24, [R1+0x760] ;  /* 0x0007600001187983 */ /* 0x000f280000300800 */
[----:B------:R-:W4:Y:S04]  /*5c8a0*/  LDL.LU R25, [R1+0x764] ;  /* 0x0007640001197983 */ /* 0x000f280000300800 */
[----:B------:R-:W4:Y:S04]  /*5c8b0*/  LDL.LU R26, [R1+0x768] ;  /* 0x00076800011a7983 */ /* 0x000f280000300800 */
[----:B------:R-:W4:Y:S01]  /*5c8c0*/  LDL.LU R27, [R1+0x76c] ;  /* 0x00076c00011b7983 */ /* 0x000f220000300800 */
[C---:B---3--:R-:W-:Y:S08]  /*5c8d0*/  HMMA.1688.F32.TF32 R28, R16.reuse, R64, R28 ;  /* 0x00000040101c723c */ /* 0x048ff0000008101c */
[C---:B--2---:R-:W-:Y:S08]  /*5c8e0*/  HMMA.1688.F32.TF32 R200, R16.reuse, R100, R200 ;  /* 0x0000006410c8723c */ /* 0x044ff000000810c8 */
[----:B----4-:R-:W-:Y:S11]  /*5c8f0*/  HMMA.1688.F32.TF32 R196, R16, R96, R196 ;  /* 0x0000006010c4723c */ /* 0x010ff600000810c4 */
[----:B-1----:R-:W-:-:S02]  /*5c900*/  IMAD.MOV.U32 R135, RZ, RZ, R202 ;  /* 0x000000ffff877224 */ /* 0x002fc400078e00ca */
[----:B------:R-:W-:Y:S01]  /*5c910*/  IMAD.MOV.U32 R134, RZ, RZ, R203 ;  /* 0x000000ffff867224 */ /* 0x000fe200078e00cb */
[C---:B------:R-:W-:Y:S08]  /*5c920*/  HMMA.1688.F32.TF32 R220, R16.reuse, R84, R220 ;  /* 0x0000005410dc723c */ /* 0x040ff000000810dc */
[----:B------:R-:W-:Y:S01]  /*5c930*/  HMMA.1688.F32.TF32 R192, R16, R92, R192 ;  /* 0x0000005c10c0723c */ /* 0x000fe200000810c0 */
[----:B------:R-:W-:Y:S01]  /*5c940*/  IMAD.MOV.U32 R7, RZ, RZ, R200 ;  /* 0x000000ffff077224 */ /* 0x000fe200078e00c8 */
[----:B------:R-:W2:Y:S01]  /*5c950*/  LDL.LU.64 R202, [R1+0x3420] ;  /* 0x0034200001ca7983 */ /* 0x000ea20000300a00 */
[----:B------:R-:W-:-:S05]  /*5c960*/  IMAD.MOV.U32 R6, RZ, RZ, R201 ;  /* 0x000000ffff067224 */ /* 0x000fca00078e00c9 */
[----:B------:R-:W-:Y:S01]  /*5c970*/  HMMA.1688.F32.TF32 R216, R16, R88, R216 ;  /* 0x0000005810d8723c */ /* 0x000fe200000810d8 */
[----:B------:R-:W3:Y:S01]  /*5c980*/  LDL.LU.64 R200, [R1+0x3418] ;  /* 0x0034180001c87983 */ /* 0x000ee20000300a00 */
[----:B------:R-:W-:Y:S01]  /*5c990*/  IMAD.MOV.U32 R127, RZ, RZ, R198 ;  /* 0x000000ffff7f7224 */ /* 0x000fe200078e00c6 */
[----:B------:R-:W-:Y:S01]  /*5c9a0*/  MOV R130, R197 ;  /* 0x000000c500827202 */ /* 0x000fe20000000f00 */
[----:B------:R-:W-:Y:S02]  /*5c9b0*/  IMAD.MOV.U32 R126, RZ, RZ, R199 ;  /* 0x000000ffff7e7224 */ /* 0x000fe400078e00c7 */
[----:B------:R-:W-:Y:S01]  /*5c9c0*/  IMAD.MOV.U32 R131, RZ, RZ, R196 ;  /* 0x000000ffff837224 */ /* 0x000fe200078e00c4 */
[----:B------:R-:W4:Y:S04]  /*5c9d0*/  LDL.LU.64 R198, [R1+0x3410] ;  /* 0x0034100001c67983 */ /* 0x000f280000300a00 */
[----:B------:R-:W-:-:S02]  /*5c9e0*/  IMAD.MOV.U32 R154, RZ, RZ, R194 ;  /* 0x000000ffff9a7224 */ /* 0x000fc400078e00c2 */
[----:B------:R-:W-:Y:S01]  /*5c9f0*/  IMAD.MOV.U32 R155, RZ, RZ, R195 ;  /* 0x000000ffff9b7224 */ /* 0x000fe200078e00c3 */
[----:B------:R-:W2:Y:S01]  /*5ca00*/  LDL.LU.64 R196, [R1+0x3408] ;  /* 0x0034080001c47983 */ /* 0x000ea20000300a00 */
[----:B------:R-:W-:Y:S02]  /*5ca10*/  IMAD.MOV.U32 R150, RZ, RZ, R192 ;  /* 0x000000ffff967224 */ /* 0x000fe400078e00c0 */
[----:B------:R-:W-:Y:S01]  /*5ca20*/  IMAD.MOV.U32 R151, RZ, RZ, R193 ;  /* 0x000000ffff977224 */ /* 0x000fe200078e00c1 */
[----:B------:R-:W2:Y:S04]  /*5ca30*/  LDL.LU.64 R194, [R1+0x3400] ;  /* 0x0034000001c27983 */ /* 0x000ea80000300a00 */
[----:B------:R-:W2:Y:S04]  /*5ca40*/  LDL.LU.64 R192, [R1+0x33f8] ;  /* 0x0033f80001c07983 */ /* 0x000ea80000300a00 */
[----:B------:R-:W-:Y:S04]  /*5ca50*/  STL.64 [R1+0xcb0], R216 ;  /* 0x000cb0d801007387 */ /* 0x000fe80000100a00 */
[----:B------:R1:W-:Y:S04]  /*5ca60*/  STL.64 [R1+0xcb8], R218 ;  /* 0x000cb8da01007387 */ /* 0x0003e80000100a00 */
[----:B------:R-:W-:Y:S04]  /*5ca70*/  STL.64 [R1+0xca0], R220 ;  /* 0x000ca0dc01007387 */ /* 0x000fe80000100a00 */
[----:B------:R1:W-:Y:S02]  /*5ca80*/  STL.64 [R1+0xca8], R222 ;  /* 0x000ca8de01007387 */ /* 0x0003e40000100a00 */
[C---:B-1----:R-:W-:Y:S08]  /*5ca90*/  HMMA.1688.F32.TF32 R216, R16.reuse, R80, R232 ;  /* 0x0000005010d8723c */ /* 0x042ff000000810e8 */
[C---:B------:R-:W-:Y:S08]  /*5caa0*/  HMMA.1688.F32.TF32 R220, R16.reuse, R76, R20 ;  /* 0x0000004c10dc723c */ /* 0x040ff00000081014 */
[C---:B------:R-:W-:Y:S03]  /*5cab0*/  HMMA.1688.F32.TF32 R20, R16.reuse, R72, R248 ;  /* 0x000000481014723c */ /* 0x040fe600000810f8 */
[----:B------:R-:W-:Y:S04]  /*5cac0*/  STL.64 [R1+0xc90], R216 ;  /* 0x000c90d801007387 */ /* 0x000fe80000100a00 */
[----:B------:R1:W-:Y:S04]  /*5cad0*/  STL.64 [R1+0xc98], R218 ;  /* 0x000c98da01007387 */ /* 0x0003e80000100a00 */
[----:B------:R-:W-:Y:S04]  /*5cae0*/  STL.64 [R1+0xc80], R220 ;  /* 0x000c80dc01007387 */ /* 0x000fe80000100a00 */
[----:B------:R-:W-:Y:S01]  /*5caf0*/  STL.64 [R1+0xc88], R222 ;  /* 0x000c88de01007387 */ /* 0x000fe20000100a00 */
[C---:B-1----:R-:W-:Y:S03]  /*5cb00*/  HMMA.1688.F32.TF32 R216, R16.reuse, R68, R236 ;  /* 0x0000004410d8723c */ /* 0x042fe600000810ec */
[----:B------:R-:W-:Y:S04]  /*5cb10*/  STL.64 [R1+0xc70], R20 ;  /* 0x000c701401007387 */ /* 0x000fe80000100a00 */
[----:B------:R1:W-:Y:S02]  /*5cb20*/  STL.64 [R1+0xc78], R22 ;  /* 0x000c781601007387 */ /* 0x0003e40000100a00 */
[C---:B-1----:R-:W-:Y:S10]  /*5cb30*/  HMMA.1688.F32.TF32 R20, R16.reuse, R60, R32 ;  /* 0x0000003c1014723c */ /* 0x042ff40000081020 */
[----:B------:R-:W-:Y:S04]  /*5cb40*/  STL.64 [R1+0xc60], R216 ;  /* 0x000c60d801007387 */ /* 0x000fe80000100a00 */
[----:B------:R-:W-:Y:S04]  /*5cb50*/  STL.64 [R1+0xc68], R218 ;  /* 0x000c68da01007387 */ /* 0x000fe80000100a00 */
[----:B------:R-:W2:Y:S01]  /*5cb60*/  LDL.LU R236, [R1+0x250] ;  /* 0x0002500001ec7983 */ /* 0x000ea20000300800 */
[C---:B------:R-:W-:Y:S03]  /*5cb70*/  HMMA.1688.F32.TF32 R24, R16.reuse, R56, R24 ;  /* 0x000000381018723c */ /* 0x040fe60000081018 */
[----:B------:R-:W-:Y:S04]  /*5cb80*/  STL.64 [R1+0xc50], R28 ;  /* 0x000c501c01007387 */ /* 0x000fe80000100a00 */
[----:B------:R-:W-:Y:S04]  /*5cb90*/  STL.64 [R1+0xc58], R30 ;  /* 0x000c581e01007387 */ /* 0x000fe80000100a00 */
[----:B------:R-:W-:Y:S04]  /*5cba0*/  STL.64 [R1+0xc40], R20 ;  /* 0x000c401401007387 */ /* 0x000fe80000100a00 */
[----:B------:R1:W-:Y:S04]  /*5cbb0*/  STL.64 [R1+0xc48], R22 ;  /* 0x000c481601007387 */ /* 0x0003e80000100a00 */
[----:B------:R-:W2:Y:S04]  /*5cbc0*/  LDL.LU R237, [R1+0x254] ;  /* 0x0002540001ed7983 */ /* 0x000ea80000300800 */
[----:B------:R-:W2:Y:S01]  /*5cbd0*/  LDL.LU R238, [R1+0x258] ;  /* 0x0002580001ee7983 */ /* 0x000ea20000300800 */
[C---:B-1----:R-:W-:Y:S03]  /*5cbe0*/  HMMA.1688.F32.TF32 R20, R16.reuse, R52, R8 ;  /* 0x000000341014723c */ /* 0x042fe60000081008 */
[----:B------:R-:W2:Y:S04]  /*5cbf0*/  LDL.LU R239, [R1+0x25c] ;  /* 0x00025c0001ef7983 */ /* 0x000ea80000300800 */
[----:B------:R-:W2:Y:S01]  /*5cc00*/  LDL.LU R28, [R1+0x240] ;  /* 0x00024000011c7983 */ /* 0x000ea20000300800 */
[----:B------:R-:W-:Y:S03]  /*5cc10*/  HMMA.1688.F32.TF32 R8, R16, R48, R12 ;  /* 0x000000301008723c */ /* 0x000fe6000008100c */
[----:B------:R-:W2:Y:S04]  /*5cc20*/  LDL.LU R29, [R1+0x244] ;  /* 0x00024400011d7983 */ /* 0x000ea80000300800 */
[----:B------:R-:W2:Y:S04]  /*5cc30*/  LDL.LU R30, [R1+0x248] ;  /* 0x00024800011e7983 */ /* 0x000ea80000300800 */
[----:B------:R-:W2:Y:S01]  /*5cc40*/  LDL.LU R31, [R1+0x24c] ;  /* 0x00024c00011f7983 */ /* 0x000ea20000300800 */
[----:B------:R-:W-:-:S03]  /*5cc50*/  MOV R12, R3 ;  /* 0x00000003000c7202 */ /* 0x000fc60000000f00 */
[----:B------:R1:W-:Y:S04]  /*5cc60*/  STL.64 [R1+0xc30], R24 ;  /* 0x000c301801007387 */ /* 0x0003e80000100a00 */
[----:B------:R-:W-:Y:S04]  /*5cc70*/  STL.64 [R1+0xc38], R26 ;  /* 0x000c381a01007387 */ /* 0x000fe80000100a00 */
[----:B------:R-:W-:Y:S01]  /*5cc80*/  STL.64 [R1+0xc20], R20 ;  /* 0x000c201401007387 */ /* 0x000fe20000100a00 */
[----:B------:R-:W-:-:S03]  /*5cc90*/  IMAD.MOV.U32 R13, RZ, RZ, R0 ;  /* 0x000000ffff0d7224 */ /* 0x000fc600078e0000 */
[----:B------:R-:W-:Y:S04]  /*5cca0*/  STL.64 [R1+0xc28], R22 ;  /* 0x000c281601007387 */ /* 0x000fe80000100a00 */
[----:B------:R-:W2:Y:S04]  /*5ccb0*/  LDL.LU R3, [R1+0x33f4] ;  /* 0x0033f40001037983 */ /* 0x000ea80000300800 */
[----:B------:R1:W-:Y:S04]  /*5ccc0*/  STL.64 [R1+0xc10], R8 ;  /* 0x000c100801007387 */ /* 0x0003e80000100a00 */
[----:B------:R1:W-:Y:S04]  /*5ccd0*/  STL.64 [R1+0xc18], R10 ;  /* 0x000c180a01007387 */ /* 0x0003e80000100a00 */
        /* <DEDUP_REMOVED lines=9> */
[----:B-1----:R-:W-:-:S03]  /*5cd70*/  IMAD.MOV.U32 R24, RZ, RZ, R244 ;  /* 0x000000ffff187224 */ /* 0x002fc600078e00f4 */
[----:B------:R-:W4:Y:S01]  /*5cd80*/  LDL.LU R8, [R1+0x2a0] ;  /* 0x0002a00001087983 */ /* 0x000f220000300800 */
[----:B------:R-:W-:-:S03]  /*5cd90*/  IMAD.MOV.U32 R25, RZ, RZ, R245 ;  /* 0x000000ffff197224 */ /* 0x000fc600078e00f5 */
[----:B------:R-:W4:Y:S04]  /*5cda0*/  LDL.LU R9, [R1+0x2a4] ;  /* 0x0002a40001097983 */ /* 0x000f280000300800 */
[----:B------:R-:W4:Y:S04]  /*5cdb0*/  LDL.LU R10, [R1+0x2a8] ;  /* 0x0002a800010a7983 */ /* 0x000f280000300800 */
[----:B------:R-:W4:Y:S04]  /*5cdc0*/  LDL.LU R11, [R1+0x2ac] ;  /* 0x0002ac00010b7983 */ /* 0x000f280000300800 */
[----:B------:R-:W4:Y:S04]  /*5cdd0*/  LDL.LU R244, [R1+0x33ec] ;  /* 0x0033ec0001f47983 */ /* 0x000f280000300800 */
[----:B------:R-:W4:Y:S01]  /*5cde0*/  LDL.LU R245, [R1+0x33e8] ;  /* 0x0033e80001f57983 */ /* 0x000f220000300800 */
[----:B--2---:R-:W-:-:S02]  /*5cdf0*/  IMAD.MOV.U32 R233, RZ, RZ, R3 ;  /* 0x000000ffffe97224 */ /* 0x004fc400078e0003 */
[----:B---3--:R-:W-:Y:S02]  /*5ce00*/  IMAD.MOV.U32 R232, RZ, RZ, R0 ;  /* 0x000000ffffe87224 */ /* 0x008fe400078e0000 */
[----:B------:R-:W2:Y:S04]  /*5ce10*/  LDL.LU R0, [R1+0x33e4] ;  /* 0x0033e40001007983 */ /* 0x000ea80000300800 */
[----:B------:R-:W3:Y:S04]  /*5ce20*/  LDL.LU R3, [R1+0x33e0] ;  /* 0x0033e00001037983 */ /* 0x000ee80000300800 */
        /* <DEDUP_REMOVED lines=12> */
[C---:B----4-:R-:W-:Y:S03]  /*5cef0*/  HMMA.1688.F32.TF32 R216, R16.reuse, R44, R216 ;  /* 0x0000002c10d8723c */ /* 0x050fe600000810d8 */
[----:B------:R-:W-:Y:S05]  /*5cf00*/  STL.64 [R1+0x3320], R50 ;  /* 0x0033203201007387 */ /* 0x000fea0000100a00 */
[----:B------:R-:W-:Y:S01]  /*5cf10*/  HMMA.1688.F32.TF32 R16, R16, R40, R220 ;  /* 0x000000281010723c */ /* 0x000fe200000810dc */
[----:B------:R1:W-:Y:S04]  /*5cf20*/  STL.64 [R1+0x3318], R48 ;  /* 0x0033183001007387 */ /* 0x0003e80000100a00 */
[----:B-1----:R-:W4:Y:S04]  /*5cf30*/  LDL.LU R48, [R1+0x260] ;  /* 0x0002600001307983 */ /* 0x002f280000300800 */
[----:B------:R-:W4:Y:S04]  /*5cf40*/  LDL.LU R49, [R1+0x264] ;  /* 0x0002640001317983 */ /* 0x000f280000300800 */
[----:B------:R-:W4:Y:S04]  /*5cf50*/  LDL.LU R50, [R1+0x268] ;  /* 0x0002680001327983 */ /* 0x000f280000300800 */
[----:B------:R-:W4:Y:S04]  /*5cf60*/  LDL.LU R51, [R1+0x26c] ;  /* 0x00026c0001337983 */ /* 0x000f280000300800 */
[----:B------:R-:W-:Y:S04]  /*5cf70*/  STL.64 [R1+0xc00], R216 ;  /* 0x000c00d801007387 */ /* 0x000fe80000100a00 */
[----:B------:R1:W-:Y:S04]  /*5cf80*/  STL.64 [R1+0xc08], R218 ;  /* 0x000c08da01007387 */ /* 0x0003e80000100a00 */
[----:B-1----:R-:W4:Y:S04]  /*5cf90*/  LDL.LU.64 R218, [R1+0x33d8] ;  /* 0x0033d80001da7983 */ /* 0x002f280000300a00 */
[----:B------:R-:W4:Y:S04]  /*5cfa0*/  LDL.LU.64 R216, [R1+0x33d0] ;  /* 0x0033d00001d87983 */ /* 0x000f280000300a00 */
[----:B------:R-:W-:Y:S04]  /*5cfb0*/  STL.64 [R1+0x3310], R46 ;  /* 0x0033102e01007387 */ /* 0x000fe80000100a00 */
[----:B------:R1:W-:Y:S04]  /*5cfc0*/  STL.64 [R1+0x3308], R44 ;  /* 0x0033082c01007387 */ /* 0x0003e80000100a00 */
[----:B-1----:R-:W4:Y:S04]  /*5cfd0*/  LDL.LU R44, [R1+0x270] ;  /* 0x00027000012c7983 */ /* 0x002f280000300800 */
[----:B------:R-:W4:Y:S04]  /*5cfe0*/  LDL.LU R45, [R1+0x274] ;  /* 0x00027400012d7983 */ /* 0x000f280000300800 */
[----:B------:R-:W4:Y:S04]  /*5cff0*/  LDL.LU R46, [R1+0x278] ;  /* 0x00027800012e7983 */ /* 0x000f280000300800 */
[----:B------:R-:W4:Y:S04]  /*5d000*/  LDL.LU R47, [R1+0x27c] ;  /* 0x00027c00012f7983 */ /* 0x000f280000300800 */
[----:B------:R-:W4:Y:S04]  /*5d010*/  LDL.LU.64 R222, [R1+0x33c8] ;  /* 0x0033c80001de7983 */ /* 0x000f280000300a00 */
[----:B------:R-:W4:Y:S04]  /*5d020*/  LDL.LU.64 R220, [R1+0x33c0] ;  /* 0x0033c00001dc7983 */ /* 0x000f280000300a00 */
[----:B------:R1:W-:Y:S04]  /*5d030*/  STL.64 [R1+0xbf0], R16 ;  /* 0x000bf01001007387 */ /* 0x0003e80000100a00 */
[----:B------:R1:W-:Y:S04]  /*5d040*/  STL.64 [R1+0xbf8], R18 ;  /* 0x000bf81201007387 */ /* 0x0003e80000100a00 */
[----:B-1----:R-:W4:Y:S04]  /*5d050*/  LDL.LU R16, [R1+0x280] ;  /* 0x0002800001107983 */ /* 0x002f280000300800 */
[----:B------:R-:W4:Y:S04]  /*5d060*/  LDL.LU R17, [R1+0x284] ;  /* 0x0002840001117983 */ /* 0x000f280000300800 */
[----:B------:R-:W4:Y:S04]  /*5d070*/  LDL.LU R18, [R1+0x288] ;  /* 0x0002880001127983 */ /* 0x000f280000300800 */
[----:B------:R-:W4:Y:S04]  /*5d080*/  LDL.LU R19, [R1+0x28c] ;  /* 0x00028c0001137983 */ /* 0x000f280000300800 */
[----:B------:R-:W-:Y:S04]  /*5d090*/  STL.64 [R1+0x3300], R42 ;  /* 0x0033002a01007387 */ /* 0x000fe80000100a00 */
[----:B------:R1:W-:Y:S02]  /*5d0a0*/  STL.64 [R1+0x32f8], R40 ;  /* 0x0032f82801007387 */ /* 0x0003e40000100a00 */
[----:B-1----:R-:W-:Y:S01]  /*5d0b0*/  IMAD.MOV.U32 R40, RZ, RZ, R252 ;  /* 0x000000ffff287224 */ /* 0x002fe200078e00fc */
[----:B------:R-:W-:Y:S01]  /*5d0c0*/  MOV R41, R2 ;  /* 0x0000000200297202 */ /* 0x000fe20000000f00 */
[----:B------:R-:W4:Y:S04]  /*5d0d0*/  LDL.LU R252, [R1+0x33bc] ;  /* 0x0033bc0001fc7983 */ /* 0x000f280000300800 */
[----:B------:R-:W4:Y:S01]  /*5d0e0*/  LDL.LU R2, [R1+0x33b8] ;  /* 0x0033b80001027983 */ /* 0x000f220000300800 */
[C---:B------:R-:W-:Y:S08]  /*5d0f0*/  HMMA.1688.F32.TF32 R12, R240.reuse, R12, R8 ;  /* 0x0000000cf00c723c */ /* 0x040ff00000081008 */
[C---:B--2---:R-:W-:Y:S08]  /*5d100*/  HMMA.1688.F32.TF32 R248, R240.reuse, R244, R248 ;  /* 0x000000f4f0f8723c */ /* 0x044ff000000810f8 */
[C---:B---3--:R-:W-:Y:S11]  /*5d110*/  HMMA.1688.F32.TF32 R232, R240.reuse, R232, R20 ;  /* 0x000000e8f0e8723c */ /* 0x048ff60000081014 */
[----:B------:R-:W-:Y:S04]  /*5d120*/  STL.64 [R1+0x900], R248 ;  /* 0x000900f801007387 */ /* 0x000fe80000100a00 */
[----:B------:R1:W-:Y:S01]  /*5d130*/  STL.64 [R1+0x908], R250 ;  /* 0x000908fa01007387 */ /* 0x0003e20000100a00 */
[C---:B------:R-:W-:Y:S03]  /*5d140*/  HMMA.1688.F32.TF32 R24, R240.reuse, R24, R32 ;  /* 0x00000018f018723c */ /* 0x040fe60000081020 */
[----:B-1----:R-:W2:Y:S04]  /*5d150*/  LDL.LU.64 R250, [R1+0x33b0] ;  /* 0x0033b00001fa7983 */ /* 0x002ea80000300a00 */
[----:B------:R-:W4:Y:S04]  /*5d160*/  LDL.LU.64 R248, [R1+0x33a8] ;  /* 0x0033a80001f87983 */ /* 0x000f280000300a00 */
[----:B------:R-:W-:Y:S04]  /*5d170*/  STL.64 [R1+0x32f0], R246 ;  /* 0x0032f0f601007387 */ /* 0x000fe80000100a00 */
[----:B------:R1:W-:Y:S04]  /*5d180*/  STL.64 [R1+0x32e8], R244 ;  /* 0x0032e8f401007387 */ /* 0x0003e80000100a00 */
[----:B-1----:R-:W3:Y:S04]  /*5d190*/  LDL.LU R244, [R1+0x290] ;  /* 0x0002900001f47983 */ /* 0x002ee80000300800 */
[----:B------:R-:W3:Y:S04]  /*5d1a0*/  LDL.LU R245, [R1+0x294] ;  /* 0x0002940001f57983 */ /* 0x000ee80000300800 */
[----:B------:R-:W3:Y:S04]  /*5d1b0*/  LDL.LU R246, [R1+0x298] ;  /* 0x0002980001f67983 */ /* 0x000ee80000300800 */
[----:B------:R-:W3:Y:S04]  /*5d1c0*/  LDL.LU R247, [R1+0x29c] ;  /* 0x00029c0001f77983 */ /* 0x000ee80000300800 */
[----:B------:R-:W3:Y:S04]  /*5d1d0*/  LDL.LU.64 R22, [R1+0x33a0] ;  /* 0x0033a00001167983 */ /* 0x000ee80000300a00 */
[----:B------:R-:W3:Y:S04]  /*5d1e0*/  LDL.LU.64 R20, [R1+0x3398] ;  /* 0x0033980001147983 */ /* 0x000ee80000300a00 */
[----:B------:R-:W-:Y:S04]  /*5d1f0*/  STL.64 [R1+0xbe0], R232 ;  /* 0x000be0e801007387 */ /* 0x000fe80000100a00 */
[----:B------:R1:W-:Y:S04]  /*5d200*/  STL.64 [R1+0xbe8], R234 ;  /* 0x000be8ea01007387 */ /* 0x0003e80000100a00 */
[----:B-1----:R-:W3:Y:S04]  /*5d210*/  LDL.LU.64 R234, [R1+0x3390] ;  /* 0x0033900001ea7983 */ /* 0x002ee80000300a00 */
[----:B------:R-:W3:Y:S04]  /*5d220*/  LDL.LU.64 R232, [R1+0x3388] ;  /* 0x0033880001e87983 */ /* 0x000ee80000300a00 */
        /* <DEDUP_REMOVED lines=11> */
[----:B------:R-:W3:Y:S01]  /*5d2e0*/  LDL.LU.64 R12, [R1+0x3348] ;  /* 0x00334800010c7983 */ /* 0x000ee20000300a00 */
[C---:B----4-:R-:W-:Y:S03]  /*5d2f0*/  HMMA.1688.F32.TF32 R16, R240.reuse, R248, R16 ;  /* 0x000000f8f010723c */ /* 0x050fe60000081010 */
[----:B--2---:R-:W-:Y:S05]  /*5d300*/  STL.64 [R1+0x3280], R250 ;  /* 0x003280fa01007387 */ /* 0x004fea0000100a00 */
[----:B---3--:R-:W-:-:S15]  /*5d310*/  HMMA.1688.F32.TF32 R40, R240, R40, R244 ;  /* 0x00000028f028723c */ /* 0x008fde00000810f4 */
[----:B------:R-:W-:-:S04]  /*5d320*/  NOP ;  /* 0x0000000000007918 */ /* 0x000fc80000000000 */
[----:B------:R-:W-:Y:S04]  /*5d330*/  STL.64 [R1+0xbb0], R40 ;  /* 0x000bb02801007387 */ /* 0x000fe80000100a00 */
[----:B------:R-:W-:Y:S04]  /*5d340*/  STL.64 [R1+0xbb8], R42 ;  /* 0x000bb82a01007387 */ /* 0x000fe80000100a00 */
[----:B------:R-:W-:Y:S04]  /*5d350*/  STL.64 [R1+0x3278], R248 ;  /* 0x003278f801007387 */ /* 0x000fe80000100a00 */
[----:B------:R-:W-:Y:S04]  /*5d360*/  STL.64 [R1+0xba0], R16 ;  /* 0x000ba01001007387 */ /* 0x000fe80000100a00 */
[----:B------:R1:W-:Y:S04]  /*5d370*/  STL.64 [R1+0xba8], R18 ;  /* 0x000ba81201007387 */ /* 0x0003e80000100a00 */
[----:B------:R-:W-:Y:S01]  /*5d380*/  STL.64 [R1+0x3270], R14 ;  /* 0x0032700e01007387 */ /* 0x000fe20000100a00 */
[C---:B-1----:R-:W-:Y:S03]  /*5d390*/  HMMA.1688.F32.TF32 R16, R240.reuse, R12, R44 ;  /* 0x0000000cf010723c */ /* 0x042fe6000008102c */
[----:B------:R1:W-:Y:S05]  /*5d3a0*/  STL.64 [R1+0x3268], R12 ;  /* 0x0032680c01007387 */ /* 0x0003ea0000100a00 */
[C---:B-1----:R-:W-:Y:S11]  /*5d3b0*/  HMMA.1688.F32.TF32 R12, R240.reuse, R20, R48 ;  /* 0x00000014f00c723c */ /* 0x042ff60000081030 */
        /* <DEDUP_REMOVED lines=8> */
[C---:B-1----:R-:W-:Y:S08]  /*5d440*/  HMMA.1688.F32.TF32 R12, R240.reuse, R8, R236 ;  /* 0x00000008f00c723c */ /* 0x042ff000000810ec */
[C---:B--2---:R-:W-:Y:S11]  /*5d450*/  HMMA.1688.F32.TF32 R8, R240.reuse, R24, R28 ;  /* 0x00000018f008723c */ /* 0x044ff6000008101c */
[----:B------:R-:W-:Y:S04]  /*5d460*/  STL.64 [R1+0xb70], R12 ;  /* 0x000b700c01007387 */ /* 0x000fe80000100a00 */
[----:B------:R-:W-:Y:S04]  /*5d470*/  STL.64 [R1+0xb78], R14 ;  /* 0x000b780e01007387 */ /* 0x000fe80000100a00 */
[----:B------:R-:W2:Y:S04]  /*5d480*/  LDL.LU R44, [R1+0x180] ;  /* 0x00018000012c7983 */ /* 0x000ea80000300800 */
        /* <DEDUP_REMOVED lines=29> */
[----:B-1----:R-:W4:Y:S04]  /*5d660*/  LDL.LU R8, [R1+0x1f0] ;  /* 0x0001f00001087983 */ /* 0x002f280000300800 */
        /* <DEDUP_REMOVED lines=26> */
[----:B------:R-:W4:Y:S04]  /*5d810*/  LDL.LU.64 R28, [R1+0x3338] ;  /* 0x00333800011c7983 */ /* 0x000f280000300a00 */
[----:B------:R-:W-:Y:S04]  /*5d820*/  STL.64 [R1+0x32b0], R34 ;  /* 0x0032b02201007387 */ /* 0x000fe80000100a00 */
[----:B------:R1:W-:Y:S04]  /*5d830*/  STL.64 [R1+0x32a8], R32 ;  /* 0x0032a82001007387 */ /* 0x0003e80000100a00 */
[----:B-1----:R-:W2:Y:S04]  /*5d840*/  LDL.LU R32, [R1+0x210] ;  /* 0x0002100001207983 */ /* 0x002ea80000300800 */
[----:B------:R-:W2:Y:S04]  /*5d850*/  LDL.LU R33, [R1+0x214] ;  /* 0x0002140001217983 */ /* 0x000ea80000300800 */
[----:B------:R-:W2:Y:S04]  /*5d860*/  LDL.LU R34, [R1+0x218] ;  /* 0x0002180001227983 */ /* 0x000ea80000300800 */
[----:B------:R-:W2:Y:S01]  /*5d870*/  LDL.LU R35, [R1+0x21c] ;  /* 0x00021c0001237983 */ /* 0x000ea20000300800 */
[----:B----4-:R-:W-:-:S15]  /*5d880*/  HMMA.1688.F32.TF32 R236, R240, R28, R236 ;  /* 0x0000001cf0ec723c */ /* 0x010fde00000810ec */
[----:B------:R-:W-:-:S04]  /*5d890*/  NOP ;  /* 0x0000000000007918 */ /* 0x000fc80000000000 */
[----:B------:R-:W-:Y:S04]  /*5d8a0*/  STL.64 [R1+0xb40], R236 ;  /* 0x000b40ec01007387 */ /* 0x000fe80000100a00 */
[----:B------:R1:W-:Y:S04]  /*5d8b0*/  STL.64 [R1+0xb48], R238 ;  /* 0x000b48ee01007387 */ /* 0x0003e80000100a00 */
[----:B-1----:R-:W4:Y:S04]  /*5d8c0*/  LDL.LU.64 R238, [R1+0x3330] ;  /* 0x0033300001ee7983 */ /* 0x002f280000300a00 */
[----:B------:R-:W4:Y:S01]  /*5d8d0*/  LDL.LU.64 R236, [R1+0x3328] ;  /* 0x0033280001ec7983 */ /* 0x000f220000300a00 */
[C---:B---3--:R-:W-:Y:S08]  /*5d8e0*/  HMMA.1688.F32.TF32 R24, R240.reuse, R232, R24 ;  /* 0x000000e8f018723c */ /* 0x048ff00000081018 */
[C---:B------:R-:W-:Y:S01]  /*5d8f0*/  HMMA.1688.F32.TF32 R8, R240.reuse, R228, R8 ;  /* 0x000000e4f008723c */ /* 0x040fe20000081008 */
[----:B--2---:R-:W-:Y:S04]  /*5d900*/  STL.64 [R1+0x32c0], R30 ;  /* 0x0032c01e01007387 */ /* 0x004fe80000100a00 */
[----:B------:R-:W-:Y:S03]  /*5d910*/  STL.64 [R1+0x32b8], R28 ;  /* 0x0032b81c01007387 */ /* 0x000fe60000100a00 */
[C---:B------:R-:W-:Y:S08]  /*5d920*/  HMMA.1688.F32.TF32 R20, R240.reuse, R224, R20 ;  /* 0x000000e0f014723c */ /* 0x040ff00000081014 */
[C---:B------:R-:W-:Y:S08]  /*5d930*/  HMMA.1688.F32.TF32 R12, R240.reuse, R220, R12 ;  /* 0x000000dcf00c723c */ /* 0x040ff0000008100c */
[----:B----4-:R-:W-:-:S15]  /*5d940*/  HMMA.1688.F32.TF32 R32, R240, R236, R32 ;  /* 0x000000ecf020723c */ /* 0x010fde0000081020 */
[----:B------:R-:W-:-:S04]  /*5d950*/  NOP ;  /* 0x0000000000007918 */ /* 0x000fc80000000000 */
[----:B------:R-:W-:Y:S01]  /*5d960*/  IMAD.MOV.U32 R91, RZ, RZ, R34 ;  /* 0x000000ffff5b7224 */ /* 0x000fe200078e0022 */
[----:B------:R-:W-:Y:S01]  /*5d970*/  STL [R1+0xb30], R32 ;  /* 0x000b302001007387 */ /* 0x000fe20000100800 */
[----:B------:R-:W-:-:S03]  /*5d980*/  IMAD.MOV.U32 R90, RZ, RZ, R33 ;  /* 0x000000ffff5a7224 */ /* 0x000fc600078e0021 */
[----:B------:R-:W-:Y:S04]  /*5d990*/  STL [R1+0xb3c], R35 ;  /* 0x000b3c2301007387 */ /* 0x000fe80000100800 */
[----:B------:R-:W-:Y:S04]  /*5d9a0*/  STL.64 [R1+0x32d0], R238 ;  /* 0x0032d0ee01007387 */ /* 0x000fe80000100a00 */
[----:B------:R-:W-:Y:S04]  /*5d9b0*/  STL.64 [R1+0x32c8], R236 ;  /* 0x0032c8ec01007387 */ /* 0x000fe80000100a00 */
[----:B------:R1:W-:Y:S04]  /*5d9c0*/  STL [R1+0x2e2c], R91 ;  /* 0x002e2c5b01007387 */ /* 0x0003e80000100800 */
[----:B------:R2:W-:Y:S04]  /*5d9d0*/  STL [R1+0x2e28], R90 ;  /* 0x002e285a01007387 */ /* 0x0005e80000100800 */
[----:B------:R-:W-:Y:S04]  /*5d9e0*/  STL.64 [R1+0x32e0], R234 ;  /* 0x0032e0ea01007387 */ /* 0x000fe80000100a00 */
[----:B------:R-:W-:Y:S01]  /*5d9f0*/  STL.64 [R1+0x32d8], R232 ;  /* 0x0032d8e801007387 */ /* 0x000fe20000100a00 */
[----:B-1----:R-:W-:-:S03]  /*5da00*/  IMAD.MOV.U32 R91, RZ, RZ, R10 ;  /* 0x000000ffff5b7224 */ /* 0x002fc600078e000a */
[----:B------:R-:W-:Y:S01]  /*5da10*/  STL.64 [R1+0xb20], R24 ;  /* 0x000b201801007387 */ /* 0x000fe20000100a00 */
[----:B--2---:R-:W-:-:S03]  /*5da20*/  IMAD.MOV.U32 R90, RZ, RZ, R11 ;  /* 0x000000ffff5a7224 */ /* 0x004fc600078e000b */
[----:B------:R-:W-:Y:S04]  /*5da30*/  STL.64 [R1+0xb28], R26 ;  /* 0x000b281a01007387 */ /* 0x000fe80000100a00 */
[----:B------:R1:W-:Y:S02]  /*5da40*/  STL.64 [R1+0xb10], R8 ;  /* 0x000b100801007387 */ /* 0x0003e40000100a00 */
[C---:B-1----:R-:W-:Y:S02]  /*5da50*/  HMMA.1688.F32.TF32 R8, R240.reuse, R216, R248 ;  /* 0x000000d8f008723c */ /* 0x042fe400000810f8 */
[----:B------:R-:W-:Y:S04]  /*5da60*/  STL.64 [R1+0xb00], R20 ;  /* 0x000b001401007387 */ /* 0x000fe80000100a00 */
[----:B------:R1:W-:Y:S04]  /*5da70*/  STL.64 [R1+0xb08], R22 ;  /* 0x000b081601007387 */ /* 0x0003e80000100a00 */
[----:B------:R-:W-:Y:S04]  /*5da80*/  STL.64 [R1+0xaf0], R12 ;  /* 0x000af00c01007387 */ /* 0x000fe80000100a00 */
[----:B------:R2:W-:Y:S01]  /*5da90*/  STL.64 [R1+0xaf8], R14 ;  /* 0x000af80e01007387 */ /* 0x0005e20000100a00 */
[C---:B-1----:R-:W-:Y:S04]  /*5daa0*/  HMMA.1688.F32.TF32 R20, R240.reuse, R212, R244 ;  /* 0x000000d4f014723c */ /* 0x042fe800000810f4 */
[----:B------:R-:W-:Y:S04]  /*5dab0*/  STL.64 [R1+0xae0], R8 ;  /* 0x000ae00801007387 */ /* 0x000fe80000100a00 */
[----:B------:R1:W-:Y:S01]  /*5dac0*/  STL.64 [R1+0xae8], R10 ;  /* 0x000ae80a01007387 */ /* 0x0003e20000100a00 */
[C---:B--2---:R-:W-:Y:S08]  /*5dad0*/  HMMA.1688.F32.TF32 R12, R240.reuse, R208, R40 ;  /* 0x000000d0f00c723c */ /* 0x044ff00000081028 */
        /* <DEDUP_REMOVED lines=62> */
[----:B------:R-:W3:Y:S04]  /*5dec0*/  LDL R18, [R1+0xcc] ;  /* 0x0000cc0001127983 */ /* 0x000ee80000100800 */
[----:B------:R-:W4:Y:S04]  /*5ded0*/  LDL R19, [R1+0x29f8] ;  /* 0x0029f80001137983 */ /* 0x000f280000100800 */
        /* <DEDUP_REMOVED lines=17> */
[----:B------:R1:W-:Y:S04]  /*5dff0*/  STL.64 [R1+0x3228], R196 ;  /* 0x003228c401007387 */ /* 0x0003e80000100a00 */
[----:B-1----:R-:W4:Y:S04]  /*5e000*/  LDL.LU R196, [R1+0x160] ;  /* 0x0001600001c47983 */ /* 0x002f280000300800 */
[----:B------:R-:W4:Y:S04]  /*5e010*/  LDL.LU R197, [R1+0x164] ;  /* 0x0001640001c57983 */ /* 0x000f280000300800 */
[----:B------:R-:W4:Y:S04]  /*5e020*/  LDL.LU R198, [R1+0x168] ;  /* 0x0001680001c67983 */ /* 0x000f280000300800 */
[----:B------:R-:W4:Y:S04]  /*5e030*/  LDL.LU R199, [R1+0x16c] ;  /* 0x00016c0001c77983 */ /* 0x000f280000300800 */
[----:B------:R-:W-:Y:S04]  /*5e040*/  STL.64 [R1+0x3220], R194 ;  /* 0x003220c201007387 */ /* 0x000fe80000100a00 */
[----:B------:R1:W-:Y:S01]  /*5e050*/  STL.64 [R1+0x3218], R192 ;  /* 0x003218c001007387 */ /* 0x0003e20000100a00 */
[C---:B--2---:R-:W-:Y:S03]  /*5e060*/  HMMA.1688.F32.TF32 R32, R240.reuse, R168, R32 ;  /* 0x000000a8f020723c */ /* 0x044fe60000081020 */
[----:B---3--:R-:W-:Y:S04]  /*5e070*/  LDS R16, [R18+UR13+0x21080] ;  /* 0x0210800d12107984 */ /* 0x008fe80008000800 */
[----:B----4-:R-:W-:Y:S04]  /*5e080*/  LDS R17, [R19+UR13+0x21080] ;  /* 0x0210800d13117984 */ /* 0x010fe80008000800 */
[----:B------:R-:W-:Y:S04]  /*5e090*/  LDS R18, [R18+UR13+0x21480] ;  /* 0x0214800d12127984 */ /* 0x000fe80008000800 */
[----:B------:R-:W2:Y:S01]  /*5e0a0*/  LDS R19, [R19+UR13+0x21480] ;  /* 0x0214800d13137984 */ /* 0x000ea20008000800 */
[C---:B------:R-:W-:Y:S08]  /*5e0b0*/  HMMA.1688.F32.TF32 R12, R240.reuse, R152, R12 ;  /* 0x00000098f00c723c */ /* 0x040ff0000008100c */
[C---:B------:R-:W-:Y:S08]  /*5e0c0*/  HMMA.1688.F32.TF32 R196, R240.reuse, R192, R196 ;  /* 0x000000c0f0c4723c */ /* 0x040ff000000810c4 */
[C---:B-1----:R-:W-:Y:S11]  /*5e0d0*/  HMMA.1688.F32.TF32 R192, R240.reuse, R184, R204 ;  /* 0x000000b8f0c0723c */ /* 0x042ff600000810cc */
[----:B------:R-:W-:Y:S04]  /*5e0e0*/  STL.64 [R1+0xa80], R196 ;  /* 0x000a80c401007387 */ /* 0x000fe80000100a00 */
[----:B------:R1:W-:Y:S02]  /*5e0f0*/  STL.64 [R1+0xa88], R198 ;  /* 0x000a88c601007387 */ /* 0x0003e40000100a00 */
[C---:B-1----:R-:W-:Y:S08]  /*5e100*/  HMMA.1688.F32.TF32 R196, R240.reuse, R188, R200 ;  /* 0x000000bcf0c4723c */ /* 0x042ff000000810c8 */
[C---:B------:R-:W-:Y:S11]  /*5e110*/  HMMA.1688.F32.TF32 R200, R240.reuse, R180, R232 ;  /* 0x000000b4f0c8723c */ /* 0x040ff600000810e8 */
[----:B------:R-:W-:Y:S04]  /*5e120*/  STL.64 [R1+0xa70], R196 ;  /* 0x000a70c401007387 */ /* 0x000fe80000100a00 */
[----:B------:R1:W-:Y:S04]  /*5e130*/  STL.64 [R1+0xa78], R198 ;  /* 0x000a78c601007387 */ /* 0x0003e80000100a00 */
[----:B------:R-:W-:Y:S04]  /*5e140*/  STL.64 [R1+0xa60], R192 ;  /* 0x000a60c001007387 */ /* 0x000fe80000100a00 */
[----:B------:R3:W-:Y:S01]  /*5e150*/  STL.64 [R1+0xa68], R194 ;  /* 0x000a68c201007387 */ /* 0x0007e20000100a00 */
[C---:B-1----:R-:W-:Y:S08]  /*5e160*/  HMMA.1688.F32.TF32 R196, R240.reuse, R176, R236 ;  /* 0x000000b0f0c4723c */ /* 0x042ff000000810ec */
[C---:B---3--:R-:W-:Y:S08]  /*5e170*/  HMMA.1688.F32.TF32 R192, R240.reuse, R172, R28 ;  /* 0x000000acf0c0723c */ /* 0x048ff0000008101c */
[C---:B------:R-:W-:Y:S08]  /*5e180*/  HMMA.1688.F32.TF32 R28, R240.reuse, R164, R24 ;  /* 0x000000a4f01c723c */ /* 0x040ff00000081018 */
        /* <DEDUP_REMOVED lines=37> */
[----:B------:R1:W-:Y:S04]  /*5e3e0*/  STL.64 [R1+0x9a8], R10 ;  /* 0x0009a80a01007387 */ /* 0x0003e80000100a00 */
[----:B------:R-:W3:Y:S01]  /*5e3f0*/  LDL.LU R44, [R1+0x2e0] ;  /* 0x0002e000012c7983 */ /* 0x000ee20000300800 */
[----:B-1----:R-:W-:-:S15]  /*5e400*/  HMMA.1688.F32.TF32 R8, R240, R36, R48 ;  /* 0x00000024f008723c */ /* 0x002fde0000081030 */
[----:B------:R-:W-:-:S04]  /*5e410*/  NOP ;  /* 0x0000000000007918 */ /* 0x000fc80000000000 */
[----:B------:R1:W-:Y:S04]  /*5e420*/  STL.64 [R1+0x990], R8 ;  /* 0x0009900801007387 */ /* 0x0003e80000100a00 */
[----:B------:R4:W-:Y:S04]  /*5e430*/  STL.64 [R1+0x998], R10 ;  /* 0x0009980a01007387 */ /* 0x0009e80000100a00 */
        /* <DEDUP_REMOVED lines=84> */
[----:B------:R3:W-:Y:S01]  /*5e980*/  STL.64 [R1+0x31c8], R36 ;  /* 0x0031c82401007387 */ /* 0x0007e20000100a00 */
[C---:B--2---:R-:W-:Y:S08]  /*5e990*/  HMMA.1688.F32.TF32 R8, R240.reuse, R84, R8 ;  /* 0x00000054f008723c */ /* 0x044ff00000081008 */
[C---:B---3--:R-:W-:Y:S08]  /*5e9a0*/  HMMA.1688.F32.TF32 R36, R240.reuse, R132, R140 ;  /* 0x00000084f024723c */ /* 0x048ff0000008108c */
[C---:B----4-:R-:W-:Y:S08]  /*5e9b0*/  HMMA.1688.F32.TF32 R136, R240.reuse, R4, R136 ;  /* 0x00000004f088723c */ /* 0x050ff00000081088 */
[C---:B------:R-:W-:Y:S11]  /*5e9c0*/  HMMA.1688.F32.TF32 R140, R240.reuse, R128, R144 ;  /* 0x00000080f08c723c */ /* 0x040ff60000081090 */
[----:B------:R-:W-:Y:S04]  /*5e9d0*/  STL.64 [R1+0x980], R136 ;  /* 0x0009808801007387 */ /* 0x000fe80000100a00 */
[----:B------:R1:W-:Y:S04]  /*5e9e0*/  STL.64 [R1+0x988], R138 ;  /* 0x0009888a01007387 */ /* 0x0003e80000100a00 */
[----:B------:R-:W-:Y:S04]  /*5e9f0*/  STL.64 [R1+0x970], R36 ;  /* 0x0009702401007387 */ /* 0x000fe80000100a00 */
[----:B------:R2:W-:Y:S01]  /*5ea00*/  STL.64 [R1+0x978], R38 ;  /* 0x0009782601007387 */ /* 0x0005e20000100a00 */
[C---:B-1----:R-:W-:Y:S08]  /*5ea10*/  HMMA.1688.F32.TF32 R136, R240.reuse, R124, R148 ;  /* 0x0000007cf088723c */ /* 0x042ff00000081094 */
[C---:B--2---:R-:W-:Y:S01]  /*5ea20*/  HMMA.1688.F32.TF32 R36, R240.reuse, R120, R192 ;  /* 0x00000078f024723c */ /* 0x044fe200000810c0 */
[----:B------:R-:W-:Y:S04]  /*5ea30*/  STL.64 [R1+0x960], R140 ;  /* 0x0009608c01007387 */ /* 0x000fe80000100a00 */
[----:B------:R1:W-:Y:S06]  /*5ea40*/  STL.64 [R1+0x968], R142 ;  /* 0x0009688e01007387 */ /* 0x0003ec0000100a00 */
[----:B------:R-:W-:Y:S04]  /*5ea50*/  STL.64 [R1+0x950], R136 ;  /* 0x0009508801007387 */ /* 0x000fe80000100a00 */
[----:B------:R2:W-:Y:S01]  /*5ea60*/  STL.64 [R1+0x958], R138 ;  /* 0x0009588a01007387 */ /* 0x0005e20000100a00 */
[C---:B-1----:R-:W-:Y:S03]  /*5ea70*/  HMMA.1688.F32.TF32 R140, R240.reuse, R116, R196 ;  /* 0x00000074f08c723c */ /* 0x042fe600000810c4 */
[----:B------:R-:W-:Y:S04]  /*5ea80*/  STL.64 [R1+0x940], R36 ;  /* 0x0009402401007387 */ /* 0x000fe80000100a00 */
[----:B------:R1:W-:Y:S01]  /*5ea90*/  STL.64 [R1+0x948], R38 ;  /* 0x0009482601007387 */ /* 0x0003e20000100a00 */
[C---:B--2---:R-:W-:Y:S08]  /*5eaa0*/  HMMA.1688.F32.TF32 R136, R240.reuse, R112, R200 ;  /* 0x00000070f088723c */ /* 0x044ff000000810c8 */
[C---:B-1----:R-:W-:Y:S03]  /*5eab0*/  HMMA.1688.F32.TF32 R36, R240.reuse, R108, R204 ;  /* 0x0000006cf024723c */ /* 0x042fe600000810cc */
        /* <DEDUP_REMOVED lines=8> */
[C---:B-1----:R-:W-:Y:S08]  /*5eb40*/  HMMA.1688.F32.TF32 R36, R240.reuse, R96, R28 ;  /* 0x00000060f024723c */ /* 0x042ff0000008101c */
[C---:B------:R-:W-:Y:S08]  /*5eb50*/  HMMA.1688.F32.TF32 R28, R240.reuse, R92, R32 ;  /* 0x0000005cf01c723c */ /* 0x040ff00000081020 */
        /* <DEDUP_REMOVED lines=30> */
[C---:B-1----:R-:W-:Y:S08]  /*5ed40*/  HMMA.1688.F32.TF32 R8, R240.reuse, R68, R244 ;  /* 0x00000044f008723c */ /* 0x042ff000000810f4 */
[C---:B------:R-:W-:Y:S08]  /*5ed50*/  HMMA.1688.F32.TF32 R20, R240.reuse, R64, R40 ;  /* 0x00000040f014723c */ /* 0x040ff00000081028 */
[C---:B------:R-:W-:Y:S03]  /*5ed60*/  HMMA.1688.F32.TF32 R12, R240.reuse, R60, R44 ;  /* 0x0000003cf00c723c */ /* 0x040fe6000008102c */
[----:B------:R-:W-:Y:S04]  /*5ed70*/  STL.64 [R1+0x820], R8 ;  /* 0x0008200801007387 */ /* 0x000fe80000100a00 */
[----:B------:R1:W-:Y:S02]  /*5ed80*/  STL.64 [R1+0x828], R10 ;  /* 0x0008280a01007387 */ /* 0x0003e40000100a00 */
[C---:B-1----:R-:W-:Y:S02]  /*5ed90*/  HMMA.1688.F32.TF32 R8, R240.reuse, R56, R48 ;  /* 0x00000038f008723c */ /* 0x042fe40000081030 */
        /* <DEDUP_REMOVED lines=74> */
[----:B------:R-:W3:Y:S04]  /*5f240*/  LDL.LU.64 R236, [R1+0x30] ;  /* 0x0000300001ec7983 */ /* 0x000ee80000300a00 */
[----:B------:R-:W3:Y:S04]  /*5f250*/  LDL.LU R28, [R1+0x15b0] ;  /* 0x0015b000011c7983 */ /* 0x000ee80000300800 */
[----:B------:R-:W3:Y:S04]  /*5f260*/  LDL.LU R29, [R1+0x15b4] ;  /* 0x0015b400011d7983 */ /* 0x000ee80000300800 */
[----:B------:R-:W3:Y:S04]  /*5f270*/  LDL.LU R30, [R1+0x15b8] ;  /* 0x0015b800011e7983 */ /* 0x000ee80000300800 */
[----:B------:R-:W3:Y:S04]  /*5f280*/  LDL.LU R31, [R1+0x15bc] ;  /* 0x0015bc00011f7983 */ /* 0x000ee80000300800 */
[----:B------:R-:W3:Y:S04]  /*5f290*/  LDL.LU.64 R32, [R1+0x20] ;  /* 0x0000200001207983 */ /* 0x000ee80000300a00 */
[----:B------:R-:W3:Y:S04]  /*5f2a0*/  LDL.LU.64 R24, [R1+0x10] ;  /* 0x0000100001187983 */ /* 0x000ee80000300a00 */
[----:B----4-:R-:W4:Y:S04]  /*5f2b0*/  LDL.LU R8, [R1+0x1590] ;  /* 0x0015900001087983 */ /* 0x010f280000300800 */
[----:B------:R-:W4:Y:S04]  /*5f2c0*/  LDL.LU R9, [R1+0x1594] ;  /* 0x0015940001097983 */ /* 0x000f280000300800 */
[----:B------:R-:W4:Y:S04]  /*5f2d0*/  LDL.LU R10, [R1+0x1598] ;  /* 0x00159800010a7983 */ /* 0x000f280000300800 */
[----:B------:R-:W4:Y:S04]  /*5f2e0*/  LDL.LU R11, [R1+0x159c] ;  /* 0x00159c00010b7983 */ /* 0x000f280000300800 */
[----:B------:R-:W4:Y:S04]  /*5f2f0*/  LDL.LU.64 R248, [R1] ;  /* 0x0000000001f87983 */ /* 0x000f280000300a00 */
        /* <DEDUP_REMOVED lines=29> */
[----:B------:R-:W2:Y:S02]  /*5f4d0*/  LDL.LU.64 R40, [R1+0x32f8] ;  /* 0x0032f80001287983 */ /* 0x000ea40000300a00 */
[----:B--2---:R-:W-:Y:S02]  /*5f4e0*/  HMMA.1688.F32.TF32 R240, R240, R40, R244 ;  /* 0x00000028f0f0723c */ /* 0x004fe400000810f4 */
[----:B------:R-:W2:Y:S04]  /*5f4f0*/  LDL.LU.64 R246, [R1+0x32f0] ;  /* 0x0032f00001f67983 */ /* 0x000ea80000300a00 */
[----:B------:R-:W2:Y:S02]  /*5f500*/  LDL.LU.64 R244, [R1+0x32e8] ;  /* 0x0032e80001f47983 */ /* 0x000ea40000300a00 */
[C---:B------:R-:W-:Y:S08]  /*5f510*/  HMMA.1688.F32.TF32 R72, R16.reuse, R236, R72 ;  /* 0x000000ec1048723c */ /* 0x040ff00000081048 */
[C---:B------:R-:W-:Y:S03]  /*5f520*/  HMMA.1688.F32.TF32 R28, R16.reuse, R32, R28 ;  /* 0x00000020101c723c */ /* 0x040fe6000008101c */
[----:B------:R1:W-:Y:S04]  /*5f530*/  STL.64 [R1+0x280], R240 ;  /* 0x000280f001007387 */ /* 0x0003e80000100a00 */
[----:B------:R3:W-:Y:S01]  /*5f540*/  STL.64 [R1+0x288], R242 ;  /* 0x000288f201007387 */ /* 0x0007e20000100a00 */
[C---:B------:R-:W-:Y:S03]  /*5f550*/  HMMA.1688.F32.TF32 R76, R16.reuse, R24, R76 ;  /* 0x00000018104c723c */ /* 0x040fe6000008104c */
[----:B-1----:R-:W2:Y:S05]  /*5f560*/  LDL.LU R240, [R1+0x1560] ;  /* 0x0015600001f07983 */ /* 0x002eaa0000300800 */
[C---:B----4-:R-:W-:Y:S01]  /*5f570*/  HMMA.1688.F32.TF32 R8, R16.reuse, R248, R8 ;  /* 0x000000f81008723c */ /* 0x050fe20000081008 */
[----:B------:R-:W4:Y:S04]  /*5f580*/  LDL.LU R241, [R1+0x1564] ;  /* 0x0015640001f17983 */ /* 0x000f280000300800 */
[----:B---3--:R-:W4:Y:S04]  /*5f590*/  LDL.LU R242, [R1+0x1568] ;  /* 0x0015680001f27983 */ /* 0x008f280000300800 */
[----:B------:R-:W4:Y:S01]  /*5f5a0*/  LDL.LU R243, [R1+0x156c] ;  /* 0x00156c0001f37983 */ /* 0x000f220000300800 */
[----:B--2---:R-:W-:-:S15]  /*5f5b0*/  HMMA.1688.F32.TF32 R232, R16, R244, R232 ;  /* 0x000000f410e8723c */ /* 0x004fde00000810e8 */
[----:B------:R-:W-:-:S04]  /*5f5c0*/  NOP ;  /* 0x0000000000007918 */ /* 0x000fc80000000000 */
[----:B------:R-:W-:Y:S04]  /*5f5d0*/  STL.64 [R1+0x270], R232 ;  /* 0x000270e801007387 */ /* 0x000fe80000100a00 */
[----:B------:R1:W-:Y:S04]  /*5f5e0*/  STL.64 [R1+0x278], R234 ;  /* 0x000278ea01007387 */ /* 0x0003e80000100a00 */
[----:B-1----:R-:W2:Y:S04]  /*5f5f0*/  LDL.LU.64 R234, [R1+0x32e0] ;  /* 0x0032e00001ea7983 */ /* 0x002ea80000300a00 */
[----:B------:R-:W3:Y:S04]  /*5f600*/  LDL.LU.64 R232, [R1+0x32d8] ;  /* 0x0032d80001e87983 */ /* 0x000ee80000300a00 */
[----:B------:R1:W-:Y:S04]  /*5f610*/  STL.64 [R1+0x260], R72 ;  /* 0x0002604801007387 */ /* 0x0003e80000100a00 */
[----:B------:R4:W-:Y:S04]  /*5f620*/  STL.64 [R1+0x268], R74 ;  /* 0x0002684a01007387 */ /* 0x0009e80000100a00 */
[----:B------:R-:W2:Y:S01]  /*5f630*/  LDL.LU.64 R238, [R1+0x32d0] ;  /* 0x0032d00001ee7983 */ /* 0x000ea20000300a00 */
[----:B-1----:R-:W-:-:S02]  /*5f640*/  IMAD.MOV.U32 R73, RZ, RZ, R236 ;  /* 0x000000ffff497224 */ /* 0x002fc400078e00ec */
[----:B------:R-:W-:Y:S02]  /*5f650*/  IMAD.MOV.U32 R72, RZ, RZ, R237 ;  /* 0x000000ffff487224 */ /* 0x000fe400078e00ed */
[----:B------:R-:W2:Y:S04]  /*5f660*/  LDL.LU.64 R236, [R1+0x32c8] ;  /* 0x0032c80001ec7983 */ /* 0x000ea80000300a00 */
[----:B------:R-:W-:Y:S01]  /*5f670*/  STL.64 [R1+0x250], R28 ;  /* 0x0002501c01007387 */ /* 0x000fe20000100a00 */
[----:B----4-:R-:W-:-:S03]  /*5f680*/  MOV R75, R32 ;  /* 0x00000020004b7202 */ /* 0x010fc60000000f00 */
[----:B------:R1:W-:Y:S01]  /*5f690*/  STL.64 [R1+0x258], R30 ;  /* 0x0002581e01007387 */ /* 0x0003e20000100a00 */
[----:B------:R-:W-:-:S03]  /*5f6a0*/  IMAD.MOV.U32 R74, RZ, RZ, R33 ;  /* 0x000000ffff4a7224 */ /* 0x000fc600078e0021 */
[----:B-1----:R-:W4:Y:S04]  /*5f6b0*/  LDL.LU.64 R30, [R1+0x32c0] ;  /* 0x0032c000011e7983 */ /* 0x002f280000300a00 */
[----:B------:R-:W2:Y:S04]  /*5f6c0*/  LDL.LU.64 R28, [R1+0x32b8] ;  /* 0x0032b800011c7983 */ /* 0x000ea80000300a00 */
[----:B------:R-:W2:Y:S04]  /*5f6d0*/  LDL.LU.64 R34, [R1+0x32b0] ;  /* 0x0032b00001227983 */ /* 0x000ea80000300a00 */
[----:B------:R-:W2:Y:S04]  /*5f6e0*/  LDL.LU.64 R32, [R1+0x32a8] ;  /* 0x0032a80001207983 */ /* 0x000ea80000300a00 */
[----:B------:R1:W-:Y:S04]  /*5f6f0*/  STL.64 [R1+0x240], R76 ;  /* 0x0002404c01007387 */ /* 0x0003e80000100a00 */
[----:B------:R1:W-:Y:S04]  /*5f700*/  STL.64 [R1+0x248], R78 ;  /* 0x0002484e01007387 */ /* 0x0003e80000100a00 */
[----:B------:R-:W2:Y:S01]  /*5f710*/  LDL.LU.64 R26, [R1+0x32a0] ;  /* 0x0032a000011a7983 */ /* 0x000ea20000300a00 */
[----:B-1----:R-:W-:-:S02]  /*5f720*/  IMAD.MOV.U32 R77, RZ, RZ, R24 ;  /* 0x000000ffff4d7224 */ /* 0x002fc400078e0018 */
[----:B------:R-:W-:Y:S02]  /*5f730*/  IMAD.MOV.U32 R76, RZ, RZ, R25 ;  /* 0x000000ffff4c7224 */ /* 0x000fe400078e0019 */
[----:B------:R-:W2:Y:S04]  /*5f740*/  LDL.LU.64 R24, [R1+0x3298] ;  /* 0x0032980001187983 */ /* 0x000ea80000300a00 */
[----:B------:R-:W-:Y:S01]  /*5f750*/  STL.64 [R1+0x230], R8 ;  /* 0x0002300801007387 */ /* 0x000fe20000100a00 */
[----:B------:R-:W-:-:S03]  /*5f760*/  IMAD.MOV.U32 R79, RZ, RZ, R248 ;  /* 0x000000ffff4f7224 */ /* 0x000fc600078e00f8 */
[----:B------:R1:W-:Y:S01]  /*5f770*/  STL.64 [R1+0x238], R10 ;  /* 0x0002380a01007387 */ /* 0x0003e20000100a00 */
[----:B------:R-:W-:-:S03]  /*5f780*/  IMAD.MOV.U32 R78, RZ, RZ, R249 ;  /* 0x000000ffff4e7224 */ /* 0x000fc600078e00f9 */
[----:B-1----:R-:W2:Y:S04]  /*5f790*/  LDL.LU.64 R10, [R1+0x3290] ;  /* 0x00329000010a7983 */ /* 0x002ea80000300a00 */
[----:B------:R-:W2:Y:S04]  /*5f7a0*/  LDL.LU.64 R8, [R1+0x3288] ;  /* 0x0032880001087983 */ /* 0x000ea80000300a00 */
[----:B------:R-:W2:Y:S04]  /*5f7b0*/  LDL.LU.64 R250, [R1+0x3280] ;  /* 0x0032800001fa7983 */ /* 0x000ea80000300a00 */
        /* <DEDUP_REMOVED lines=13> */
[C---:B------:R-:W-:Y:S08]  /*5f890*/  HMMA.1688.F32.TF32 R80, R16.reuse, R8, R80 ;  /* 0x000000081050723c */ /* 0x040ff00000081050 */
[----:B--2---:R-:W-:-:S15]  /*5f8a0*/  HMMA.1688.F32.TF32 R240, R16, R20, R240 ;  /* 0x0000001410f0723c */ /* 0x004fde00000810f0 */
[----:B------:R-:W-:-:S04]  /*5f8b0*/  NOP ;  /* 0x0000000000007918 */ /* 0x000fc80000000000 */
[----:B------:R-:W-:Y:S04]  /*5f8c0*/  STL.64 [R1+0x200], R240 ;  /* 0x000200f001007387 */ /* 0x000fe80000100a00 */
[----:B------:R1:W-:Y:S04]  /*5f8d0*/  STL.64 [R1+0x208], R242 ;  /* 0x000208f201007387 */ /* 0x0003e80000100a00 */
[----:B------:R-:W-:Y:S04]  /*5f8e0*/  STL.64 [R1+0x1f0], R80 ;  /* 0x0001f05001007387 */ /* 0x000fe80000100a00 */
[----:B------:R2:W-:Y:S01]  /*5f8f0*/  STL.64 [R1+0x1f8], R82 ;  /* 0x0001f85201007387 */ /* 0x0005e20000100a00 */
[C---:B-1----:R-:W-:Y:S08]  /*5f900*/  HMMA.1688.F32.TF32 R240, R16.reuse, R24, R84 ;  /* 0x0000001810f0723c */ /* 0x042ff00000081054 */
[C---:B------:R-:W-:Y:S08]  /*5f910*/  HMMA.1688.F32.TF32 R84, R16.reuse, R32, R36 ;  /* 0x000000201054723c */ /* 0x040ff00000081024 */
[C---:B--2---:R-:W-:Y:S08]  /*5f920*/  HMMA.1688.F32.TF32 R80, R16.reuse, R28, R136 ;  /* 0x0000001c1050723c */ /* 0x044ff00000081088 */
[C---:B------:R-:W-:Y:S01]  /*5f930*/  HMMA.1688.F32.TF32 R36, R16.reuse, R236, R140 ;  /* 0x000000ec1024723c */ /* 0x040fe2000008108c */
[----:B------:R-:W-:Y:S04]  /*5f940*/  STL.64 [R1+0x1e0], R240 ;  /* 0x0001e0f001007387 */ /* 0x000fe80000100a00 */
[----:B------:R-:W-:Y:S04]  /*5f950*/  STL.64 [R1+0x1e8], R242 ;  /* 0x0001e8f201007387 */ /* 0x000fe80000100a00 */
[----:B------:R-:W-:Y:S04]  /*5f960*/  STL.64 [R1+0x1d0], R84 ;  /* 0x0001d05401007387 */ /* 0x000fe80000100a00 */
[----:B------:R3:W-:Y:S04]  /*5f970*/  STL.64 [R1+0x1d8], R86 ;  /* 0x0001d85601007387 */ /* 0x0007e80000100a00 */
[----:B------:R-:W-:Y:S04]  /*5f980*/  STL.64 [R1+0x1c0], R80 ;  /* 0x0001c05001007387 */ /* 0x000fe80000100a00 */
[----:B------:R1:W-:Y:S01]  /*5f990*/  STL.64 [R1+0x1c8], R82 ;  /* 0x0001c85201007387 */ /* 0x0003e20000100a00 */
[C---:B---3--:R-:W-:Y:S03]  /*5f9a0*/  HMMA.1688.F32.TF32 R84, R16.reuse, R232, R144 ;  /* 0x000000e81054723c */ /* 0x048fe60000081090 */
[----:B------:R-:W-:Y:S04]  /*5f9b0*/  STL.64 [R1+0x1b0], R36 ;  /* 0x0001b02401007387 */ /* 0x000fe80000100a00 */
[----:B------:R2:W-:Y:S01]  /*5f9c0*/  STL.64 [R1+0x1b8], R38 ;  /* 0x0001b82601007387 */ /* 0x0005e20000100a00 */
[C---:B-1----:R-:W-:Y:S08]  /*5f9d0*/  HMMA.1688.F32.TF32 R80, R16.reuse, R228, R148 ;  /* 0x000000e41050723c */ /* 0x042ff00000081094 */
[C---:B--2---:R-:W-:Y:S03]  /*5f9e0*/  HMMA.1688.F32.TF32 R36, R16.reuse, R224, R192 ;  /* 0x000000e01024723c */ /* 0x044fe600000810c0 */
        /* <DEDUP_REMOVED lines=74> */
[----:B------:R-:W4:Y:S02]  /*5fe90*/  LDL.LU.64 R200, [R1+0x3238] ;  /* 0x0032380001c87983 */ /* 0x000f240000300a00 */
[----:B----4-:R-:W-:-:S15]  /*5fea0*/  HMMA.1688.F32.TF32 R196, R16, R200, R196 ;  /* 0x000000c810c4723c */ /* 0x010fde00000810c4 */
[----:B------:R-:W-:-:S04]  /*5feb0*/  NOP ;  /* 0x0000000000007918 */ /* 0x000fc80000000000 */
[----:B------:R-:W-:Y:S04]  /*5fec0*/  STL.64 [R1+0x120], R196 ;  /* 0x000120c401007387 */ /* 0x000fe80000100a00 */
[----:B------:R1:W-:Y:S04]  /*5fed0*/  STL.64 [R1+0x128], R198 ;  /* 0x000128c601007387 */ /* 0x0003e80000100a00 */
[----:B-1----:R-:W4:Y:S04]  /*5fee0*/  LDL.LU.64 R198, [R1+0x3230] ;  /* 0x0032300001c67983 */ /* 0x002f280000300a00 */
[----:B------:R-:W2:Y:S02]  /*5fef0*/  LDL.LU.64 R196, [R1+0x3228] ;  /* 0x0032280001c47983 */ /* 0x000ea40000300a00 */
[----:B--2---:R-:W-:-:S15]  /*5ff00*/  HMMA.1688.F32.TF32 R192, R16, R196, R192 ;  /* 0x000000c410c0723c */ /* 0x004fde00000810c0 */
[----:B------:R-:W-:-:S04]  /*5ff10*/  NOP ;  /* 0x0000000000007918 */ /* 0x000fc80000000000 */
[----:B------:R-:W-:Y:S04]  /*5ff20*/  STL.64 [R1+0x110], R192 ;  /* 0x000110c001007387 */ /* 0x000fe80000100a00 */
[----:B------:R1:W-:Y:S04]  /*5ff30*/  STL.64 [R1+0x118], R194 ;  /* 0x000118c201007387 */ /* 0x0003e80000100a00 */
[----:B-1----:R-:W2:Y:S04]  /*5ff40*/  LDL.LU.64 R194, [R1+0x3220] ;  /* 0x0032200001c27983 */ /* 0x002ea80000300a00 */
[----:B------:R-:W2:Y:S04]  /*5ff50*/  LDL.LU.64 R192, [R1+0x3218] ;  /* 0x0032180001c07983 */ /* 0x000ea80000300a00 */
[----:B----4-:R-:W-:Y:S04]  /*5ff60*/  STL.64 [R1+0x3178], R198 ;  /* 0x003178c601007387 */ /* 0x010fe80000100a00 */
[----:B------:R1:W-:Y:S04]  /*5ff70*/  STL.64 [R1+0x3170], R196 ;  /* 0x003170c401007387 */ /* 0x0003e80000100a00 */
[----:B-1----:R-:W4:Y:S04]  /*5ff80*/  LDL.LU R196, [R1+0x1460] ;  /* 0x0014600001c47983 */ /* 0x002f280000300800 */
[----:B------:R-:W4:Y:S04]  /*5ff90*/  LDL.LU R197, [R1+0x1464] ;  /* 0x0014640001c57983 */ /* 0x000f280000300800 */
[----:B------:R-:W4:Y:S04]  /*5ffa0*/  LDL.LU R198, [R1+0x1468] ;  /* 0x0014680001c67983 */ /* 0x000f280000300800 */
[----:B------:R-:W4:Y:S01]  /*5ffb0*/  LDL.LU R199, [R1+0x146c] ;  /* 0x00146c0001c77983 */ /* 0x000f220000300800 */
[C---:B---3--:R-:W-:Y:S08]  /*5ffc0*/  HMMA.1688.F32.TF32 R80, R16.reuse, R184, R80 ;  /* 0x000000b81050723c */ /* 0x048ff00000081050 */
[C---:B------:R-:W-:Y:S01]  /*5ffd0*/  HMMA.1688.F32.TF32 R36, R16.reuse, R176, R36 ;  /* 0x000000b01024723c */ /* 0x040fe20000081024 */
[----:B--2---:R-:W-:Y:S04]  /*5ffe0*/  STL.64 [R1+0x3168], R194 ;  /* 0x003168c201007387 */ /* 0x004fe80000100a00 */
[----:B------:R1:W-:Y:S03]  /*5fff0*/  STL.64 [R1+0x3160], R192 ;  /* 0x003160c001007387 */ /* 0x0003e60000100a00 */
[C---:B----4-:R-:W-:Y:S08]  /*60000*/  HMMA.1688.F32.TF32 R196, R16.reuse, R192, R196 ;  /* 0x000000c010c4723c */ /* 0x050ff000000810c4 */
[C---:B-1----:R-:W-:Y:S11]  /*60010*/  HMMA.1688.F32.TF32 R192, R16.reuse, R188, R240 ;  /* 0x000000bc10c0723c */ /* 0x042ff600000810f0 */
        /* <DEDUP_REMOVED lines=72> */
[----:B---3--:R-:W3:Y:S04]  /*604a0*/  LDL.LU R38, [R1+0x1788] ;  /* 0x0017880001267983 */ /* 0x008ee80000300800 */
        /* <DEDUP_REMOVED lines=41> */
[----:B--2---:R-:W-:-:S15]  /*60740*/  HMMA.1688.F32.TF32 R240, R16, R156, R240 ;  /* 0x0000009c10f0723c */ /* 0x004fde00000810f0 */
[----:B------:R-:W-:-:S04]  /*60750*/  NOP ;  /* 0x0000000000007918 */ /* 0x000fc80000000000 */
[----:B------:R-:W-:Y:S01]  /*60760*/  STL.64 [R1+0x60], R240 ;  /* 0x000060f001007387 */ /* 0x000fe20000100a00 */
[C---:B---3--:R-:W-:Y:S03]  /*60770*/  HMMA.1688.F32.TF32 R148, R16.reuse, R152, R148 ;  /* 0x000000981094723c */ /* 0x048fe60000081094 */
[----:B------:R-:W-:Y:S04]  /*60780*/  STL.64 [R1+0x68], R242 ;  /* 0x000068f201007387 */ /* 0x000fe80000100a00 */
[----:B-1----:R-:W2:Y:S04]  /*60790*/  LDL.LU R156, [R1+0x1770] ;  /* 0x00177000019c7983 */ /* 0x002ea80000300800 */
[----:B------:R-:W2:Y:S04]  /*607a0*/  LDL.LU R157, [R1+0x1774] ;  /* 0x00177400019d7983 */ /* 0x000ea80000300800 */
[----:B------:R-:W2:Y:S04]  /*607b0*/  LDL.LU R158, [R1+0x1778] ;  /* 0x00177800019e7983 */ /* 0x000ea80000300800 */
[----:B------:R-:W2:Y:S04]  /*607c0*/  LDL.LU R159, [R1+0x177c] ;  /* 0x00177c00019f7983 */ /* 0x000ea80000300800 */
[----:B------:R-:W-:Y:S04]  /*607d0*/  STL.64 [R1+0x7e0], R148 ;  /* 0x0007e09401007387 */ /* 0x000fe80000100a00 */
[----:B------:R1:W-:Y:S01]  /*607e0*/  STL.64 [R1+0x7e8], R150 ;  /* 0x0007e89601007387 */ /* 0x0003e20000100a00 */
[C---:B------:R-:W-:Y:S03]  /*607f0*/  HMMA.1688.F32.TF32 R164, R16.reuse, R132, R164 ;  /* 0x0000008410a4723c */ /* 0x040fe600000810a4 */
[----:B------:R-:W-:Y:S04]  /*60800*/  LDS R240, [R246+UR13+0x21080] ;  /* 0x0210800df6f07984 */ /* 0x000fe80008000800 */
[----:B------:R-:W-:Y:S04]  /*60810*/  LDS R242, [R246+UR13+0x21480] ;  /* 0x0214800df6f27984 */ /* 0x000fe80008000800 */
[----:B-1----:R-:W3:Y:S04]  /*60820*/  LDL.LU.64 R150, [R1+0x3210] ;  /* 0x0032100001967983 */ /* 0x002ee80000300a00 */
[----:B------:R-:W2:Y:S04]  /*60830*/  LDL.LU.64 R148, [R1+0x3208] ;  /* 0x0032080001947983 */ /* 0x000ea80000300a00 */
[----:B------:R-:W-:Y:S01]  /*60840*/  LDS R241, [R247+UR13+0x21080] ;  /* 0x0210800df7f17984 */ /* 0x000fe20008000800 */
[C---:B----4-:R-:W-:Y:S03]  /*60850*/  HMMA.1688.F32.TF32 R80, R16.reuse, R96, R80 ;  /* 0x000000601050723c */ /* 0x050fe60000081050 */
[----:B------:R-:W1:Y:S05]  /*60860*/  LDS R243, [R247+UR13+0x21480] ;  /* 0x0214800df7f37984 */ /* 0x000e6a0008000800 */
[----:B--2---:R-:W-:-:S15]  /*60870*/  HMMA.1688.F32.TF32 R144, R16, R148, R144 ;  /* 0x000000941090723c */ /* 0x004fde0000081090 */
[----:B------:R-:W-:-:S04]  /*60880*/  NOP ;  /* 0x0000000000007918 */ /* 0x000fc80000000000 */
[----:B------:R-:W-:Y:S04]  /*60890*/  STL.64 [R1+0x780], R144 ;  /* 0x0007809001007387 */ /* 0x000fe80000100a00 */
[----:B------:R2:W-:Y:S04]  /*608a0*/  STL.64 [R1+0x788], R146 ;  /* 0x0007889201007387 */ /* 0x0005e80000100a00 */
[----:B--2---:R-:W2:Y:S04]  /*608b0*/  LDL.LU.64 R146, [R1+0x3200] ;  /* 0x0032000001927983 */ /* 0x004ea80000300a00 */
[----:B------:R-:W4:Y:S02]  /*608c0*/  LDL.LU.64 R144, [R1+0x31f8] ;  /* 0x0031f80001907983 */ /* 0x000f240000300a00 */
[----:B----4-:R-:W-:-:S15]  /*608d0*/  HMMA.1688.F32.TF32 R140, R16, R144, R140 ;  /* 0x00000090108c723c */ /* 0x010fde000008108c */
[----:B------:R-:W-:-:S04]  /*608e0*/  NOP ;  /* 0x0000000000007918 */ /* 0x000fc80000000000 */
[----:B------:R-:W-:Y:S04]  /*608f0*/  STL.64 [R1+0x770], R140 ;  /* 0x0007708c01007387 */ /* 0x000fe80000100a00 */
[----:B------:R4:W-:Y:S04]  /*60900*/  STL.64 [R1+0x778], R142 ;  /* 0x0007788e01007387 */ /* 0x0009e80000100a00 */
[----:B----4-:R-:W4:Y:S04]  /*60910*/  LDL.LU.64 R142, [R1+0x31f0] ;  /* 0x0031f000018e7983 */ /* 0x010f280000300a00 */
[----:B------:R-:W2:Y:S02]  /*60920*/  LDL.LU.64 R140, [R1+0x31e8] ;  /* 0x0031e800018c7983 */ /* 0x000ea40000300a00 */
[----:B--2---:R-:W-:-:S15]  /*60930*/  HMMA.1688.F32.TF32 R136, R16, R140, R136 ;  /* 0x0000008c1088723c */ /* 0x004fde0000081088 */
[----:B------:R-:W-:-:S04]  /*60940*/  NOP ;  /* 0x0000000000007918 */ /* 0x000fc80000000000 */
[----:B------:R-:W-:Y:S04]  /*60950*/  STL.64 [R1+0x760], R136 ;  /* 0x0007608801007387 */ /* 0x000fe80000100a00 */
[----:B------:R2:W-:Y:S04]  /*60960*/  STL.64 [R1+0x768], R138 ;  /* 0x0007688a01007387 */ /* 0x0005e80000100a00 */
[----:B--2---:R-:W2:Y:S04]  /*60970*/  LDL.LU.64 R138, [R1+0x31e0] ;  /* 0x0031e000018a7983 */ /* 0x004ea80000300a00 */
        /* <DEDUP_REMOVED lines=10> */
[----:B------:R2:W-:Y:S02]  /*60a20*/  STL.64 [R1+0x748], R158 ;  /* 0x0007489e01007387 */ /* 0x0005e40000100a00 */
[C---:B--2---:R-:W-:Y:S08]  /*60a30*/  HMMA.1688.F32.TF32 R156, R16.reuse, R4, R160 ;  /* 0x00000004109c723c */ /* 0x044ff000000810a0 */
[C---:B------:R-:W-:Y:S11]  /*60a40*/  HMMA.1688.F32.TF32 R160, R16.reuse, R128, R168 ;  /* 0x0000008010a0723c */ /* 0x040ff600000810a8 */
[----:B------:R-:W-:Y:S04]  /*60a50*/  STL.64 [R1+0x730], R156 ;  /* 0x0007309c01007387 */ /* 0x000fe80000100a00 */
[----:B------:R2:W-:Y:S02]  /*60a60*/  STL.64 [R1+0x738], R158 ;  /* 0x0007389e01007387 */ /* 0x0005e40000100a00 */
[C---:B--2---:R-:W-:Y:S02]  /*60a70*/  HMMA.1688.F32.TF32 R156, R16.reuse, R124, R172 ;  /* 0x0000007c109c723c */ /* 0x044fe400000810ac */
[----:B------:R-:W-:Y:S04]  /*60a80*/  STL.64 [R1+0x720], R164 ;  /* 0x000720a401007387 */ /* 0x000fe80000100a00 */
[----:B------:R2:W-:Y:S04]  /*60a90*/  STL.64 [R1+0x728], R166 ;  /* 0x000728a601007387 */ /* 0x0005e80000100a00 */
[----:B------:R-:W-:Y:S04]  /*60aa0*/  STL.64 [R1+0x710], R160 ;  /* 0x000710a001007387 */ /* 0x000fe80000100a00 */
[----:B------:R1:W-:Y:S01]  /*60ab0*/  STL.64 [R1+0x718], R162 ;  /* 0x000718a201007387 */ /* 0x0003e20000100a00 */
[C---:B--2---:R-:W-:Y:S04]  /*60ac0*/  HMMA.1688.F32.TF32 R164, R16.reuse, R120, R176 ;  /* 0x0000007810a4723c */ /* 0x044fe800000810b0 */
[----:B------:R-:W-:Y:S04]  /*60ad0*/  STL.64 [R1+0x700], R156 ;  /* 0x0007009c01007387 */ /* 0x000fe80000100a00 */
[----:B------:R2:W-:Y:S01]  /*60ae0*/  STL.64 [R1+0x708], R158 ;  /* 0x0007089e01007387 */ /* 0x0005e20000100a00 */
[C---:B-1----:R-:W-:Y:S08]  /*60af0*/  HMMA.1688.F32.TF32 R160, R16.reuse, R116, R180 ;  /* 0x0000007410a0723c */ /* 0x042ff000000810b4 */
[C---:B--2---:R-:W-:Y:S02]  /*60b00*/  HMMA.1688.F32.TF32 R156, R16.reuse, R112, R184 ;  /* 0x00000070109c723c */ /* 0x044fe400000810b8 */
[----:B------:R-:W-:Y:S04]  /*60b10*/  STL.64 [R1+0x6f0], R164 ;  /* 0x0006f0a401007387 */ /* 0x000fe80000100a00 */
[----:B------:R1:W-:Y:S05]  /*60b20*/  STL.64 [R1+0x6f8], R166 ;  /* 0x0006f8a601007387 */ /* 0x0003ea0000100a00 */
        /* <DEDUP_REMOVED lines=19> */
[----:B-1----:R-:W-:-:S15]  /*60c60*/  HMMA.1688.F32.TF32 R80, R16, R92, R84 ;  /* 0x0000005c1050723c */ /* 0x002fde0000081054 */
[----:B------:R-:W-:-:S04]  /*60c70*/  NOP ;  /* 0x0000000000007918 */ /* 0x000fc80000000000 */
        /* <DEDUP_REMOVED lines=30> */
[----:B-1----:R-:W4:Y:S04]  /*60e60*/  LDL.LU R80, [R1+0x1680] ;  /* 0x0016800001507983 */ /* 0x002f280000300800 */
[----:B------:R-:W4:Y:S04]  /*60e70*/  LDL.LU R81, [R1+0x1684] ;  /* 0x0016840001517983 */ /* 0x000f280000300800 */
[----:B--2---:R-:W4:Y:S04]  /*60e80*/  LDL.LU R82, [R1+0x1688] ;  /* 0x0016880001527983 */ /* 0x004f280000300800 */
[----:B------:R-:W4:Y:S01]  /*60e90*/  LDL.LU R83, [R1+0x168c] ;  /* 0x00168c0001537983 */ /* 0x000f220000300800 */
[----:B------:R-:W-:-:S03]  /*60ea0*/  IMAD.MOV.U32 R189, RZ, RZ, R76 ;  /* 0x000000ffffbd7224 */ /* 0x000fc600078e004c */
[----:B------:R-:W2:Y:S01]  /*60eb0*/  LDL.LU R100, [R1+0x15f0] ;  /* 0x0015f00001647983 */ /* 0x000ea20000300800 */
[----:B------:R-:W-:-:S03]  /*60ec0*/  IMAD.MOV.U32 R188, RZ, RZ, R77 ;  /* 0x000000ffffbc7224 */ /* 0x000fc600078e004d */
        /* <DEDUP_REMOVED lines=48> */
[----:B------:R-:W2:Y:S04]  /*611d0*/  LDL.LU.64 R80, [R1+0x31a8] ;  /* 0x0031a80001507983 */ /* 0x000ea80000300a00 */
[----:B---3--:R-:W-:Y:S04]  /*611e0*/  STL.64 [R1+0x3078], R86 ;  /* 0x0030785601007387 */ /* 0x008fe80000100a00 */
        /* <DEDUP_REMOVED lines=22> */
[----:B------:R-:W3:Y:S04]  /*61350*/  LDL.LU.64 R72, [R1+0x3188] ;  /* 0x0031880001487983 */ /* 0x000ee80000300a00 */
[----:B------:R-:W-:Y:S04]  /*61360*/  STL.64 [R1+0x3048], R78 ;  /* 0x0030484e01007387 */ /* 0x000fe80000100a00 */
[----:B------:R1:W-:Y:S04]  /*61370*/  STL.64 [R1+0x3040], R76 ;  /* 0x0030404c01007387 */ /* 0x0003e80000100a00 */
[----:B-1----:R-:W4:Y:S04]  /*61380*/  LDL.LU R76, [R1+0x1650] ;  /* 0x00165000014c7983 */ /* 0x002f280000300800 */
[----:B------:R-:W4:Y:S04]  /*61390*/  LDL.LU R77, [R1+0x1654] ;  /* 0x00165400014d7983 */ /* 0x000f280000300800 */
[----:B------:R-:W4:Y:S04]  /*613a0*/  LDL.LU R78, [R1+0x1658] ;  /* 0x00165800014e7983 */ /* 0x000f280000300800 */
[----:B------:R-:W4:Y:S01]  /*613b0*/  LDL.LU R79, [R1+0x165c] ;  /* 0x00165c00014f7983 */ /* 0x000f220000300800 */
[----:B------:R-:W-:Y:S03]  /*613c0*/  HMMA.1688.F32.TF32 R244, R240, R244, R164 ;  /* 0x000000f4f0f4723c */ /* 0x000fe600000810a4 */
[----:B--2---:R-:W-:Y:S04]  /*613d0*/  STL.64 [R1+0x3038], R74 ;  /* 0x0030384a01007387 */ /* 0x004fe80000100a00 */
[----:B---3--:R1:W-:Y:S01]  /*613e0*/  STL.64 [R1+0x3030], R72 ;  /* 0x0030304801007387 */ /* 0x0083e20000100a00 */
[C---:B----4-:R-:W-:Y:S08]  /*613f0*/  HMMA.1688.F32.TF32 R76, R16.reuse, R72, R76 ;  /* 0x00000048104c723c */ /* 0x050ff0000008104c */
[C---:B-1----:R-:W-:Y:S08]  /*61400*/  HMMA.1688.F32.TF32 R72, R16.reuse, R68, R80 ;  /* 0x000000441048723c */ /* 0x042ff00000081050 */
[C---:B------:R-:W-:Y:S03]  /*61410*/  HMMA.1688.F32.TF32 R80, R16.reuse, R64, R84 ;  /* 0x000000401050723c */ /* 0x040fe60000081054 */
        /* <DEDUP_REMOVED lines=14> */
[C---:B-1----:R-:W-:Y:S08]  /*61500*/  HMMA.1688.F32.TF32 R72, R16.reuse, R44, R156 ;  /* 0x0000002c1048723c */ /* 0x042ff0000008109c */
        /* <DEDUP_REMOVED lines=11> */
[----:B------:R-:W-:Y:S06]  /*615c0*/  STL.64 [R1+0x2c38], R244 ;  /* 0x002c38f401007387 */ /* 0x000fec0000100a00 */
[C---:B------:R-:W-:Y:S08]  /*615d0*/  HMMA.1688.F32.TF32 R76, R240.reuse, R180, R176 ;  /* 0x000000b4f04c723c */ /* 0x040ff000000810b0 */
[C---:B------:R-:W-:Y:S03]  /*615e0*/  HMMA.1688.F32.TF32 R72, R240.reuse, R188, R184 ;  /* 0x000000bcf048723c */ /* 0x040fe600000810b8 */
[----:B------:R-:W-:Y:S04]  /*615f0*/  STL.64 [R1+0x5b0], R16 ;  /* 0x0005b01001007387 */ /* 0x000fe80000100a00 */
[----:B------:R1:W-:Y:S02]  /*61600*/  STL.64 [R1+0x5b8], R18 ;  /* 0x0005b81201007387 */ /* 0x0003e40000100a00 */
[----:B-1----:R-:W-:Y:S02]  /*61610*/  HMMA.1688.F32.TF32 R16, R240, R196, R192 ;  /* 0x000000c4f010723c */ /* 0x002fe400000810c0 */
[----:B------:R-:W-:Y:S04]  /*61620*/  STL.64 [R1+0x5a0], R76 ;  /* 0x0005a04c01007387 */ /* 0x000fe80000100a00 */
[----:B------:R-:W-:Y:S04]  /*61630*/  STL.64 [R1+0x5a8], R78 ;  /* 0x0005a84e01007387 */ /* 0x000fe80000100a00 */
[----:B------:R-:W2:Y:S04]  /*61640*/  LDL.LU R196, [R1+0x12a0] ;  /* 0x0012a00001c47983 */ /* 0x000ea80000300800 */
[----:B------:R-:W-:Y:S04]  /*61650*/  STL.64 [R1+0x590], R72 ;  /* 0x0005904801007387 */ /* 0x000fe80000100a00 */
[----:B------:R-:W-:Y:S04]  /*61660*/  STL.64 [R1+0x598], R74 ;  /* 0x0005984a01007387 */ /* 0x000fe80000100a00 */
[----:B------:R-:W-:Y:S04]  /*61670*/  STL.64 [R1+0x580], R16 ;  /* 0x0005801001007387 */ /* 0x000fe80000100a00 */
[----:B------:R1:W-:Y:S04]  /*61680*/  STL.64 [R1+0x588], R18 ;  /* 0x0005881201007387 */ /* 0x0003e80000100a00 */
[----:B------:R-:W2:Y:S04]  /*61690*/  LDL.LU R197, [R1+0x12a4] ;  /* 0x0012a40001c57983 */ /* 0x000ea80000300800 */
[----:B------:R-:W2:Y:S01]  /*616a0*/  LDL.LU R198, [R1+0x12a8] ;  /* 0x0012a80001c67983 */ /* 0x000ea20000300800 */
[----:B------:R-:W-:-:S03]  /*616b0*/  MOV R195, R2 ;  /* 0x0000000200c37202 */ /* 0x000fc60000000f00 */
[----:B------:R-:W2:Y:S04]  /*616c0*/  LDL.LU R199, [R1+0x12ac] ;  /* 0x0012ac0001c77983 */ /* 0x000ea80000300800 */
[----:B------:R-:W3:Y:S04]  /*616d0*/  LDL.LU R192, [R1+0x12b0] ;  /* 0x0012b00001c07983 */ /* 0x000ee80000300800 */
[----:B------:R-:W3:Y:S04]  /*616e0*/  LDL.LU R193, [R1+0x12b4] ;  /* 0x0012b40001c17983 */ /* 0x000ee80000300800 */
[----:B------:R-:W3:Y:S04]  /*616f0*/  LDL.LU R194, [R1+0x12b8] ;  /* 0x0012b80001c27983 */ /* 0x000ee80000300800 */
        /* <DEDUP_REMOVED lines=21> */
[----:B------:R-:W1:Y:S04]  /*61850*/  LDL.LU R84, [R1+0x1360] ;  /* 0x0013600001547983 */ /* 0x000e680000300800 */
[----:B------:R-:W1:Y:S04]  /*61860*/  LDL.LU R85, [R1+0x1364] ;  /* 0x0013640001557983 */ /* 0x000e680000300800 */
[----:B------:R-:W1:Y:S04]  /*61870*/  LDL.LU R86, [R1+0x1368] ;  /* 0x0013680001567983 */ /* 0x000e680000300800 */
[----:B------:R-:W1:Y:S04]  /*61880*/  LDL.LU R87, [R1+0x136c] ;  /* 0x00136c0001577983 */ /* 0x000e680000300800 */
        /* <DEDUP_REMOVED lines=31> */
[----:B----4-:R-:W-:Y:S01]  /*61a80*/  IMAD.MOV.U32 R187, RZ, RZ, R2 ;  /* 0x000000ffffbb7224 */ /* 0x010fe200078e0002 */
[----:B-1----:R-:W-:-:S15]  /*61a90*/  HMMA.1688.F32.TF32 R16, R240, R248, R84 ;  /* 0x000000f8f010723c */ /* 0x002fde0000081054 */
[----:B------:R-:W-:-:S04]  /*61aa0*/  NOP ;  /* 0x0000000000007918 */ /* 0x000fc80000000000 */
[----:B------:R-:W-:Y:S02]  /*61ab0*/  IMAD.MOV.U32 R247, RZ, RZ, R16 ;  /* 0x000000fffff77224 */ /* 0x000fe400078e0010 */
[----:B------:R-:W-:Y:S02]  /*61ac0*/  IMAD.MOV.U32 R246, RZ, RZ, R17 ;  /* 0x000000fffff67224 */ /* 0x000fe400078e0011 */
[----:B------:R-:W-:Y:S02]  /*61ad0*/  IMAD.MOV.U32 R245, RZ, RZ, R18 ;  /* 0x000000fffff57224 */ /* 0x000fe400078e0012 */
[----:B------:R-:W-:Y:S02]  /*61ae0*/  IMAD.MOV.U32 R244, RZ, RZ, R19 ;  /* 0x000000fffff47224 */ /* 0x000fe400078e0013 */
[C---:B--2---:R-:W-:Y:S08]  /*61af0*/  HMMA.1688.F32.TF32 R16, R240.reuse, R20, R92 ;  /* 0x00000014f010723c */ /* 0x044ff0000008105c */
[----:B---3--:R-:W-:Y:S01]  /*61b00*/  HMMA.1688.F32.TF32 R72, R240, R12, R88 ;  /* 0x0000000cf048723c */ /* 0x008fe20000081058 */
[----:B------:R-:W-:Y:S04]  /*61b10*/  STL.64 [R1+0x2c78], R246 ;  /* 0x002c78f601007387 */ /* 0x000fe80000100a00 */
[----:B------:R-:W-:Y:S06]  /*61b20*/  STL.64 [R1+0x2c70], R244 ;  /* 0x002c70f401007387 */ /* 0x000fec0000100a00 */
[----:B------:R-:W-:Y:S01]  /*61b30*/  IMAD.MOV.U32 R2, RZ, RZ, R17 ;  /* 0x000000ffff027224 */ /* 0x000fe200078e0011 */
[----:B------:R-:W-:Y:S01]  /*61b40*/  MOV R13, R18 ;  /* 0x00000012000d7202 */ /* 0x000fe20000000f00 */
[----:B------:R-:W-:-:S06]  /*61b50*/  IMAD.MOV.U32 R12, RZ, RZ, R19 ;  /* 0x000000ffff0c7224 */ /* 0x000fcc00078e0013 */
[----:B------:R-:W-:Y:S04]  /*61b60*/  STL.64 [R1+0x560], R72 ;  /* 0x0005604801007387 */ /* 0x000fe80000100a00 */
[----:B------:R-:W-:Y:S04]  /*61b70*/  STL.64 [R1+0x568], R74 ;  /* 0x0005684a01007387 */ /* 0x000fe80000100a00 */
[----:B------:R1:W-:Y:S02]  /*61b80*/  STL [R1+0x550], R16 ;  /* 0x0005501001007387 */ /* 0x0003e40000100800 */
[C---:B-1----:R-:W-:Y:S02]  /*61b90*/  HMMA.1688.F32.TF32 R16, R240.reuse, R8, R96 ;  /* 0x00000008f010723c */ /* 0x042fe40000081060 */
[----:B------:R-:W-:Y:S04]  /*61ba0*/  STL.64 [R1+0x2fd0], R14 ;  /* 0x002fd00e01007387 */ /* 0x000fe80000100a00 */
[----:B------:R1:W-:Y:S04]  /*61bb0*/  STL.64 [R1+0x2fc8], R12 ;  /* 0x002fc80c01007387 */ /* 0x0003e80000100a00 */
[----:B------:R2:W-:Y:S01]  /*61bc0*/  STL.64 [R1+0x2fd8], R10 ;  /* 0x002fd80a01007387 */ /* 0x0005e20000100a00 */
[C---:B-1----:R-:W-:Y:S08]  /*61bd0*/  HMMA.1688.F32.TF32 R12, R240.reuse, R24, R100 ;  /* 0x00000018f00c723c */ /* 0x042ff00000081064 */
[----:B------:R-:W-:Y:S04]  /*61be0*/  STL.64 [R1+0x540], R16 ;  /* 0x0005401001007387 */ /* 0x000fe80000100a00 */
[----:B------:R1:W-:Y:S01]  /*61bf0*/  STL.64 [R1+0x548], R18 ;  /* 0x0005481201007387 */ /* 0x0003e20000100a00 */
[C---:B--2---:R-:W-:Y:S08]  /*61c00*/  HMMA.1688.F32.TF32 R8, R240.reuse, R28, R160 ;  /* 0x0000001cf008723c */ /* 0x044ff000000810a0 */
[----:B-1----:R-:W-:Y:S01]  /*61c10*/  HMMA.1688.F32.TF32 R16, R240, R32, R156 ;  /* 0x00000020f010723c */ /* 0x002fe2000008109c */
[----:B------:R1:W-:Y:S01]  /*61c20*/  STL.64 [R1+0x530], R12 ;  /* 0x0005300c01007387 */ /* 0x0003e20000100a00 */
[----:B------:R-:W-:-:S03]  /*61c30*/  IMAD.MOV.U32 R249, RZ, RZ, R14 ;  /* 0x000000fffff97224 */ /* 0x000fc600078e000e */
[----:B------:R-:W-:Y:S01]  /*61c40*/  STL.64 [R1+0x2fe0], R26 ;  /* 0x002fe01a01007387 */ /* 0x000fe20000100a00 */
[----:B------:R-:W-:Y:S02]  /*61c50*/  IMAD.MOV.U32 R248, RZ, RZ, R15 ;  /* 0x000000fffff87224 */ /* 0x000fe400078e000f */
[C---:B-1----:R-:W-:Y:S11]  /*61c60*/  HMMA.1688.F32.TF32 R12, R240.reuse, R236, R164 ;  /* 0x000000ecf00c723c */ /* 0x042ff600000810a4 */
[----:B------:R-:W-:Y:S04]  /*61c70*/  STL.64 [R1+0x520], R16 ;  /* 0x0005201001007387 */ /* 0x000fe80000100a00 */
[----:B------:R-:W-:Y:S04]  /*61c80*/  STL.64 [R1+0x528], R18 ;  /* 0x0005281201007387 */ /* 0x000fe80000100a00 */
[----:B------:R-:W2:Y:S04]  /*61c90*/  LDL R20, [R1+0xcc] ;  /* 0x0000cc0001147983 */ /* 0x000ea80000100800 */
[----:B------:R-:W-:Y:S04]  /*61ca0*/  STL.64 [R1+0x510], R8 ;  /* 0x0005100801007387 */ /* 0x000fe80000100a00 */
[----:B------:R1:W-:Y:S02]  /*61cb0*/  STL.64 [R1+0x518], R10 ;  /* 0x0005180a01007387 */ /* 0x0003e40000100a00 */
[C---:B-1----:R-:W-:Y:S02]  /*61cc0*/  HMMA.1688.F32.TF32 R8, R240.reuse, R232, R168 ;  /* 0x000000e8f008723c */ /* 0x042fe400000810a8 */
[----:B------:R-:W-:Y:S04]  /*61cd0*/  STL.64 [R1+0x500], R12 ;  /* 0x0005000c01007387 */ /* 0x000fe80000100a00 */
[----:B------:R-:W-:Y:S02]  /*61ce0*/  STL.64 [R1+0x508], R14 ;  /* 0x0005080e01007387 */ /* 0x000fe40000100a00 */
[C---:B------:R-:W-:Y:S02]  /*61cf0*/  HMMA.1688.F32.TF32 R16, R240.reuse, R228, R172 ;  /* 0x000000e4f010723c */ /* 0x040fe400000810ac */
[----:B------:R-:W3:Y:S09]  /*61d00*/  LDL R21, [R1+0x29f8] ;  /* 0x0029f80001157983 */ /* 0x000ef20000100800 */
        /* <DEDUP_REMOVED lines=10> */
[----:B------:R-:W-:Y:S04]  /*61db0*/  STL.64 [R1+0x4c0], R12 ;  /* 0x0004c00c01007387 */ /* 0x000fe80000100a00 */
[----:B------:R1:W-:Y:S02]  /*61dc0*/  STL.64 [R1+0x4c8], R14 ;  /* 0x0004c80e01007387 */ /* 0x0003e40000100a00 */
[C---:B------:R-:W-:Y:S02]  /*61dd0*/  HMMA.1688.F32.TF32 R16, R240.reuse, R212, R188 ;  /* 0x000000d4f010723c */ /* 0x040fe400000810bc */
[----:B------:R-:W-:Y:S06]  /*61de0*/  STL.64 [R1+0x2ef8], R218 ;  /* 0x002ef8da01007387 */ /* 0x000fec0000100a00 */
[C---:B-1----:R-:W-:Y:S03]  /*61df0*/  HMMA.1688.F32.TF32 R12, R240.reuse, R208, R192 ;  /* 0x000000d0f00c723c */ /* 0x042fe600000810c0 */
[----:B------:R-:W-:Y:S04]  /*61e00*/  STL.64 [R1+0x4b0], R8 ;  /* 0x0004b00801007387 */ /* 0x000fe80000100a00 */
[----:B------:R1:W-:Y:S02]  /*61e10*/  STL.64 [R1+0x4b8], R10 ;  /* 0x0004b80a01007387 */ /* 0x0003e40000100a00 */
[C---:B-1----:R-:W-:Y:S02]  /*61e20*/  HMMA.1688.F32.TF32 R8, R240.reuse, R204, R196 ;  /* 0x000000ccf008723c */ /* 0x042fe400000810c4 */
[----:B------:R1:W-:Y:S04]  /*61e30*/  STL.64 [R1+0x4a0], R16 ;  /* 0x0004a01001007387 */ /* 0x0003e80000100a00 */
[----:B------:R4:W-:Y:S04]  /*61e40*/  STL.64 [R1+0x4a8], R18 ;  /* 0x0004a81201007387 */ /* 0x0009e80000100a00 */
        /* <DEDUP_REMOVED lines=110> */
[----:B------:R-:W-:Y:S01]  /*62530*/  IMAD.MOV.U32 R205, RZ, RZ, R198 ;  /* 0x000000ffffcd7224 */ /* 0x000fe200078e00c6 */
[----:B------:R-:W-:Y:S01]  /*62540*/  MOV R204, R199 ;  /* 0x000000c700cc7202 */ /* 0x000fe20000000f00 */
[----:B------:R-:W-:Y:S01]  /*62550*/  IMAD.MOV.U32 R209, RZ, RZ, R196 ;  /* 0x000000ffffd17224 */ /* 0x000fe200078e00c4 */
[----:B------:R-:W2:Y:S01]  /*62560*/  LDL.LU.64 R198, [R1+0x3178] ;  /* 0x0031780001c67983 */ /* 0x000ea20000300a00 */
[----:B------:R-:W-:-:S03]  /*62570*/  IMAD.MOV.U32 R208, RZ, RZ, R197 ;  /* 0x000000ffffd07224 */ /* 0x000fc600078e00c5 */
[----:B------:R-:W3:Y:S02]  /*62580*/  LDL.LU.64 R196, [R1+0x3170] ;  /* 0x0031700001c47983 */ /* 0x000ee40000300a00 */
[----:B---3--:R-:W-:-:S15]  /*62590*/  HMMA.1688.F32.TF32 R192, R240, R196, R192 ;  /* 0x000000c4f0c0723c */ /* 0x008fde00000810c0 */
[----:B------:R-:W-:-:S04]  /*625a0*/  NOP ;  /* 0x0000000000007918 */ /* 0x000fc80000000000 */
[----:B------:R-:W-:Y:S04]  /*625b0*/  STL.64 [R1+0x460], R192 ;  /* 0x000460c001007387 */ /* 0x000fe80000100a00 */
[----:B------:R1:W-:Y:S04]  /*625c0*/  STL.64 [R1+0x468], R194 ;  /* 0x000468c201007387 */ /* 0x0003e80000100a00 */
[----:B-1----:R-:W3:Y:S04]  /*625d0*/  LDL.LU.64 R194, [R1+0x3168] ;  /* 0x0031680001c27983 */ /* 0x002ee80000300a00 */
        /* <DEDUP_REMOVED lines=56> */
[C---:B----4-:R-:W-:Y:S08]  /*62960*/  HMMA.1688.F32.TF32 R12, R240.reuse, R140, R12 ;  /* 0x0000008cf00c723c */ /* 0x050ff0000008100c */
[----:B--2---:R-:W-:-:S15]  /*62970*/  HMMA.1688.F32.TF32 R216, R240, R156, R216 ;  /* 0x0000009cf0d8723c */ /* 0x004fde00000810d8 */
[----:B------:R-:W-:-:S04]  /*62980*/  NOP ;  /* 0x0000000000007918 */ /* 0x000fc80000000000 */
[----:B------:R-:W-:Y:S04]  /*62990*/  STL.64 [R1+0x3c0], R216 ;  /* 0x0003c0d801007387 */ /* 0x000fe80000100a00 */
[----:B------:R1:W-:Y:S02]  /*629a0*/  STL.64 [R1+0x3c8], R218 ;  /* 0x0003c8da01007387 */ /* 0x0003e40000100a00 */
        /* <DEDUP_REMOVED lines=36> */
[C---:B----4-:R-:W-:Y:S08]  /*62bf0*/  HMMA.1688.F32.TF32 R12, R240.reuse, R112, R96 ;  /* 0x00000070f00c723c */ /* 0x050ff00000081060 */
[----:B-1----:R-:W-:Y:S03]  /*62c00*/  HMMA.1688.F32.TF32 R8, R240, R108, R100 ;  /* 0x0000006cf008723c */ /* 0x002fe60000081064 */
[----:B------:R1:W-:Y:S04]  /*62c10*/  STL.64 [R1+0x300], R24 ;  /* 0x0003001801007387 */ /* 0x0003e80000100a00 */
[----:B------:R4:W-:Y:S04]  /*62c20*/  STL.64 [R1+0x308], R26 ;  /* 0x0003081a01007387 */ /* 0x0009e80000100a00 */
[----:B-1----:R-:W2:Y:S04]  /*62c30*/  LDL.LU R24, [R1+0x1020] ;  /* 0x0010200001187983 */ /* 0x002ea80000300800 */
[----:B------:R-:W-:Y:S04]  /*62c40*/  STL.64 [R1+0x2f0], R12 ;  /* 0x0002f00c01007387 */ /* 0x000fe80000100a00 */
[----:B------:R-:W-:Y:S04]  /*62c50*/  STL.64 [R1+0x2f8], R14 ;  /* 0x0002f80e01007387 */ /* 0x000fe80000100a00 */
[----:B------:R1:W-:Y:S04]  /*62c60*/  STL.64 [R1+0x2e0], R8 ;  /* 0x0002e00801007387 */ /* 0x0003e80000100a00 */
[----:B------:R1:W-:Y:S04]  /*62c70*/  STL.64 [R1+0x2e8], R10 ;  /* 0x0002e80a01007387 */ /* 0x0003e80000100a00 */
        /* <DEDUP_REMOVED lines=93> */
[----:B------:R-:W3:Y:S01]  /*63250*/  LDL.LU.64 R80, [R1+0x3060] ;  /* 0x0030600001507983 */ /* 0x000ee20000300a00 */
[----:B------:R-:W-:-:S03]  /*63260*/  IMAD.MOV.U32 R85, RZ, RZ, R0 ;  /* 0x000000ffff557224 */ /* 0x000fc600078e0000 */
[----:B--2---:R1:W-:Y:S04]  /*63270*/  STL.64 [R1+0x2e18], R86 ;  /* 0x002e185601007387 */ /* 0x0043e80000100a00 */
[----:B------:R-:W2:Y:S04]  /*63280*/  LDL.LU R84, [R1+0x1050] ;  /* 0x0010500001547983 */ /* 0x000ea80000300800 */
[----:B------:R-:W2:Y:S01]  /*63290*/  LDL.LU R0, [R1+0x3058] ;  /* 0x0030580001007983 */ /* 0x000ea20000300800 */
[----:B-1----:R-:W-:-:S03]  /*632a0*/  IMAD.MOV.U32 R86, RZ, RZ, R3 ;  /* 0x000000ffff567224 */ /* 0x002fc600078e0003 */
[----:B------:R-:W2:Y:S01]  /*632b0*/  LDL.LU R3, [R1+0x3054] ;  /* 0x0030540001037983 */ /* 0x000ea20000300800 */
[----:B------:R-:W-:-:S03]  /*632c0*/  IMAD.MOV.U32 R87, RZ, RZ, R252 ;  /* 0x000000ffff577224 */ /* 0x000fc600078e00fc */
[----:B------:R-:W2:Y:S01]  /*632d0*/  LDL.LU R252, [R1+0x3050] ;  /* 0x0030500001fc7983 */ /* 0x000ea20000300800 */
[----:B---3--:R-:W-:-:S15]  /*632e0*/  HMMA.1688.F32.TF32 R76, R240, R80, R76 ;  /* 0x00000050f04c723c */ /* 0x008fde000008104c */
[----:B------:R-:W-:-:S04]  /*632f0*/  NOP ;  /* 0x0000000000007918 */ /* 0x000fc80000000000 */
[----:B------:R-:W-:Y:S04]  /*63300*/  STL.64 [R1+0x810], R76 ;  /* 0x0008104c01007387 */ /* 0x000fe80000100a00 */
[----:B------:R1:W-:Y:S04]  /*63310*/  STL.64 [R1+0x818], R78 ;  /* 0x0008184e01007387 */ /* 0x0003e80000100a00 */
[----:B-1----:R-:W3:Y:S04]  /*63320*/  LDL.LU.64 R78, [R1+0x3048] ;  /* 0x00304800014e7983 */ /* 0x002ee80000300a00 */
[----:B------:R-:W2:Y:S04]  /*63330*/  LDL.LU.64 R76, [R1+0x3040] ;  /* 0x00304000014c7983 */ /* 0x000ea80000300a00 */
[----:B----4-:R1:W-:Y:S04]  /*63340*/  STL.64 [R1+0x2e10], R82 ;  /* 0x002e105201007387 */ /* 0x0103e80000100a00 */
[----:B------:R-:W4:Y:S04]  /*63350*/  LDL.LU R80, [R1+0x1060] ;  /* 0x0010600001507983 */ /* 0x000f280000300800 */
[----:B------:R-:W4:Y:S04]  /*63360*/  LDL.LU R81, [R1+0x1064] ;  /* 0x0010640001517983 */ /* 0x000f280000300800 */
[----:B-1----:R-:W4:Y:S04]  /*63370*/  LDL.LU R82, [R1+0x1068] ;  /* 0x0010680001527983 */ /* 0x002f280000300800 */
[----:B------:R-:W4:Y:S01]  /*63380*/  LDL.LU R83, [R1+0x106c] ;  /* 0x00106c0001537983 */ /* 0x000f220000300800 */
[----:B--2---:R-:W-:-:S15]  /*63390*/  HMMA.1688.F32.TF32 R72, R240, R76, R72 ;  /* 0x0000004cf048723c */ /* 0x004fde0000081048 */
[----:B------:R-:W-:-:S04]  /*633a0*/  NOP ;  /* 0x0000000000007918 */ /* 0x000fc80000000000 */
[----:B------:R-:W-:Y:S04]  /*633b0*/  STL.64 [R1+0x830], R72 ;  /* 0x0008304801007387 */ /* 0x000fe80000100a00 */
[----:B------:R1:W-:Y:S04]  /*633c0*/  STL.64 [R1+0x838], R74 ;  /* 0x0008384a01007387 */ /* 0x0003e80000100a00 */
[----:B-1----:R-:W2:Y:S04]  /*633d0*/  LDL.LU.64 R74, [R1+0x3038] ;  /* 0x00303800014a7983 */ /* 0x002ea80000300a00 */
[----:B------:R-:W2:Y:S04]  /*633e0*/  LDL.LU.64 R72, [R1+0x3030] ;  /* 0x0030300001487983 */ /* 0x000ea80000300a00 */
[----:B---3--:R1:W-:Y:S04]  /*633f0*/  STL.64 [R1+0x2e08], R78 ;  /* 0x002e084e01007387 */ /* 0x0083e80000100a00 */
[----:B------:R-:W2:Y:S01]  /*63400*/  LDL.LU R76, [R1+0x1070] ;  /* 0x00107000014c7983 */ /* 0x000ea20000300800 */
[----:B------:R-:W-:Y:S01]  /*63410*/  MOV R77, R252 ;  /* 0x000000fc004d7202 */ /* 0x000fe20000000f00 */
[----:B-1----:R-:W-:-:S02]  /*63420*/  IMAD.MOV.U32 R78, RZ, RZ, R3 ;  /* 0x000000ffff4e7224 */ /* 0x002fc400078e0003 */
[----:B------:R-:W-:Y:S01]  /*63430*/  IMAD.MOV.U32 R79, RZ, RZ, R0 ;  /* 0x000000ffff4f7224 */ /* 0x000fe200078e0000 */
[C---:B------:R-:W-:Y:S08]  /*63440*/  HMMA.1688.F32.TF32 R24, R240.reuse, R52, R24 ;  /* 0x00000034f018723c */ /* 0x040ff00000081018 */
[----:B------:R-:W-:-:S15]  /*63450*/  HMMA.1688.F32.TF32 R8, R240, R48, R8 ;  /* 0x00000030f008723c */ /* 0x000fde0000081008 */
[----:B------:R-:W-:-:S04]  /*63460*/  NOP ;  /* 0x0000000000007918 */ /* 0x000fc80000000000 */
[----:B------:R-:W-:Y:S02]  /*63470*/  IMAD.MOV.U32 R5, RZ, RZ, R10 ;  /* 0x000000ffff057224 */ /* 0x000fe400078e000a */
[----:B------:R-:W-:Y:S01]  /*63480*/  IMAD.MOV.U32 R4, RZ, RZ, R11 ;  /* 0x000000ffff047224 */ /* 0x000fe200078e000b */
[C---:B--2---:R-:W-:Y:S01]  /*63490*/  HMMA.1688.F32.TF32 R76, R240.reuse, R72, R76 ;  /* 0x00000048f04c723c */ /* 0x044fe2000008104c */
[----:B------:R4:W-:Y:S07]  /*634a0*/  STL.64 [R1+0x2e00], R74 ;  /* 0x002e004a01007387 */ /* 0x0009ee0000100a00 */
[C---:B----4-:R-:W-:Y:S11]  /*634b0*/  HMMA.1688.F32.TF32 R72, R240.reuse, R68, R80 ;  /* 0x00000044f048723c */ /* 0x050ff60000081050 */
[----:B------:R-:W-:Y:S04]  /*634c0*/  STL.64 [R1+0x850], R76 ;  /* 0x0008504c01007387 */ /* 0x000fe80000100a00 */
[----:B------:R-:W-:Y:S04]  /*634d0*/  STL.64 [R1+0x858], R78 ;  /* 0x0008584e01007387 */ /* 0x000fe80000100a00 */
[----:B------:R1:W-:Y:S02]  /*634e0*/  STL.64 [R1+0x2df8], R70 ;  /* 0x002df84601007387 */ /* 0x0003e40000100a00 */
[C---:B-1----:R-:W-:Y:S02]  /*634f0*/  HMMA.1688.F32.TF32 R68, R240.reuse, R64, R84 ;  /* 0x00000040f044723c */ /* 0x042fe40000081054 */
[----:B------:R-:W-:Y:S04]  /*63500*/  STL.64 [R1+0x870], R72 ;  /* 0x0008704801007387 */ /* 0x000fe80000100a00 */
[----:B------:R-:W-:Y:S04]  /*63510*/  STL.64 [R1+0x878], R74 ;  /* 0x0008784a01007387 */ /* 0x000fe80000100a00 */
[----:B------:R1:W-:Y:S09]  /*63520*/  STL.64 [R1+0x2df0], R66 ;  /* 0x002df04201007387 */ /* 0x0003f20000100a00 */
[----:B------:R-:W-:Y:S01]  /*63530*/  STL.64 [R1+0x890], R68 ;  /* 0x0008904401007387 */ /* 0x000fe20000100a00 */
[C---:B-1----:R-:W-:Y:S03]  /*63540*/  HMMA.1688.F32.TF32 R64, R240.reuse, R60, R216 ;  /* 0x0000003cf040723c */ /* 0x042fe600000810d8 */
[----:B------:R-:W-:Y:S04]  /*63550*/  STL.64 [R1+0x898], R70 ;  /* 0x0008984601007387 */ /* 0x000fe80000100a00 */
[----:B------:R1:W-:Y:S02]  /*63560*/  STL.64 [R1+0x2de8], R62 ;  /* 0x002de83e01007387 */ /* 0x0003e40000100a00 */
[C---:B-1----:R-:W-:Y:S10]  /*63570*/  HMMA.1688.F32.TF32 R60, R240.reuse, R56, R220 ;  /* 0x00000038f03c723c */ /* 0x042ff400000810dc */
        /* <DEDUP_REMOVED lines=10> */
[----:B------:R-:W-:-:S15]  /*63620*/  STL.64 [R1+0x2dd0], R50 ;  /* 0x002dd03201007387 */ /* 0x000fde0000100a00 */
[----:B------:R-:W-:Y:S02]  /*63630*/  NOP ;  /* 0x0000000000007918 */ /* 0x000fe40000000000 */
[----:B------:R-:W-:Y:S01]  /*63640*/  STL.64 [R1+0x1040], R8 ;  /* 0x0010400801007387 */ /* 0x000fe20000100a00 */
[----:B------:R-:W-:-:S03]  /*63650*/  IMAD.MOV.U32 R252, RZ, RZ, R11 ;  /* 0x000000fffffc7224 */ /* 0x000fc600078e000b */
[----:B------:R1:W-:Y:S02]  /*63660*/  STL [R1+0x1048], R10 ;  /* 0x0010480a01007387 */ /* 0x0003e40000100800 */
[----:B-1----:R-:W-:Y:S02]  /*63670*/  HMMA.1688.F32.TF32 R8, R240, R40, R244 ;  /* 0x00000028f008723c */ /* 0x002fe400000810f4 */
[----:B------:R1:W-:Y:S01]  /*63680*/  STL.64 [R1+0x2dc8], R46 ;  /* 0x002dc82e01007387 */ /* 0x0003e20000100a00 */
[----:B------:R-:W-:Y:S02]  /*63690*/  IMAD.MOV.U32 R220, RZ, RZ, R239 ;  /* 0x000000ffffdc7224 */ /* 0x000fe400078e00ef */
[----:B------:R-:W-:-:S14]  /*636a0*/  IMAD.MOV.U32 R221, RZ, RZ, R238 ;  /* 0x000000ffffdd7224 */ /* 0x000fdc00078e00ee */
[----:B------:R-:W-:Y:S04]  /*636b0*/  STL.64 [R1+0xff0], R8 ;  /* 0x000ff00801007387 */ /* 0x000fe80000100a00 */
[----:B------:R-:W2:Y:S04]  /*636c0*/  LDL.LU R239, [R1+0x302c] ;  /* 0x00302c0001ef7983 */ /* 0x000ea80000300800 */
[----:B------:R-:W3:Y:S01]  /*636d0*/  LDL.LU R238, [R1+0x3028] ;  /* 0x0030280001ee7983 */ /* 0x000ee20000300800 */
[----:B------:R-:W-:Y:S02]  /*636e0*/  IMAD.MOV.U32 R222, RZ, RZ, R234 ;  /* 0x000000ffffde7224 */ /* 0x000fe400078e00ea */
[----:B------:R-:W-:Y:S01]  /*636f0*/  IMAD.MOV.U32 R223, RZ, RZ, R235 ;  /* 0x000000ffffdf7224 */ /* 0x000fe200078e00eb */
        /* <DEDUP_REMOVED lines=14> */
[----:B------:R-:W-:-:S02]  /*637e0*/  IMAD.MOV.U32 R244, RZ, RZ, R22 ;  /* 0x000000fffff47224 */ /* 0x000fc400078e0016 */
[----:B------:R-:W-:Y:S02]  /*637f0*/  IMAD.MOV.U32 R245, RZ, RZ, R23 ;  /* 0x000000fffff57224 */ /* 0x000fe400078e0017 */
[----:B------:R-:W-:Y:S02]  /*63800*/  IMAD.MOV.U32 R246, RZ, RZ, R250 ;  /* 0x000000fffff67224 */ /* 0x000fe400078e00fa */
[----:B------:R-:W-:Y:S02]  /*63810*/  IMAD.MOV.U32 R247, RZ, RZ, R251 ;  /* 0x000000fffff77224 */ /* 0x000fe400078e00fb */
[----:B--2---:R-:W-:Y:S02]  /*63820*/  IMAD.MOV.U32 R87, RZ, RZ, R239 ;  /* 0x000000ffff577224 */ /* 0x004fe400078e00ef */
[----:B---3--:R-:W-:Y:S02]  /*63830*/  IMAD.MOV.U32 R86, RZ, RZ, R238 ;  /* 0x000000ffff567224 */ /* 0x008fe400078e00ee */
[----:B------:R-:W2:Y:S04]  /*63840*/  LDL.LU R238, [R1+0x300c] ;  /* 0x00300c0001ee7983 */ /* 0x000ea80000300800 */
        /* <DEDUP_REMOVED lines=21> */
[----:B------:R-:W2:Y:S04]  /*639a0*/  LDL.64 R10, [R1+0x48] ;  /* 0x00004800010a7983 */ /* 0x000ea80000100a00 */
[----:B------:R-:W3:Y:S04]  /*639b0*/  LDL.LU R12, [R1+0xfd0] ;  /* 0x000fd000010c7983 */ /* 0x000ee80000300800 */
[----:B------:R-:W3:Y:S04]  /*639c0*/  LDL.LU R13, [R1+0xfd4] ;  /* 0x000fd400010d7983 */ /* 0x000ee80000300800 */
[----:B------:R-:W3:Y:S04]  /*639d0*/  LDL.LU R14, [R1+0xfd8] ;  /* 0x000fd800010e7983 */ /* 0x000ee80000300800 */
[----:B------:R-:W3:Y:S04]  /*639e0*/  LDL.LU R15, [R1+0xfdc] ;  /* 0x000fdc00010f7983 */ /* 0x000ee80000300800 */
[----:B-1----:R-:W3:Y:S04]  /*639f0*/  LDL.64 R46, [R1+0x28] ;  /* 0x00002800012e7983 */ /* 0x002ee80000100a00 */
        /* <DEDUP_REMOVED lines=14> */
[----:B------:R-:W-:-:S03]  /*63ae0*/  IMAD.MOV.U32 R82, RZ, RZ, R34 ;  /* 0x000000ffff527224 */ /* 0x000fc600078e0022 */
[----:B------:R-:W4:Y:S01]  /*63af0*/  LDL.LU R70, [R1+0xf88] ;  /* 0x000f880001467983 */ /* 0x000f220000300800 */
[----:B------:R-:W-:-:S03]  /*63b00*/  MOV R83, R35 ;  /* 0x0000002300537202 */ /* 0x000fc60000000f00 */
        /* <DEDUP_REMOVED lines=9> */
[----:B------:R1:W-:Y:S04]  /*63ba0*/  STL.64 [R1+0x2dc0], R42 ;  /* 0x002dc02a01007387 */ /* 0x0003e80000100a00 */
[----:B-1----:R-:W3:Y:S04]  /*63bb0*/  LDL.64 R42, [R1+0x38] ;  /* 0x00003800012a7983 */ /* 0x002ee80000100a00 */
[----:B------:R1:W-:Y:S04]  /*63bc0*/  STL [R1+0x2af0], R3 ;  /* 0x002af00301007387 */ /* 0x0003e80000100800 */
[----:B------:R1:W-:Y:S01]  /*63bd0*/  STL [R1+0x2aec], R0 ;  /* 0x002aec0001007387 */ /* 0x0003e20000100800 */
[----:B--2---:R-:W-:Y:S01]  /*63be0*/  HMMA.1688.F32.TF32 R24, R16, R10, R24 ;  /* 0x0000000a1018723c */ /* 0x004fe20000081018 */
[----:B-1----:R-:W-:-:S02]  /*63bf0*/  IMAD.MOV.U32 R3, RZ, RZ, R10 ;  /* 0x000000ffff037224 */ /* 0x002fc400078e000a */
[----:B------:R-:W-:-:S15]  /*63c00*/  IMAD.MOV.U32 R0, RZ, RZ, R11 ;  /* 0x000000ffff007224 */ /* 0x000fde00078e000b */
[----:B------:R-:W-:Y:S01]  /*63c10*/  NOP ;  /* 0x0000000000007918 */ /* 0x000fe20000000000 */
[----:B------:R-:W-:Y:S04]  /*63c20*/  STL.64 [R1+0xfe0], R24 ;  /* 0x000fe01801007387 */ /* 0x000fe80000100a00 */
[----:B------:R1:W-:Y:S04]  /*63c30*/  STL.64 [R1+0xfe8], R26 ;  /* 0x000fe81a01007387 */ /* 0x0003e80000100a00 */
[----:B-1----:R-:W2:Y:S04]  /*63c40*/  LDL.LU.64 R26, [R1+0x2fe0] ;  /* 0x002fe000011a7983 */ /* 0x002ea80000300a00 */
[----:B------:R-:W2:Y:S01]  /*63c50*/  LDL.LU.64 R10, [R1+0x2fd8] ;  /* 0x002fd800010a7983 */ /* 0x000ea20000300a00 */
[----:B---3--:R-:W-:-:S15]  /*63c60*/  HMMA.1688.F32.TF32 R12, R16, R42, R12 ;  /* 0x0000002a100c723c */ /* 0x008fde000008100c */
[----:B------:R-:W-:-:S04]  /*63c70*/  NOP ;  /* 0x0000000000007918 */ /* 0x000fc80000000000 */
[----:B------:R-:W-:Y:S04]  /*63c80*/  STL.64 [R1+0xfd0], R12 ;  /* 0x000fd00c01007387 */ /* 0x000fe80000100a00 */
[----:B------:R1:W-:Y:S04]  /*63c90*/  STL.64 [R1+0xfd8], R14 ;  /* 0x000fd80e01007387 */ /* 0x0003e80000100a00 */
[----:B-1----:R-:W4:Y:S01]  /*63ca0*/  LDL.LU.64 R14, [R1+0x2fd0] ;  /* 0x002fd000010e7983 */ /* 0x002f220000300a00 */
[----:B------:R-:W-:Y:S01]  /*63cb0*/  MOV R9, R42 ;  /* 0x0000002a00097202 */ /* 0x000fe20000000f00 */
[----:B------:R-:W-:-:S02]  /*63cc0*/  IMAD.MOV.U32 R8, RZ, RZ, R43 ;  /* 0x000000ffff087224 */ /* 0x000fc400078e002b */
[----:B------:R-:W-:Y:S01]  /*63cd0*/  HMMA.1688.F32.TF32 R40, R16, R46, R240 ;  /* 0x0000002e1028723c */ /* 0x000fe200000810f0 */
[----:B------:R-:W3:-:S15]  /*63ce0*/  LDL.LU.64 R12, [R1+0x2fc8] ;  /* 0x002fc800010c7983 */ /* 0x000ede0000300a00 */
[----:B------:R-:W-:-:S03]  /*63cf0*/  NOP ;  /* 0x0000000000007918 */ /* 0x000fc60000000000 */
[----:B------:R-:W-:Y:S04]  /*63d00*/  STL.64 [R1+0xfc0], R40 ;  /* 0x000fc02801007387 */ /* 0x000fe80000100a00 */
[----:B------:R1:W-:Y:S02]  /*63d10*/  STL.64 [R1+0xfc8], R42 ;  /* 0x000fc82a01007387 */ /* 0x0003e40000100a00 */
[----:B-1----:R-:W-:-:S15]  /*63d20*/  HMMA.1688.F32.TF32 R40, R16, R54, R48 ;  /* 0x000000361028723c */ /* 0x002fde0000081030 */
[----:B------:R-:W-:-:S04]  /*63d30*/  NOP ;  /* 0x0000000000007918 */ /* 0x000fc80000000000 */
[----:B------:R-:W-:Y:S04]  /*63d40*/  STL.64 [R1+0xfb0], R40 ;  /* 0x000fb02801007387 */ /* 0x000fe80000100a00 */
[----:B------:R1:W-:Y:S04]  /*63d50*/  STL.64 [R1+0xfb8], R42 ;  /* 0x000fb82a01007387 */ /* 0x0003e80000100a00 */
[----:B------:R-:W3:Y:S01]  /*63d60*/  LDL R224, [R1+0x29f4] ;  /* 0x0029f40001e07983 */ /* 0x000ee20000100800 */
[----:B-1----:R-:W-:-:S15]  /*63d70*/  HMMA.1688.F32.TF32 R40, R16, R62, R56 ;  /* 0x0000003e1028723c */ /* 0x002fde0000081038 */
[----:B------:R-:W-:-:S04]  /*63d80*/  NOP ;  /* 0x0000000000007918 */ /* 0x000fc80000000000 */
[----:B------:R-:W-:Y:S04]  /*63d90*/  STL.64 [R1+0xfa0], R40 ;  /* 0x000fa02801007387 */ /* 0x000fe80000100a00 */
[----:B------:R1:W-:Y:S01]  /*63da0*/  STL.64 [R1+0xfa8], R42 ;  /* 0x000fa82a01007387 */ /* 0x0003e20000100a00 */
[----:B------:R-:W-:Y:S02]  /*63db0*/  IMAD.MOV.U32 R25, RZ, RZ, R46 ;  /* 0x000000ffff197224 */ /* 0x000fe400078e002e */
[----:B------:R-:W-:Y:S01]  /*63dc0*/  IMAD.MOV.U32 R24, RZ, RZ, R47 ;  /* 0x000000ffff187224 */ /* 0x000fe200078e002f */
[----:B------:R-:W3:Y:S01]  /*63dd0*/  LDL R225, [R1+0x29f0] ;  /* 0x0029f00001e17983 */ /* 0x000ee20000100800 */
[----:B-1----:R-:W-:Y:S03]  /*63de0*/  HMMA.1688.F32.TF32 R40, R16, R250, R64 ;  /* 0x000000fa1028723c */ /* 0x002fe60000081040 */
[----:B------:R-:W-:Y:S04]  /*63df0*/  STL.64 [R1+0x2db8], R250 ;  /* 0x002db8fa01007387 */ /* 0x000fe80000100a00 */
[----:B------:R-:W-:-:S12]  /*63e00*/  STL.64 [R1+0x2db0], R248 ;  /* 0x002db0f801007387 */ /* 0x000fd80000100a00 */
[----:B------:R-:W-:Y:S04]  /*63e10*/  STL.64 [R1+0xf90], R40 ;  /* 0x000f902801007387 */ /* 0x000fe80000100a00 */
[----:B------:R1:W-:Y:S02]  /*63e20*/  STL.64 [R1+0xf98], R42 ;  /* 0x000f982a01007387 */ /* 0x0003e40000100a00 */
[C---:B-1----:R-:W-:Y:S08]  /*63e30*/  HMMA.1688.F32.TF32 R40, R16.reuse, R22, R72 ;  /* 0x000000161028723c */ /* 0x042ff00000081048 */
[----:B--2---:R-:W-:Y:S01]  /*63e40*/  HMMA.1688.F32.TF32 R48, R16, R10, R76 ;  /* 0x0000000a1030723c */ /* 0x004fe2000008104c */
[----:B------:R-:W-:Y:S01]  /*63e50*/  IMAD.MOV.U32 R76, RZ, RZ, R187 ;  /* 0x000000ffff4c7224 */ /* 0x000fe200078e00bb */
[----:B------:R-:W-:Y:S01]  /*63e60*/  MOV R78, R183 ;  /* 0x000000b7004e7202 */ /* 0x000fe20000000f00 */
[----:B------:R-:W-:-:S02]  /*63e70*/  IMAD.MOV.U32 R77, RZ, RZ, R186 ;  /* 0x000000ffff4d7224 */ /* 0x000fc400078e00ba */
[----:B------:R-:W-:-:S03]  /*63e80*/  IMAD.MOV.U32 R79, RZ, RZ, R182 ;  /* 0x000000ffff4f7224 */ /* 0x000fc600078e00b6 */
[----:B----4-:R-:W-:-:S15]  /*63e90*/  HMMA.1688.F32.TF32 R44, R16, R14, R68 ;  /* 0x0000000e102c723c */ /* 0x010fde0000081044 */
[----:B------:R-:W-:-:S04]  /*63ea0*/  NOP ;  /* 0x0000000000007918 */ /* 0x000fc80000000000 */
        /* <DEDUP_REMOVED lines=14> */
[----:B-1----:R-:W-:Y:S03]  /*63f90*/  HMMA.1688.F32.TF32 R40, R16, R234, R244 ;  /* 0x000000ea1028723c */ /* 0x002fe600000810f4 */
[----:B------:R1:W-:Y:S01]  /*63fa0*/  STL.64 [R1+0xf30], R48 ;  /* 0x000f303001007387 */ /* 0x0003e20000100a00 */
[----:B------:R-:W-:-:S03]  /*63fb0*/  IMAD.MOV.U32 R84, RZ, RZ, R174 ;  /* 0x000000ffff547224 */ /* 0x000fc600078e00ae */
[----:B------:R2:W-:Y:S01]  /*63fc0*/  STL.64 [R1+0xf38], R50 ;  /* 0x000f383201007387 */ /* 0x0005e20000100a00 */
[----:B------:R-:W-:-:S03]  /*63fd0*/  IMAD.MOV.U32 R85, RZ, RZ, R175 ;  /* 0x000000ffff557224 */ /* 0x000fc600078e00af */
[----:B------:R-:W-:Y:S04]  /*63fe0*/  STL.64 [R1+0x11d0], R44 ;  /* 0x0011d02c01007387 */ /* 0x000fe80000100a00 */
[----:B------:R-:W-:Y:S01]  /*63ff0*/  STL.64 [R1+0x11d8], R46 ;  /* 0x0011d82e01007387 */ /* 0x000fe20000100a00 */
[----:B------:R-:W-:-:S03]  /*64000*/  IMAD.MOV.U32 R86, RZ, RZ, R191 ;  /* 0x000000ffff567224 */ /* 0x000fc600078e00bf */
[----:B------:R-:W4:Y:S01]  /*64010*/  LDL.LU R174, [R1+0x2fc4] ;  /* 0x002fc40001ae7983 */ /* 0x000f220000300800 */
[----:B------:R-:W-:-:S03]  /*64020*/  IMAD.MOV.U32 R87, RZ, RZ, R190 ;  /* 0x000000ffff577224 */ /* 0x000fc600078e00be */
[----:B------:R1:W-:Y:S04]  /*64030*/  STL.64 [R1+0x11c0], R40 ;  /* 0x0011c02801007387 */ /* 0x0003e80000100a00 */
[----:B------:R1:W-:Y:S04]  /*64040*/  STL.64 [R1+0x11c8], R42 ;  /* 0x0011c82a01007387 */ /* 0x0003e80000100a00 */
[----:B------:R-:W2:Y:S04]  /*64050*/  LDL.LU R175, [R1+0x2fc0] ;  /* 0x002fc00001af7983 */ /* 0x000ea80000300800 */
        /* <DEDUP_REMOVED lines=12> */
[----:B------:R-:W1:Y:S04]  /*64120*/  LDL.LU R167, [R1+0x2f9c] ;  /* 0x002f9c0001a77983 */ /* 0x000e680000300800 */
[----:B------:R-:W3:Y:S01]  /*64130*/  LDL.LU R166, [R1+0x2f98] ;  /* 0x002f980001a67983 */ /* 0x000ee20000300800 */
[----:B------:R-:W-:Y:S01]  /*64140*/  IMAD.MOV.U32 R33, RZ, RZ, R62 ;  /* 0x000000ffff217224 */ /* 0x000fe200078e003e */
[----:B------:R-:W-:Y:S01]  /*64150*/  MOV R32, R63 ;  /* 0x0000003f00207202 */ /* 0x000fe20000000f00 */
[----:B------:R-:W-:-:S02]  /*64160*/  IMAD.MOV.U32 R62, RZ, RZ, R171 ;  /* 0x000000ffff3e7224 */ /* 0x000fc400078e00ab */
[----:B------:R-:W-:Y:S01]  /*64170*/  IMAD.MOV.U32 R63, RZ, RZ, R170 ;  /* 0x000000ffff3f7224 */ /* 0x000fe200078e00aa */
[----:B----4-:R-:W-:Y:S01]  /*64180*/  MOV R61, R174 ;  /* 0x000000ae003d7202 */ /* 0x010fe20000000f00 */
[----:B--2---:R-:W-:Y:S02]  /*64190*/  IMAD.MOV.U32 R60, RZ, RZ, R175 ;  /* 0x000000ffff3c7224 */ /* 0x004fe400078e00af */
[----:B------:R-:W2:Y:S04]  /*641a0*/  LDL.LU R175, [R1+0x2f94] ;  /* 0x002f940001af7983 */ /* 0x000ea80000300800 */
[----:B------:R-:W4:Y:S04]  /*641b0*/  LDL.LU R174, [R1+0x2f90] ;  /* 0x002f900001ae7983 */ /* 0x000f280000300800 */
[----:B------:R-:W2:Y:S04]  /*641c0*/  LDL.LU R171, [R1+0x2f8c] ;  /* 0x002f8c0001ab7983 */ /* 0x000ea80000300800 */
[----:B------:R-:W2:Y:S01]  /*641d0*/  LDL.LU R170, [R1+0x2f88] ;  /* 0x002f880001aa7983 */ /* 0x000ea20000300800 */
[----:B-1----:R-:W-:-:S03]  /*641e0*/  IMAD.MOV.U32 R48, RZ, RZ, R167 ;  /* 0x000000ffff307224 */ /* 0x002fc600078e00a7 */
[----:B------:R-:W2:Y:S01]  /*641f0*/  LDL.LU R167, [R1+0x2f84] ;  /* 0x002f840001a77983 */ /* 0x000ea20000300800 */
[----:B---3--:R-:W-:-:S03]  /*64200*/  IMAD.MOV.U32 R49, RZ, RZ, R166 ;  /* 0x000000ffff317224 */ /* 0x008fc600078e00a6 */
[----:B------:R-:W3:Y:S04]  /*64210*/  LDL.LU R166, [R1+0x2f80] ;  /* 0x002f800001a67983 */ /* 0x000ee80000300800 */
[----:B------:R-:W4:Y:S04]  /*64220*/  LDL.LU R50, [R1+0xea8] ;  /* 0x000ea80001327983 */ /* 0x000f280000300800 */
[----:B------:R-:W4:Y:S04]  /*64230*/  LDL.LU R51, [R1+0xeac] ;  /* 0x000eac0001337983 */ /* 0x000f280000300800 */
[----:B------:R-:W4:Y:S04]  /*64240*/  LDL.LU R240, [R1+0xec0] ;  /* 0x000ec00001f07983 */ /* 0x000f280000300800 */
[----:B------:R-:W4:Y:S01]  /*64250*/  LDL.LU R241, [R1+0xec4] ;  /* 0x000ec40001f17983 */ /* 0x000f220000300800 */
[----:B--2---:R-:W-:-:S03]  /*64260*/  IMAD.MOV.U32 R242, RZ, RZ, R167 ;  /* 0x000000fffff27224 */ /* 0x004fc600078e00a7 */
[----:B------:R-:W2:Y:S01]  /*64270*/  LDL.LU R167, [R1+0x2f7c] ;  /* 0x002f7c0001a77983 */ /* 0x000ea20000300800 */
[----:B---3--:R-:W-:-:S03]  /*64280*/  IMAD.MOV.U32 R243, RZ, RZ, R166 ;  /* 0x000000fffff37224 */ /* 0x008fc600078e00a6 */
        /* <DEDUP_REMOVED lines=17> */
[----:B----4-:R-:W-:Y:S02]  /*643a0*/  IMAD.MOV.U32 R46, RZ, RZ, R174 ;  /* 0x000000ffff2e7224 */ /* 0x010fe400078e00ae */
        /* <DEDUP_REMOVED lines=23> */
[----:B------:R-:W-:Y:S02]  /*64520*/  IMAD.MOV.U32 R244, RZ, RZ, R227 ;  /* 0x000000fffff47224 */ /* 0x000fe400078e00e3 */
[----:B--2---:R-:W-:Y:S01]  /*64530*/  IMAD.MOV.U32 R251, RZ, RZ, R167 ;  /* 0x000000fffffb7224 */ /* 0x004fe200078e00a7 */
[----:B---3--:R-:W-:Y:S02]  /*64540*/  MOV R250, R166 ;  /* 0x000000a600fa7202 */ /* 0x008fe40000000f00 */
[----:B------:R-:W2:Y:S04]  /*64550*/  LDL.LU R166, [R1+0x2f74] ;  /* 0x002f740001a67983 */ /* 0x000ea80000300800 */
[----:B------:R-:W2:Y:S04]  /*64560*/  LDL.LU R167, [R1+0x2f70] ;  /* 0x002f700001a77983 */ /* 0x000ea80000300800 */
[----:B------:R-:W3:Y:S04]  /*64570*/  LDL.LU R170, [R1+0x2f6c] ;  /* 0x002f6c0001aa7983 */ /* 0x000ee80000300800 */
[----:B------:R-:W3:Y:S04]  /*64580*/  LDL.LU R171, [R1+0x2f68] ;  /* 0x002f680001ab7983 */ /* 0x000ee80000300800 */
        /* <DEDUP_REMOVED lines=22> */
[----:B------:R-:W3:Y:S01]  /*646f0*/  LDL.LU R227, [R1+0x2f0c] ;  /* 0x002f0c0001e37983 */ /* 0x000ee20000300800 */
[----:B------:R-:W-:Y:S01]  /*64700*/  IMAD.MOV.U32 R245, RZ, RZ, R211 ;  /* 0x000000fffff57224 */ /* 0x000fe200078e00d3 */
[----:B------:R-:W-:Y:S01]  /*64710*/  MOV R246, R214 ;  /* 0x000000d600f67202 */ /* 0x000fe20000000f00 */
[----:B------:R-:W-:Y:S01]  /*64720*/  IMAD.MOV.U32 R247, RZ, RZ, R215 ;  /* 0x000000fffff77224 */ /* 0x000fe200078e00d7 */
[----:B------:R-:W4:Y:S04]  /*64730*/  LDL.LU R211, [R1+0x2f08] ;  /* 0x002f080001d37983 */ /* 0x000f280000300800 */
[----:B------:R-:W4:Y:S04]  /*64740*/  LDL.LU R214, [R1+0x2f04] ;  /* 0x002f040001d67983 */ /* 0x000f280000300800 */
[----:B------:R-:W4:Y:S01]  /*64750*/  LDL.LU R215, [R1+0x2f00] ;  /* 0x002f000001d77983 */ /* 0x000f220000300800 */
[C---:B--2---:R-:W-:Y:S08]  /*64760*/  HMMA.1688.F32.TF32 R216, R16.reuse, R230, R216 ;  /* 0x000000e610d8723c */ /* 0x044ff000000810d8 */
[C---:B---3--:R-:W-:Y:S11]  /*64770*/  HMMA.1688.F32.TF32 R220, R16.reuse, R226, R220 ;  /* 0x000000e210dc723c */ /* 0x048ff600000810dc */
[----:B------:R-:W-:Y:S04]  /*64780*/  STL.64 [R1+0x11b0], R216 ;  /* 0x0011b0d801007387 */ /* 0x000fe80000100a00 */
[----:B------:R1:W-:Y:S04]  /*64790*/  STL.64 [R1+0x11b8], R218 ;  /* 0x0011b8da01007387 */ /* 0x0003e80000100a00 */
[----:B-1----:R-:W2:Y:S04]  /*647a0*/  LDL.LU.64 R218, [R1+0x2ef8] ;  /* 0x002ef80001da7983 */ /* 0x002ea80000300a00 */
[----:B------:R-:W-:Y:S04]  /*647b0*/  STL.64 [R1+0x11a0], R220 ;  /* 0x0011a0dc01007387 */ /* 0x000fe80000100a00 */
[----:B------:R1:W-:Y:S04]  /*647c0*/  STL.64 [R1+0x11a8], R222 ;  /* 0x0011a8de01007387 */ /* 0x0003e80000100a00 */
[----:B-1----:R-:W3:Y:S01]  /*647d0*/  LDL.LU.64 R222, [R1+0x2ef0] ;  /* 0x002ef00001de7983 */ /* 0x002ee20000300a00 */
[C---:B----4-:R-:W-:Y:S08]  /*647e0*/  HMMA.1688.F32.TF32 R240, R16.reuse, R214, R240 ;  /* 0x000000d610f0723c */ /* 0x050ff000000810f0 */
[C---:B--2---:R-:W-:Y:S08]  /*647f0*/  HMMA.1688.F32.TF32 R40, R16.reuse, R218, R40 ;  /* 0x000000da1028723c */ /* 0x044ff00000081028 */
[----:B---3--:R-:W-:-:S15]  /*64800*/  HMMA.1688.F32.TF32 R248, R16, R222, R248 ;  /* 0x000000de10f8723c */ /* 0x008fde00000810f8 */
[----:B------:R-:W-:-:S04]  /*64810*/  NOP ;  /* 0x0000000000007918 */ /* 0x000fc80000000000 */
        /* <DEDUP_REMOVED lines=12> */
[C---:B-1----:R-:W-:Y:S02]  /*648e0*/  HMMA.1688.F32.TF32 R40, R16.reuse, R206, R48 ;  /* 0x000000ce1028723c */ /* 0x042fe40000081030 */
[----:B------:R-:W-:Y:S04]  /*648f0*/  STL.64 [R1+0x2d90], R206 ;  /* 0x002d90ce01007387 */ /* 0x000fe80000100a00 */
[----:B------:R-:W-:Y:S02]  /*64900*/  STL.64 [R1+0x2d88], R204 ;  /* 0x002d88cc01007387 */ /* 0x000fe40000100a00 */
[C---:B------:R-:W-:Y:S11]  /*64910*/  HMMA.1688.F32.TF32 R44, R16.reuse, R202, R52 ;  /* 0x000000ca102c723c */ /* 0x040ff60000081034 */
[----:B------:R-:W-:Y:S04]  /*64920*/  STL.64 [R1+0x1150], R40 ;  /* 0x0011502801007387 */ /* 0x000fe80000100a00 */
[----:B------:R1:W-:Y:S02]  /*64930*/  STL.64 [R1+0x1158], R42 ;  /* 0x0011582a01007387 */ /* 0x0003e40000100a00 */
[C---:B-1----:R-:W-:Y:S02]  /*64940*/  HMMA.1688.F32.TF32 R40, R16.reuse, R198, R56 ;  /* 0x000000c61028723c */ /* 0x042fe40000081038 */
[----:B------:R-:W-:Y:S04]  /*64950*/  STL.64 [R1+0x2d80], R202 ;  /* 0x002d80ca01007387 */ /* 0x000fe80000100a00 */
[----:B------:R-:W-:Y:S04]  /*64960*/  STL.64 [R1+0x1140], R44 ;  /* 0x0011402c01007387 */ /* 0x000fe80000100a00 */
[----:B------:R1:W-:Y:S04]  /*64970*/  STL.64 [R1+0x1148], R46 ;  /* 0x0011482e01007387 */ /* 0x0003e80000100a00 */
[----:B------:R-:W-:Y:S05]  /*64980*/  STL.64 [R1+0x2d78], R198 ;  /* 0x002d78c601007387 */ /* 0x000fea0000100a00 */
        /* <DEDUP_REMOVED lines=27> */
[----:B-1----:R-:W-:Y:S01]  /*64b40*/  HMMA.1688.F32.TF32 R40, R16, R166, R244 ;  /* 0x000000a61028723c */ /* 0x002fe200000810f4 */
[----:B------:R-:W-:Y:S01]  /*64b50*/  STL.64 [R1+0x2d40], R170 ;  /* 0x002d40aa01007387 */ /* 0x000fe20000100a00 */
[----:B------:R-:W-:-:S09]  /*64b60*/  IMAD.MOV.U32 R84, RZ, RZ, R131 ;  /* 0x000000ffff547224 */ /* 0x000fd200078e0083 */
[----:B------:R-:W-:Y:S01]  /*64b70*/  STL.64 [R1+0x10c0], R44 ;  /* 0x0010c02c01007387 */ /* 0x000fe20000100a00 */
[----:B------:R-:W-:-:S03]  /*64b80*/  IMAD.MOV.U32 R85, RZ, RZ, R130 ;  /* 0x000000ffff557224 */ /* 0x000fc600078e0082 */
[----:B------:R-:W-:Y:S01]  /*64b90*/  STL.64 [R1+0x10c8], R46 ;  /* 0x0010c82e01007387 */ /* 0x000fe20000100a00 */
[----:B------:R-:W-:-:S03]  /*64ba0*/  IMAD.MOV.U32 R86, RZ, RZ, R127 ;  /* 0x000000ffff567224 */ /* 0x000fc600078e007f */
[----:B------:R-:W2:Y:S01]  /*64bb0*/  LDL.LU R131, [R1+0x2eec] ;  /* 0x002eec0001837983 */ /* 0x000ea20000300800 */
[----:B------:R-:W-:-:S03]  /*64bc0*/  IMAD.MOV.U32 R87, RZ, RZ, R126 ;  /* 0x000000ffff577224 */ /* 0x000fc600078e007e */
[----:B------:R1:W-:Y:S04]  /*64bd0*/  STL.64 [R1+0x10b0], R40 ;  /* 0x0010b02801007387 */ /* 0x0003e80000100a00 */
[----:B------:R3:W-:Y:S04]  /*64be0*/  STL.64 [R1+0x10b8], R42 ;  /* 0x0010b82a01007387 */ /* 0x0007e80000100a00 */
[----:B------:R-:W4:Y:S04]  /*64bf0*/  LDL.LU R130, [R1+0x2ee8] ;  /* 0x002ee80001827983 */ /* 0x000f280000300800 */
[----:B------:R-:W3:Y:S04]  /*64c00*/  LDL.LU R127, [R1+0x2ee4] ;  /* 0x002ee400017f7983 */ /* 0x000ee80000300800 */
[----:B------:R-:W3:Y:S01]  /*64c10*/  LDL.LU R126, [R1+0x2ee0] ;  /* 0x002ee000017e7983 */ /* 0x000ee20000300800 */
[----:B------:R-:W-:Y:S01]  /*64c20*/  IMAD.MOV.U32 R80, RZ, RZ, R7 ;  /* 0x000000ffff507224 */ /* 0x000fe200078e0007 */
[----:B------:R-:W-:Y:S01]  /*64c30*/  MOV R81, R6 ;  /* 0x0000000600517202 */ /* 0x000fe20000000f00 */
[----:B------:R-:W-:Y:S01]  /*64c40*/  IMAD.MOV.U32 R82, RZ, RZ, R135 ;  /* 0x000000ffff527224 */ /* 0x000fe200078e0087 */
[----:B------:R-:W3:Y:S01]  /*64c50*/  LDL.LU R7, [R1+0x2edc] ;  /* 0x002edc0001077983 */ /* 0x000ee20000300800 */
[----:B------:R-:W-:-:S03]  /*64c60*/  IMAD.MOV.U32 R83, RZ, RZ, R134 ;  /* 0x000000ffff537224 */ /* 0x000fc600078e0086 */
[----:B------:R-:W3:Y:S04]  /*64c70*/  LDL.LU R6, [R1+0x2ed8] ;  /* 0x002ed80001067983 */ /* 0x000ee80000300800 */
[----:B------:R-:W3:Y:S04]  /*64c80*/  LDL.LU R135, [R1+0x2ed4] ;  /* 0x002ed40001877983 */ /* 0x000ee80000300800 */
[----:B------:R-:W3:Y:S01]  /*64c90*/  LDL.LU R134, [R1+0x2ed0] ;  /* 0x002ed00001867983 */ /* 0x000ee20000300800 */
[----:B------:R-:W-:Y:S02]  /*64ca0*/  IMAD.MOV.U32 R76, RZ, RZ, R94 ;  /* 0x000000ffff4c7224 */ /* 0x000fe400078e005e */
[----:B------:R-:W-:Y:S01]  /*64cb0*/  IMAD.MOV.U32 R77, RZ, RZ, R95 ;  /* 0x000000ffff4d7224 */ /* 0x000fe200078e005f */
[----:B------:R-:W3:Y:S01]  /*64cc0*/  LDL.LU R94, [R1+0x2ecc] ;  /* 0x002ecc00015e7983 */ /* 0x000ee20000300800 */
[----:B------:R-:W-:Y:S01]  /*64cd0*/  IMAD.MOV.U32 R78, RZ, RZ, R98 ;  /* 0x000000ffff4e7224 */ /* 0x000fe200078e0062 */
[----:B------:R-:W-:Y:S01]  /*64ce0*/  MOV R68, R102 ;  /* 0x0000006600447202 */ /* 0x000fe20000000f00 */
[----:B------:R-:W-:Y:S01]  /*64cf0*/  IMAD.MOV.U32 R79, RZ, RZ, R99 ;  /* 0x000000ffff4f7224 */ /* 0x000fe200078e0063 */
        /* <DEDUP_REMOVED lines=13> */
[----:B------:R-:W-:-:S03]  /*64dd0*/  MOV R63, R115 ;  /* 0x00000073003f7202 */ /* 0x000fc60000000f00 */
        /* <DEDUP_REMOVED lines=11> */
[----:B------:R-:W3:Y:S01]  /*64e90*/  LDL.LU R123, [R1+0x2e90] ;  /* 0x002e9000017b7983 */ /* 0x000ee20000300800 */
[----:B------:R-:W-:Y:S01]  /*64ea0*/  IMAD.MOV.U32 R56, RZ, RZ, R38 ;  /* 0x000000ffff387224 */ /* 0x000fe200078e0026 */
[----:B------:R-:W-:Y:S01]  /*64eb0*/  MOV R57, R39 ;  /* 0x0000002700397202 */ /* 0x000fe20000000f00 */
        /* <DEDUP_REMOVED lines=14> */
[----:B--2---:R-:W-:Y:S01]  /*64fa0*/  IMAD.MOV.U32 R51, RZ, RZ, R131 ;  /* 0x000000ffff337224 */ /* 0x004fe200078e0083 */
[----:B----4-:R-:W-:Y:S01]  /*64fb0*/  MOV R50, R130 ;  /* 0x0000008200327202 */ /* 0x010fe20000000f00 */
[----:B---3--:R-:W-:-:S02]  /*64fc0*/  IMAD.MOV.U32 R49, RZ, RZ, R127 ;  /* 0x000000ffff317224 */ /* 0x008fc400078e007f */
[----:B------:R-:W-:Y:S02]  /*64fd0*/  IMAD.MOV.U32 R48, RZ, RZ, R126 ;  /* 0x000000ffff307224 */ /* 0x000fe400078e007e */
[----:B------:R-:W2:Y:S04]  /*64fe0*/  LDL.LU R126, [R1+0x2e8c] ;  /* 0x002e8c00017e7983 */ /* 0x000ea80000300800 */
[----:B------:R-:W2:Y:S04]  /*64ff0*/  LDL.LU R127, [R1+0x2e88] ;  /* 0x002e8800017f7983 */ /* 0x000ea80000300800 */
[----:B------:R-:W3:Y:S04]  /*65000*/  LDL.LU R130, [R1+0x2e84] ;  /* 0x002e840001827983 */ /* 0x000ee80000300800 */
[----:B------:R-:W3:Y:S04]  /*65010*/  LDL.LU R131, [R1+0x2e80] ;  /* 0x002e800001837983 */ /* 0x000ee80000300800 */
[----:B-1----:R-:W4:Y:S04]  /*65020*/  LDL.LU R40, [R1+0xd80] ;  /* 0x000d800001287983 */ /* 0x002f280000300800 */
        /* <DEDUP_REMOVED lines=53> */
[----:B------:R-:W4:Y:S04]  /*65380*/  LDL.LU R154, [R1+0x2e34] ;  /* 0x002e3400019a7983 */ /* 0x000f280000300800 */
[----:B------:R-:W4:Y:S04]  /*65390*/  LDL.LU R155, [R1+0x2e30] ;  /* 0x002e3000019b7983 */ /* 0x000f280000300800 */
[----:B------:R2:W-:Y:S02]  /*653a0*/  STL.64 [R1+0x2d38], R166 ;  /* 0x002d38a601007387 */ /* 0x0005e40000100a00 */
[C---:B--2---:R-:W-:Y:S02]  /*653b0*/  HMMA.1688.F32.TF32 R164, R16.reuse, R162, R196 ;  /* 0x000000a210a4723c */ /* 0x044fe400000810c4 */
[----:B------:R3:W-:Y:S06]  /*653c0*/  STL.64 [R1+0x2d30], R162 ;  /* 0x002d30a201007387 */ /* 0x0007ec0000100a00 */
[C---:B---3--:R-:W-:Y:S01]  /*653d0*/  HMMA.1688.F32.TF32 R160, R16.reuse, R158, R240 ;  /* 0x0000009e10a0723c */ /* 0x048fe200000810f0 */
[----:B------:R-:W-:Y:S04]  /*653e0*/  LDS R240, [R224+UR13+0x21800] ;  /* 0x0218000de0f07984 */ /* 0x000fe80008000800 */
[----:B------:R-:W-:Y:S06]  /*653f0*/  LDS R242, [R224+UR13+0x21c00] ;  /* 0x021c000de0f27984 */ /* 0x000fec0008000800 */
[----:B------:R-:W-:Y:S04]  /*65400*/  STL.64 [R1+0x10a0], R164 ;  /* 0x0010a0a401007387 */ /* 0x000fe80000100a00 */
[----:B------:R1:W-:Y:S01]  /*65410*/  STL.64 [R1+0x10a8], R166 ;  /* 0x0010a8a601007387 */ /* 0x0003e20000100a00 */
[C---:B------:R-:W-:Y:S03]  /*65420*/  HMMA.1688.F32.TF32 R168, R16.reuse, R146, R208 ;  /* 0x0000009210a8723c */ /* 0x040fe600000810d0 */
[----:B------:R-:W-:Y:S04]  /*65430*/  LDS R241, [R225+UR13+0x21800] ;  /* 0x0218000de1f17984 */ /* 0x000fe80008000800 */
[----:B------:R-:W-:Y:S04]  /*65440*/  STL.64 [R1+0x1090], R160 ;  /* 0x001090a001007387 */ /* 0x000fe80000100a00 */
[----:B------:R4:W-:Y:S01]  /*65450*/  STL.64 [R1+0x1098], R162 ;  /* 0x001098a201007387 */ /* 0x0009e20000100a00 */
[C---:B-1----:R-:W-:Y:S03]  /*65460*/  HMMA.1688.F32.TF32 R164, R16.reuse, R150, R204 ;  /* 0x0000009610a4723c */ /* 0x042fe600000810cc */
[----:B------:R-:W1:Y:S05]  /*65470*/  LDS R243, [R225+UR13+0x21c00] ;  /* 0x021c000de1f37984 */ /* 0x000e6a0008000800 */
[C---:B----4-:R-:W-:Y:S08]  /*65480*/  HMMA.1688.F32.TF32 R160, R16.reuse, R154, R200 ;  /* 0x0000009a10a0723c */ /* 0x050ff000000810c8 */
[C---:B------:R-:W-:Y:S11]  /*65490*/  HMMA.1688.F32.TF32 R40, R16.reuse, R38, R40 ;  /* 0x000000261028723c */ /* 0x040ff60000081028 */
[----:B------:R-:W-:Y:S04]  /*654a0*/  STL.64 [R1+0xf20], R160 ;  /* 0x000f20a001007387 */ /* 0x000fe80000100a00 */
[----:B------:R2:W-:Y:S04]  /*654b0*/  STL.64 [R1+0xf28], R162 ;  /* 0x000f28a201007387 */ /* 0x0005e80000100a00 */
[----:B------:R-:W-:Y:S04]  /*654c0*/  STL.64 [R1+0xf10], R164 ;  /* 0x000f10a401007387 */ /* 0x000fe80000100a00 */
[----:B------:R3:W-:Y:S01]  /*654d0*/  STL.64 [R1+0xf18], R166 ;  /* 0x000f18a601007387 */ /* 0x0007e20000100a00 */
[C---:B--2---:R-:W-:Y:S08]  /*654e0*/  HMMA.1688.F32.TF32 R160, R16.reuse, R142, R212 ;  /* 0x0000008e10a0723c */ /* 0x044ff000000810d4 */
[C---:B---3--:R-:W-:Y:S01]  /*654f0*/  HMMA.1688.F32.TF32 R164, R16.reuse, R138, R248 ;  /* 0x0000008a10a4723c */ /* 0x048fe200000810f8 */
[----:B------:R-:W-:Y:S04]  /*65500*/  STL.64 [R1+0xf00], R168 ;  /* 0x000f00a801007387 */ /* 0x000fe80000100a00 */
[----:B------:R-:W-:Y:S06]  /*65510*/  STL.64 [R1+0xf08], R170 ;  /* 0x000f08aa01007387 */ /* 0x000fec0000100a00 */
[----:B------:R-:W-:Y:S04]  /*65520*/  STL.64 [R1+0xef0], R160 ;  /* 0x000ef0a001007387 */ /* 0x000fe80000100a00 */
[----:B------:R2:W-:Y:S04]  /*65530*/  STL.64 [R1+0xef8], R162 ;  /* 0x000ef8a201007387 */ /* 0x0005e80000100a00 */
[----:B------:R-:W-:Y:S04]  /*65540*/  STL.64 [R1+0xed0], R164 ;  /* 0x000ed0a401007387 */ /* 0x000fe80000100a00 */
[----:B------:R-:W-:Y:S01]  /*65550*/  STL.64 [R1+0xed8], R166 ;  /* 0x000ed8a601007387 */ /* 0x000fe20000100a00 */
[C---:B--2---:R-:W-:Y:S03]  /*65560*/  HMMA.1688.F32.TF32 R160, R16.reuse, R6, R44 ;  /* 0x0000000610a0723c */ /* 0x044fe6000008102c */
[----:B------:R-:W-:Y:S04]  /*65570*/  STL.64 [R1+0x16f0], R40 ;  /* 0x0016f02801007387 */ /* 0x000fe80000100a00 */
[----:B------:R2:W-:Y:S01]  /*65580*/  STL.64 [R1+0x16f8], R42 ;  /* 0x0016f82a01007387 */ /* 0x0005e20000100a00 */
[C---:B------:R-:W-:Y:S08]  /*65590*/  HMMA.1688.F32.TF32 R44, R16.reuse, R134, R48 ;  /* 0x00000086102c723c */ /* 0x040ff00000081030 */
[C---:B--2---:R-:W-:Y:S03]  /*655a0*/  HMMA.1688.F32.TF32 R40, R16.reuse, R130, R52 ;  /* 0x000000821028723c */ /* 0x044fe60000081034 */
[----:B------:R-:W-:Y:S04]  /*655b0*/  STL.64 [R1+0x16e0], R160 ;  /* 0x0016e0a001007387 */ /* 0x000fe80000100a00 */
[----:B------:R-:W-:Y:S04]  /*655c0*/  STL.64 [R1+0x16e8], R162 ;  /* 0x0016e8a201007387 */ /* 0x000fe80000100a00 */
[----:B------:R-:W-:Y:S04]  /*655d0*/  STL.64 [R1+0x2d28], R130 ;  /* 0x002d288201007387 */ /* 0x000fe80000100a00 */
[----:B------:R-:W-:Y:S04]  /*655e0*/  STL.64 [R1+0x16d0], R44 ;  /* 0x0016d02c01007387 */ /* 0x000fe80000100a00 */
[----:B------:R2:W-:Y:S04]  /*655f0*/  STL.64 [R1+0x16d8], R46 ;  /* 0x0016d82e01007387 */ /* 0x0005e80000100a00 */
[----:B------:R-:W-:Y:S04]  /*65600*/  STL.64 [R1+0x16c0], R40 ;  /* 0x0016c02801007387 */ /* 0x000fe80000100a00 */
[----:B------:R3:W-:Y:S01]  /*65610*/  STL.64 [R1+0x16c8], R42 ;  /* 0x0016c82a01007387 */ /* 0x0007e20000100a00 */
[C---:B--2---:R-:W-:Y:S08]  /*65620*/  HMMA.1688.F32.TF32 R44, R16.reuse, R126, R56 ;  /* 0x0000007e102c723c */ /* 0x044ff00000081038 */
[C---:B---3--:R-:W-:Y:S01]  /*65630*/  HMMA.1688.F32.TF32 R40, R16.reuse, R122, R60 ;  /* 0x0000007a1028723c */ /* 0x048fe2000008103c */
[----:B------:R-:W-:Y:S10]  /*65640*/  STL.64 [R1+0x2d20], R126 ;  /* 0x002d207e01007387 */ /* 0x000ff40000100a00 */
[----:B------:R-:W-:Y:S04]  /*65650*/  STL.64 [R1+0x16b0], R44 ;  /* 0x0016b02c01007387 */ /* 0x000fe80000100a00 */
[----:B------:R2:W-:Y:S04]  /*65660*/  STL.64 [R1+0x16b8], R46 ;  /* 0x0016b82e01007387 */ /* 0x0005e80000100a00 */
[----:B------:R-:W-:Y:S04]  /*65670*/  STL.64 [R1+0x2d18], R122 ;  /* 0x002d187a01007387 */ /* 0x000fe80000100a00 */
[----:B------:R-:W-:Y:S01]  /*65680*/  STL.64 [R1+0x16a0], R40 ;  /* 0x0016a02801007387 */ /* 0x000fe20000100a00 */
[C---:B--2---:R-:W-:Y:S03]  /*65690*/  HMMA.1688.F32.TF32 R44, R16.reuse, R118, R64 ;  /* 0x00000076102c723c */ /* 0x044fe60000081040 */
[----:B------:R2:W-:Y:S05]  /*656a0*/  STL.64 [R1+0x16a8], R42 ;  /* 0x0016a82a01007387 */ /* 0x0005ea0000100a00 */
[C---:B--2---:R-:W-:Y:S01]  /*656b0*/  HMMA.1688.F32.TF32 R40, R16.reuse, R114, R68 ;  /* 0x000000721028723c */ /* 0x044fe20000081044 */
[----:B------:R-:W-:Y:S10]  /*656c0*/  STL.64 [R1+0x2d10], R118 ;  /* 0x002d107601007387 */ /* 0x000ff40000100a00 */
[----:B------:R-:W-:Y:S04]  /*656d0*/  STL.64 [R1+0x1690], R44 ;  /* 0x0016902c01007387 */ /* 0x000fe80000100a00 */
[----:B------:R2:W-:Y:S04]  /*656e0*/  STL.64 [R1+0x1698], R46 ;  /* 0x0016982e01007387 */ /* 0x0005e80000100a00 */
[----:B------:R-:W-:Y:S04]  /*656f0*/  STL.64 [R1+0x2d08], R114 ;  /* 0x002d087201007387 */ /* 0x000fe80000100a00 */
[----:B------:R-:W-:Y:S01]  /*65700*/  STL.64 [R1+0x1680], R40 ;  /* 0x0016802801007387 */ /* 0x000fe20000100a00 */
[C---:B--2---:R-:W-:Y:S03]  /*65710*/  HMMA.1688.F32.TF32 R44, R16.reuse, R110, R72 ;  /* 0x0000006e102c723c */ /* 0x044fe60000081048 */
[----:B------:R2:W-:Y:S05]  /*65720*/  STL.64 [R1+0x1688], R42 ;  /* 0x0016882a01007387 */ /* 0x0005ea0000100a00 */
[C---:B--2---:R-:W-:Y:S11]  /*65730*/  HMMA.1688.F32.TF32 R40, R16.reuse, R106, R76 ;  /* 0x0000006a1028723c */ /* 0x044ff6000008104c */
[----:B------:R-:W-:Y:S01]  /*65740*/  STL.64 [R1+0x1670], R44 ;  /* 0x0016702c01007387 */ /* 0x000fe20000100a00 */
[C---:B------:R-:W-:Y:S03]  /*65750*/  HMMA.1688.F32.TF32 R48, R16.reuse, R102, R80 ;  /* 0x000000661030723c */ /* 0x040fe60000081050 */
[----:B------:R2:W-:Y:S04]  /*65760*/  STL.64 [R1+0x1678], R46 ;  /* 0x0016782e01007387 */ /* 0x0005e80000100a00 */
[----:B------:R-:W-:Y:S01]  /*65770*/  STL.64 [R1+0x1660], R40 ;  /* 0x0016602801007387 */ /* 0x000fe20000100a00 */
[C---:B--2---:R-:W-:Y:S03]  /*65780*/  HMMA.1688.F32.TF32 R44, R16.reuse, R98, R84 ;  /* 0x00000062102c723c */ /* 0x044fe60000081054 */
[----:B------:R2:W-:Y:S05]  /*65790*/  STL.64 [R1+0x1668], R42 ;  /* 0x0016682a01007387 */ /* 0x0005ea0000100a00 */
[----:B--2---:R-:W-:Y:S03]  /*657a0*/  HMMA.1688.F32.TF32 R40, R16, R94, R244 ;  /* 0x0000005e1028723c */ /* 0x004fe600000810f4 */
[----:B------:R2:W-:Y:S04]  /*657b0*/  STL.64 [R1+0x1650], R48 ;  /* 0x0016503001007387 */ /* 0x0005e80000100a00 */
[----:B------:R3:W-:Y:S04]  /*657c0*/  STL.64 [R1+0x1658], R50 ;  /* 0x0016583201007387 */ /* 0x0007e80000100a00 */
[----:B------:R-:W4:Y:S04]  /*657d0*/  LDL.LU R212, [R1+0xb00] ;  /* 0x000b000001d47983 */ /* 0x000f280000300800 */
[----:B------:R1:W-:Y:S04]  /*657e0*/  STL.64 [R1+0x1640], R44 ;  /* 0x0016402c01007387 */ /* 0x0003e80000100a00 */
[----:B------:R1:W-:Y:S04]  /*657f0*/  STL.64 [R1+0x1648], R46 ;  /* 0x0016482e01007387 */ /* 0x0003e80000100a00 */
[----:B------:R1:W-:Y:S04]  /*65800*/  STL.64 [R1+0x1630], R40 ;  /* 0x0016302801007387 */ /* 0x0003e80000100a00 */
[----:B------:R1:W-:Y:S04]  /*65810*/  STL.64 [R1+0x1638], R42 ;  /* 0x0016382a01007387 */ /* 0x0003e80000100a00 */
[----:B------:R-:W4:Y:S01]  /*65820*/  LDL.LU R213, [R1+0xb04] ;  /* 0x000b040001d57983 */ /* 0x000f220000300800 */
[----:B------:R-:W-:-:S03]  /*65830*/  IMAD.MOV.U32 R210, RZ, RZ, R91 ;  /* 0x000000ffffd27224 */ /* 0x000fc600078e005b */
        /* <DEDUP_REMOVED lines=51> */
[----:B--2---:R-:W2:Y:S04]  /*65b70*/  LDL.LU R48, [R1+0xc20] ;  /* 0x000c200001307983 */ /* 0x004ea80000300800 */
        /* <DEDUP_REMOVED lines=52> */
[----:B----4-:R-:W-:-:S03]  /*65ec0*/  IMAD.MOV.U32 R201, RZ, RZ, R90 ;  /* 0x000000ffffc97224 */ /* 0x010fc600078e005a */
[----:B------:R-:W4:Y:S01]  /*65ed0*/  LDL.LU R185, [R1+0xb74] ;  /* 0x000b740001b97983 */ /* 0x000f220000300800 */
[----:B------:R-:W-:-:S03]  /*65ee0*/  IMAD.MOV.U32 R202, RZ, RZ, R91 ;  /* 0x000000ffffca7224 */ /* 0x000fc600078e005b */
        /* <DEDUP_REMOVED lines=14> */
[----:B-1----:R-:W2:Y:S02]  /*65fd0*/  LDL.LU.64 R86, [R1+0x2e18] ;  /* 0x002e180001567983 */ /* 0x002ea40000300a00 */
        /* <DEDUP_REMOVED lines=34> */
[----:B-1----:R-:W3:Y:S02]  /*66200*/  LDL.LU.64 R58, [R1+0x2de0] ;  /* 0x002de000013a7983 */ /* 0x002ee40000300a00 */
[----:B---3--:R-:W-:-:S15]  /*66210*/  HMMA.1688.F32.TF32 R52, R16, R58, R52 ;  /* 0x0000003a1034723c */ /* 0x008fde0000081034 */
        /* <DEDUP_REMOVED lines=8> */
[----:B-1----:R-:W2:Y:S04]  /*662a0*/  LDL.LU.64 R50, [R1+0x2dd0] ;  /* 0x002dd00001327983 */ /* 0x002ea80000300a00 */
[----:B------:R-:W-:Y:S01]  /*662b0*/  STL.64 [R1+0x2d00], R54 ;  /* 0x002d003601007387 */ /* 0x000fe20000100a00 */
        /* <DEDUP_REMOVED lines=10> */
[----:B--2---:R-:W-:Y:S02]  /*66360*/  HMMA.1688.F32.TF32 R16, R16, R42, R248 ;  /* 0x0000002a1010723c */ /* 0x004fe400000810f8 */
[----:B------:R-:W2:Y:S04]  /*66370*/  LDL.LU.64 R250, [R1+0x2db8] ;  /* 0x002db80001fa7983 */ /* 0x000ea80000300a00 */
[----:B------:R-:W3:-:S13]  /*66380*/  LDL.LU.64 R248, [R1+0x2db0] ;  /* 0x002db00001f87983 */ /* 0x000eda0000300a00 */
[----:B------:R1:W-:Y:S04]  /*66390*/  STL.64 [R1+0x1560], R16 ;  /* 0x0015601001007387 */ /* 0x0003e80000100a00 */
[----:B------:R4:W-:Y:S04]  /*663a0*/  STL.64 [R1+0x1568], R18 ;  /* 0x0015681201007387 */ /* 0x0009e80000100a00 */
[----:B-1----:R-:W2:Y:S04]  /*663b0*/  LDL.LU R16, [R1+0x900] ;  /* 0x0009000001107983 */ /* 0x002ea80000300800 */
[----:B------:R-:W2:Y:S04]  /*663c0*/  LDL.LU R17, [R1+0x904] ;  /* 0x0009040001117983 */ /* 0x000ea80000300800 */
[----:B----4-:R-:W2:Y:S04]  /*663d0*/  LDL.LU R18, [R1+0x908] ;  /* 0x0009080001127983 */ /* 0x010ea80000300800 */
[----:B------:R-:W2:Y:S01]  /*663e0*/  LDL.LU R19, [R1+0x90c] ;  /* 0x00090c0001137983 */ /* 0x000ea20000300800 */
[----:B------:R-:W-:Y:S01]  /*663f0*/  IMAD.MOV.U32 R54, RZ, RZ, R3 ;  /* 0x000000ffff367224 */ /* 0x000fe200078e0003 */
[----:B------:R-:W-:Y:S01]  /*66400*/  MOV R55, R0 ;  /* 0x0000000000377202 */ /* 0x000fe20000000f00 */
        /* <DEDUP_REMOVED lines=8> */
[C---:B--2---:R-:W-:Y:S08]  /*66490*/  HMMA.1688.F32.TF32 R52, R240.reuse, R54, R16 ;  /* 0x00000036f034723c */ /* 0x044ff00000081010 */
[C---:B------:R-:W-:Y:S08]  /*664a0*/  HMMA.1688.F32.TF32 R16, R240.reuse, R118, R112 ;  /* 0x00000076f010723c */ /* 0x040ff00000081070 */
        /* <DEDUP_REMOVED lines=203> */
[----:B-1----:R-:W4:Y:S02]  /*67160*/  LDL.LU.64 R166, [R1+0x2d38] ;  /* 0x002d380001a67983 */ /* 0x002f240000300a00 */
[----:B----4-:R-:W-:-:S15]  /*67170*/  HMMA.1688.F32.TF32 R160, R240, R166, R160 ;  /* 0x000000a6f0a0723c */ /* 0x010fde00000810a0 */
[----:B------:R-:W-:-:S04]  /*67180*/  NOP ;  /* 0x0000000000007918 */ /* 0x000fc80000000000 */
[----:B------:R-:W-:Y:S04]  /*67190*/  STL.64 [R1+0x1380], R160 ;  /* 0x001380a001007387 */ /* 0x000fe80000100a00 */
[----:B------:R1:W-:Y:S04]  /*671a0*/  STL.64 [R1+0x1388], R162 ;  /* 0x001388a201007387 */ /* 0x0003e80000100a00 */
[----:B-1----:R-:W3:Y:S01]  /*671b0*/  LDL.LU.64 R162, [R1+0x2d30] ;  /* 0x002d300001a27983 */ /* 0x002ee20000300a00 */
[C---:B------:R-:W-:Y:S03]  /*671c0*/  HMMA.1688.F32.TF32 R52, R240.reuse, R158, R52 ;  /* 0x0000009ef034723c */ /* 0x040fe60000081034 */
[----:B------:R-:W-:Y:S05]  /*671d0*/  STL.64 [R1+0x2cf8], R158 ;  /* 0x002cf89e01007387 */ /* 0x000fea0000100a00 */
[----:B---3--:R-:W-:-:S15]  /*671e0*/  HMMA.1688.F32.TF32 R16, R240, R162, R16 ;  /* 0x000000a2f010723c */ /* 0x008fde0000081010 */
[----:B------:R-:W-:-:S04]  /*671f0*/  NOP ;  /* 0x0000000000007918 */ /* 0x000fc80000000000 */
[----:B------:R-:W-:Y:S04]  /*67200*/  STL.64 [R1+0x1370], R16 ;  /* 0x0013701001007387 */ /* 0x000fe80000100a00 */
[----:B------:R-:W-:Y:S04]  /*67210*/  STL.64 [R1+0x1378], R18 ;  /* 0x0013781201007387 */ /* 0x000fe80000100a00 */
[----:B------:R-:W-:Y:S04]  /*67220*/  STL.64 [R1+0x1360], R52 ;  /* 0x0013603401007387 */ /* 0x000fe80000100a00 */
[----:B------:R1:W-:Y:S04]  /*67230*/  STL.64 [R1+0x1368], R54 ;  /* 0x0013683601007387 */ /* 0x0003e80000100a00 */
[----:B------:R-:W-:Y:S04]  /*67240*/  LDS R16, [R20+UR13+0x21880] ;  /* 0x0218800d14107984 */ /* 0x000fe80008000800 */
[----:B------:R-:W-:Y:S01]  /*67250*/  LDS R18, [R20+UR13+0x21c80] ;  /* 0x021c800d14127984 */ /* 0x000fe20008000800 */
[C---:B-1----:R-:W-:Y:S03]  /*67260*/  HMMA.1688.F32.TF32 R52, R240.reuse, R154, R112 ;  /* 0x0000009af034723c */ /* 0x042fe60000081070 */
[----:B------:R-:W-:Y:S04]  /*67270*/  LDS R17, [R21+UR13+0x21880] ;  /* 0x0218800d15117984 */ /* 0x000fe80008000800 */
[----:B------:R-:W1:Y:S01]  /*67280*/  LDS R19, [R21+UR13+0x21c80] ;  /* 0x021c800d15137984 */ /* 0x000e620008000800 */
[C---:B------:R-:W-:Y:S03]  /*67290*/  HMMA.1688.F32.TF32 R112, R240.reuse, R150, R116 ;  /* 0x00000096f070723c */ /* 0x040fe60000081074 */
[----:B------:R-:W-:Y:S08]  /*672a0*/  STL.64 [R1+0x2cf0], R150 ;  /* 0x002cf09601007387 */ /* 0x000ff00000100a00 */
[----:B------:R-:W-:Y:S04]  /*672b0*/  STL.64 [R1+0x1350], R52 ;  /* 0x0013503401007387 */ /* 0x000fe80000100a00 */
[----:B------:R3:W-:Y:S04]  /*672c0*/  STL.64 [R1+0x1358], R54 ;  /* 0x0013583601007387 */ /* 0x0007e80000100a00 */
[----:B------:R-:W-:Y:S04]  /*672d0*/  STL.64 [R1+0x1340], R112 ;  /* 0x0013407001007387 */ /* 0x000fe80000100a00 */
[----:B------:R4:W-:Y:S01]  /*672e0*/  STL.64 [R1+0x1348], R114 ;  /* 0x0013487201007387 */ /* 0x0009e20000100a00 */
[C---:B---3--:R-:W-:Y:S08]  /*672f0*/  HMMA.1688.F32.TF32 R52, R240.reuse, R146, R120 ;  /* 0x00000092f034723c */ /* 0x048ff00000081078 */
[C---:B----4-:R-:W-:Y:S01]  /*67300*/  HMMA.1688.F32.TF32 R112, R240.reuse, R142, R124 ;  /* 0x0000008ef070723c */ /* 0x050fe2000008107c */
[----:B------:R-:W-:Y:S10]  /*67310*/  STL.64 [R1+0x2ce8], R146 ;  /* 0x002ce89201007387 */ /* 0x000ff40000100a00 */
[----:B------:R-:W-:Y:S04]  /*67320*/  STL.64 [R1+0x1330], R52 ;  /* 0x0013303401007387 */ /* 0x000fe80000100a00 */
[----:B------:R3:W-:Y:S04]  /*67330*/  STL.64 [R1+0x1338], R54 ;  /* 0x0013383601007387 */ /* 0x0007e80000100a00 */
[----:B------:R-:W-:Y:S04]  /*67340*/  STL.64 [R1+0x2ce0], R142 ;  /* 0x002ce08e01007387 */ /* 0x000fe80000100a00 */
[----:B------:R-:W-:Y:S01]  /*67350*/  STL.64 [R1+0x1320], R112 ;  /* 0x0013207001007387 */ /* 0x000fe20000100a00 */
[C---:B---3--:R-:W-:Y:S03]  /*67360*/  HMMA.1688.F32.TF32 R52, R240.reuse, R138, R128 ;  /* 0x0000008af034723c */ /* 0x048fe60000081080 */
[----:B------:R3:W-:Y:S05]  /*67370*/  STL.64 [R1+0x1328], R114 ;  /* 0x0013287201007387 */ /* 0x0007ea0000100a00 */
[C---:B---3--:R-:W-:Y:S01]  /*67380*/  HMMA.1688.F32.TF32 R112, R240.reuse, R38, R244 ;  /* 0x00000026f070723c */ /* 0x048fe200000810f4 */
[----:B------:R-:W-:Y:S10]  /*67390*/  STL.64 [R1+0x2cd8], R138 ;  /* 0x002cd88a01007387 */ /* 0x000ff40000100a00 */
[----:B------:R3:W-:Y:S04]  /*673a0*/  STL.64 [R1+0x1310], R52 ;  /* 0x0013103401007387 */ /* 0x0007e80000100a00 */
[----:B------:R4:W-:Y:S04]  /*673b0*/  STL.64 [R1+0x1318], R54 ;  /* 0x0013183601007387 */ /* 0x0009e80000100a00 */
[----:B---3--:R-:W3:Y:S04]  /*673c0*/  LDL.LU R52, [R1+0x800] ;  /* 0x0008000001347983 */ /* 0x008ee80000300800 */
[----:B------:R1:W-:Y:S04]  /*673d0*/  STL.64 [R1+0x1300], R112 ;  /* 0x0013007001007387 */ /* 0x0003e80000100a00 */
[----:B------:R1:W-:Y:S04]  /*673e0*/  STL.64 [R1+0x1308], R114 ;  /* 0x0013087201007387 */ /* 0x0003e80000100a00 */
[----:B------:R-:W3:Y:S04]  /*673f0*/  LDL.LU R53, [R1+0x804] ;  /* 0x0008040001357983 */ /* 0x000ee80000300800 */
[----:B----4-:R-:W3:Y:S04]  /*67400*/  LDL.LU R54, [R1+0x808] ;  /* 0x0008080001367983 */ /* 0x010ee80000300800 */
        /* <DEDUP_REMOVED lines=45> */
[----:B------:R1:W-:Y:S04]  /*676e0*/  STL.64 [R1+0x2cd0], R38 ;  /* 0x002cd02601007387 */ /* 0x0003e80000100a00 */
[----:B------:R-:W4:Y:S04]  /*676f0*/  LDL.LU R36, [R1+0x8b0] ;  /* 0x0008b00001247983 */ /* 0x000f280000300800 */
[----:B------:R-:W4:Y:S04]  /*67700*/  LDL.LU R37, [R1+0x8b4] ;  /* 0x0008b40001257983 */ /* 0x000f280000300800 */
[----:B-1----:R-:W4:Y:S04]  /*67710*/  LDL.LU R38, [R1+0x8b8] ;  /* 0x0008b80001267983 */ /* 0x002f280000300800 */
[----:B------:R-:W4:Y:S01]  /*67720*/  LDL.LU R39, [R1+0x8bc] ;  /* 0x0008bc0001277983 */ /* 0x000f220000300800 */
[----:B--2---:R-:W-:-:S15]  /*67730*/  HMMA.1688.F32.TF32 R112, R240, R6, R112 ;  /* 0x00000006f070723c */ /* 0x004fde0000081070 */
[----:B------:R-:W-:-:S04]  /*67740*/  NOP ;  /* 0x0000000000007918 */ /* 0x000fc80000000000 */
[----:B------:R1:W-:Y:S04]  /*67750*/  STL.64 [R1+0x12f0], R112 ;  /* 0x0012f07001007387 */ /* 0x0003e80000100a00 */
[----:B------:R2:W-:Y:S04]  /*67760*/  STL.64 [R1+0x12f8], R114 ;  /* 0x0012f87201007387 */ /* 0x0005e80000100a00 */
[----:B-1----:R-:W4:Y:S04]  /*67770*/  LDL.LU R112, [R1+0x930] ;  /* 0x0009300001707983 */ /* 0x002f280000300800 */
[----:B------:R-:W4:Y:S04]  /*67780*/  LDL.LU R113, [R1+0x934] ;  /* 0x0009340001717983 */ /* 0x000f280000300800 */
[----:B--2---:R-:W2:Y:S04]  /*67790*/  LDL.LU R114, [R1+0x938] ;  /* 0x0009380001727983 */ /* 0x004ea80000300800 */
[----:B------:R-:W2:Y:S01]  /*677a0*/  LDL.LU R115, [R1+0x93c] ;  /* 0x00093c0001737983 */ /* 0x000ea20000300800 */
[C---:B---3--:R-:W-:Y:S03]  /*677b0*/  HMMA.1688.F32.TF32 R128, R240.reuse, R134, R128 ;  /* 0x00000086f080723c */ /* 0x048fe60000081080 */
[----:B------:R-:W-:Y:S04]  /*677c0*/  STL.64 [R1+0x2cc8], R6 ;  /* 0x002cc80601007387 */ /* 0x000fe80000100a00 */
[----:B------:R1:W-:Y:S04]  /*677d0*/  STL.64 [R1+0x2cc0], R4 ;  /* 0x002cc00401007387 */ /* 0x0003e80000100a00 */
[----:B-1----:R-:W3:Y:S04]  /*677e0*/  LDL.LU R4, [R1+0x8c0] ;  /* 0x0008c00001047983 */ /* 0x002ee80000300800 */
[----:B------:R-:W3:Y:S04]  /*677f0*/  LDL.LU R5, [R1+0x8c4] ;  /* 0x0008c40001057983 */ /* 0x000ee80000300800 */
[----:B------:R-:W3:Y:S04]  /*67800*/  LDL.LU R6, [R1+0x8c8] ;  /* 0x0008c80001067983 */ /* 0x000ee80000300800 */
[----:B------:R-:W3:Y:S04]  /*67810*/  LDL.LU R7, [R1+0x8cc] ;  /* 0x0008cc0001077983 */ /* 0x000ee80000300800 */
[----:B------:R-:W-:Y:S04]  /*67820*/  STL.64 [R1+0x12e0], R128 ;  /* 0x0012e08001007387 */ /* 0x000fe80000100a00 */
[----:B------:R1:W-:Y:S04]  /*67830*/  STL.64 [R1+0x12e8], R130 ;  /* 0x0012e88201007387 */ /* 0x0003e80000100a00 */
[----:B-1----:R-:W4:Y:S04]  /*67840*/  LDL.LU.64 R130, [R1+0x2d28] ;  /* 0x002d280001827983 */ /* 0x002f280000300a00 */
[----:B------:R1:W-:Y:S04]  /*67850*/  STL.64 [R1+0x2cb8], R134 ;  /* 0x002cb88601007387 */ /* 0x0003e80000100a00 */
[----:B------:R-:W2:Y:S04]  /*67860*/  LDL.LU R132, [R1+0x8d0] ;  /* 0x0008d00001847983 */ /* 0x000ea80000300800 */
[----:B------:R-:W2:Y:S04]  /*67870*/  LDL.LU R133, [R1+0x8d4] ;  /* 0x0008d40001857983 */ /* 0x000ea80000300800 */
[----:B-1----:R-:W2:Y:S04]  /*67880*/  LDL.LU R134, [R1+0x8d8] ;  /* 0x0008d80001867983 */ /* 0x002ea80000300800 */
[----:B------:R-:W2:Y:S01]  /*67890*/  LDL.LU R135, [R1+0x8dc] ;  /* 0x0008dc0001877983 */ /* 0x000ea20000300800 */
[----:B----4-:R-:W-:-:S15]  /*678a0*/  HMMA.1688.F32.TF32 R124, R240, R130, R124 ;  /* 0x00000082f07c723c */ /* 0x010fde000008107c */
[----:B------:R-:W-:-:S04]  /*678b0*/  NOP ;  /* 0x0000000000007918 */ /* 0x000fc80000000000 */
        /* <DEDUP_REMOVED lines=22> */
[----:B-1----:R-:W2:Y:S04]  /*67a20*/  LDL.LU.64 R118, [R1+0x2d10] ;  /* 0x002d100001767983 */ /* 0x002ea80000300a00 */
[----:B------:R1:W-:Y:S04]  /*67a30*/  STL.64 [R1+0x2ca0], R122 ;  /* 0x002ca07a01007387 */ /* 0x0003e80000100a00 */
        /* <DEDUP_REMOVED lines=9> */
[----:B------:R1:W-:Y:S04]  /*67ad0*/  STL.64 [R1+0x2c98], R118 ;  /* 0x002c987601007387 */ /* 0x0003e80000100a00 */
[----:B------:R-:W3:Y:S04]  /*67ae0*/  LDL.LU R116, [R1+0x920] ;  /* 0x0009200001747983 */ /* 0x000ee80000300800 */
[----:B------:R-:W3:Y:S04]  /*67af0*/  LDL.LU R117, [R1+0x924] ;  /* 0x0009240001757983 */ /* 0x000ee80000300800 */
[----:B-1----:R-:W3:Y:S04]  /*67b00*/  LDL.LU R118, [R1+0x928] ;  /* 0x0009280001767983 */ /* 0x002ee80000300800 */
[----:B------:R-:W3:Y:S01]  /*67b10*/  LDL.LU R119, [R1+0x92c] ;  /* 0x00092c0001777983 */ /* 0x000ee20000300800 */
[C---:B------:R-:W-:Y:S03]  /*67b20*/  HMMA.1688.F32.TF32 R36, R240.reuse, R90, R36 ;  /* 0x0000005af024723c */ /* 0x040fe60000081024 */
[----:B--2---:R4:W-:Y:S05]  /*67b30*/  STL.64 [R1+0x2c90], R114 ;  /* 0x002c907201007387 */ /* 0x0049ea0000100a00 */
[C---:B---3--:R-:W-:Y:S08]  /*67b40*/  HMMA.1688.F32.TF32 R116, R240.reuse, R114, R116 ;  /* 0x00000072f074723c */ /* 0x048ff00000081074 */
[C---:B----4-:R-:W-:Y:S11]  /*67b50*/  HMMA.1688.F32.TF32 R112, R240.reuse, R110, R120 ;  /* 0x0000006ef070723c */ /* 0x050ff60000081078 */
[----:B------:R-:W-:Y:S04]  /*67b60*/  STL.64 [R1+0x1290], R116 ;  /* 0x0012907401007387 */ /* 0x000fe80000100a00 */
[----:B------:R-:W-:Y:S04]  /*67b70*/  STL.64 [R1+0x1298], R118 ;  /* 0x0012987601007387 */ /* 0x000fe80000100a00 */
[----:B------:R1:W-:Y:S02]  /*67b80*/  STL.64 [R1+0x2c88], R110 ;  /* 0x002c886e01007387 */ /* 0x0003e40000100a00 */
        /* <DEDUP_REMOVED lines=8> */
[C---:B-1----:R-:W-:Y:S08]  /*67c10*/  HMMA.1688.F32.TF32 R108, R240.reuse, R98, R132 ;  /* 0x00000062f06c723c */ /* 0x042ff00000081084 */
[C---:B------:R-:W-:Y:S01]  /*67c20*/  HMMA.1688.F32.TF32 R4, R240.reuse, R86, R136 ;  /* 0x00000056f004723c */ /* 0x040fe20000081088 */
[----:B------:R-:W-:Y:S04]  /*67c30*/  STL.64 [R1+0x1260], R112 ;  /* 0x0012607001007387 */ /* 0x000fe80000100a00 */
[----:B------:R-:W-:Y:S06]  /*67c40*/  STL.64 [R1+0x1268], R114 ;  /* 0x0012687201007387 */ /* 0x000fec0000100a00 */
        /* <DEDUP_REMOVED lines=25> */
[----:B------:R-:W-:Y:S04]  /*67de0*/  STL.64 [R1+0x1070], R4 ;  /* 0x0010700401007387 */ /* 0x000fe80000100a00 */
[----:B------:R4:W-:Y:S04]  /*67df0*/  STL.64 [R1+0x1078], R6 ;  /* 0x0010780601007387 */ /* 0x0009e80000100a00 */
        /* <DEDUP_REMOVED lines=32> */
[----:B------:R-:W3:Y:S04]  /*68000*/  LDL.LU.64 R130, [R1+0x38] ;  /* 0x0000380001827983 */ /* 0x000ee80000300a00 */
[----:B------:R-:W3:Y:S04]  /*68010*/  LDL.LU R132, [R1+0x250] ;  /* 0x0002500001847983 */ /* 0x000ee80000300800 */
[----:B------:R-:W3:Y:S04]  /*68020*/  LDL.LU R133, [R1+0x254] ;  /* 0x0002540001857983 */ /* 0x000ee80000300800 */
[----:B------:R-:W3:Y:S04]  /*68030*/  LDL.LU R134, [R1+0x258] ;  /* 0x0002580001867983 */ /* 0x000ee80000300800 */
[----:B------:R-:W3:Y:S04]  /*68040*/  LDL.LU R135, [R1+0x25c] ;  /* 0x00025c0001877983 */ /* 0x000ee80000300800 */
[----:B----4-:R-:W4:Y:S04]  /*68050*/  LDL.LU.64 R6, [R1+0x28] ;  /* 0x0000280001067983 */ /* 0x010f280000300a00 */
[----:B------:R-:W3:Y:S04]  /*68060*/  LDL.LU.64 R138, [R1+0x18] ;  /* 0x00001800018a7983 */ /* 0x000ee80000300a00 */
        /* <DEDUP_REMOVED lines=18> */
[----:B------:R1:W-:Y:S04]  /*68190*/  STL.64 [R1+0x2c68], R58 ;  /* 0x002c683a01007387 */ /* 0x0003e80000100a00 */
[----:B------:R-:W2:Y:S04]  /*681a0*/  LDL.LU R56, [R1+0x7b0] ;  /* 0x0007b00001387983 */ /* 0x000ea80000300800 */
[----:B------:R-:W2:Y:S04]  /*681b0*/  LDL.LU R57, [R1+0x7b4] ;  /* 0x0007b40001397983 */ /* 0x000ea80000300800 */
[----:B-1----:R-:W2:Y:S04]  /*681c0*/  LDL.LU R58, [R1+0x7b8] ;  /* 0x0007b800013a7983 */ /* 0x002ea80000300800 */
[----:B------:R-:W2:Y:S01]  /*681d0*/  LDL.LU R59, [R1+0x7bc] ;  /* 0x0007bc00013b7983 */ /* 0x000ea20000300800 */
[----:B----4-:R-:W-:-:S02]  /*681e0*/  IMAD.MOV.U32 R33, RZ, RZ, R6 ;  /* 0x000000ffff217224 */ /* 0x010fc400078e0006 */
[----:B------:R-:W-:Y:S01]  /*681f0*/  IMAD.MOV.U32 R32, RZ, RZ, R7 ;  /* 0x000000ffff207224 */ /* 0x000fe200078e0007 */
[----:B---3--:R-:W-:Y:S01]  /*68200*/  MOV R9, R138 ;  /* 0x0000008a00097202 */ /* 0x008fe20000000f00 */
[----:B------:R-:W-:Y:S02]  /*68210*/  IMAD.MOV.U32 R8, RZ, RZ, R139 ;  /* 0x000000ffff087224 */ /* 0x000fe400078e008b */
[----:B------:R-:W-:Y:S02]  /*68220*/  IMAD.MOV.U32 R21, RZ, RZ, R130 ;  /* 0x000000ffff157224 */ /* 0x000fe400078e0082 */
[----:B------:R-:W-:Y:S02]  /*68230*/  IMAD.MOV.U32 R3, RZ, RZ, R146 ;  /* 0x000000ffff037224 */ /* 0x000fe400078e0092 */
[----:B------:R-:W-:Y:S02]  /*68240*/  IMAD.MOV.U32 R0, RZ, RZ, R147 ;  /* 0x000000ffff007224 */ /* 0x000fe400078e0093 */
[----:B------:R-:W-:-:S02]  /*68250*/  IMAD.MOV.U32 R20, RZ, RZ, R131 ;  /* 0x000000ffff147224 */ /* 0x000fc400078e0083 */
[----:B------:R-:W-:Y:S02]  /*68260*/  IMAD.MOV.U32 R29, RZ, RZ, R122 ;  /* 0x000000ffff1d7224 */ /* 0x000fe400078e007a */
[----:B------:R-:W-:Y:S01]  /*68270*/  IMAD.MOV.U32 R28, RZ, RZ, R123 ;  /* 0x000000ffff1c7224 */ /* 0x000fe200078e007b */
[----:B--2---:R1:W-:Y:S01]  /*68280*/  STL.64 [R1+0x2c60], R54 ;  /* 0x002c603601007387 */ /* 0x0043e20000100a00 */
[C---:B------:R-:W-:Y:S08]  /*68290*/  HMMA.1688.F32.TF32 R56, R240.reuse, R54, R56 ;  /* 0x00000036f038723c */ /* 0x040ff00000081038 */
[C---:B-1----:R-:W-:Y:S11]  /*682a0*/  HMMA.1688.F32.TF32 R52, R240.reuse, R50, R104 ;  /* 0x00000032f034723c */ /* 0x042ff60000081068 */
        /* <DEDUP_REMOVED lines=8> */
[----:B-1----:R-:W-:Y:S03]  /*68330*/  HMMA.1688.F32.TF32 R44, R240, R42, R112 ;  /* 0x0000002af02c723c */ /* 0x002fe60000081070 */
[----:B------:R-:W-:Y:S04]  /*68340*/  STL.64 [R1+0xec8], R50 ;  /* 0x000ec83201007387 */ /* 0x000fe80000100a00 */
[----:B------:R1:W-:Y:S02]  /*68350*/  STL.64 [R1+0x2c48], R42 ;  /* 0x002c482a01007387 */ /* 0x0003e40000100a00 */
[C---:B-1----:R-:W-:Y:S10]  /*68360*/  HMMA.1688.F32.TF32 R40, R16.reuse, R122, R116 ;  /* 0x0000007a1028723c */ /* 0x042ff40000081074 */
[----:B------:R-:W-:Y:S04]  /*68370*/  STL.64 [R1+0xeb0], R44 ;  /* 0x000eb02c01007387 */ /* 0x000fe80000100a00 */
[----:B------:R-:W-:Y:S05]  /*68380*/  STL.64 [R1+0xeb8], R46 ;  /* 0x000eb82e01007387 */ /* 0x000fea0000100a00 */
[----:B------:R-:W-:Y:S04]  /*68390*/  STL.64 [R1+0x280], R40 ;  /* 0x0002802801007387 */ /* 0x000fe80000100a00 */
[----:B------:R1:W-:Y:S02]  /*683a0*/  STL.64 [R1+0x288], R42 ;  /* 0x0002882a01007387 */ /* 0x0003e40000100a00 */
[----:B-1----:R-:W-:-:S15]  /*683b0*/  HMMA.1688.F32.TF32 R40, R16, R130, R124 ;  /* 0x000000821028723c */ /* 0x002fde000008107c */
[----:B------:R-:W-:-:S04]  /*683c0*/  NOP ;  /* 0x0000000000007918 */ /* 0x000fc80000000000 */
[----:B------:R-:W-:Y:S04]  /*683d0*/  STL.64 [R1+0xea0], R40 ;  /* 0x000ea02801007387 */ /* 0x000fe80000100a00 */
[----:B------:R1:W-:Y:S02]  /*683e0*/  STL.64 [R1+0xea8], R42 ;  /* 0x000ea82a01007387 */ /* 0x0003e40000100a00 */
[C---:B-1----:R-:W-:Y:S08]  /*683f0*/  HMMA.1688.F32.TF32 R40, R16.reuse, R6, R132 ;  /* 0x000000061028723c */ /* 0x042ff00000081084 */
[C---:B------:R-:W-:Y:S11]  /*68400*/  HMMA.1688.F32.TF32 R4, R16.reuse, R138, R36 ;  /* 0x0000008a1004723c */ /* 0x040ff60000081024 */
[----:B------:R-:W-:Y:S04]  /*68410*/  STL.64 [R1+0xe90], R40 ;  /* 0x000e902801007387 */ /* 0x000fe80000100a00 */
[----:B------:R-:W-:Y:S04]  /*68420*/  STL.64 [R1+0xe98], R42 ;  /* 0x000e982a01007387 */ /* 0x000fe80000100a00 */
[----:B------:R-:W-:Y:S04]  /*68430*/  STL.64 [R1+0xe80], R4 ;  /* 0x000e800401007387 */ /* 0x000fe80000100a00 */
[----:B------:R1:W-:Y:S02]  /*68440*/  STL.64 [R1+0xe88], R6 ;  /* 0x000e880601007387 */ /* 0x0003e40000100a00 */
[----:B-1----:R-:W-:-:S15]  /*68450*/  HMMA.1688.F32.TF32 R4, R16, R146, R140 ;  /* 0x000000921004723c */ /* 0x002fde000008108c */
[----:B------:R-:W-:-:S04]  /*68460*/  NOP ;  /* 0x0000000000007918 */ /* 0x000fc80000000000 */
        /* <DEDUP_REMOVED lines=10> */
[----:B------:R1:W-:Y:S04]  /*68510*/  STL.64 [R1+0xe50], R36 ;  /* 0x000e502401007387 */ /* 0x0003e80000100a00 */
[----:B------:R2:W-:Y:S04]  /*68520*/  STL.64 [R1+0xe58], R38 ;  /* 0x000e582601007387 */ /* 0x0005e80000100a00 */
[----:B------:R-:W3:Y:S05]  /*68530*/  LDL.LU R156, [R1+0x90] ;  /* 0x00009000019c7983 */ /* 0x000eea0000300800 */
        /* <DEDUP_REMOVED lines=95> */
[C---:B--2---:R-:W-:Y:S08]  /*68b30*/  HMMA.1688.F32.TF32 R248, R16.reuse, R10, R248 ;  /* 0x0000000a10f8723c */ /* 0x044ff000000810f8 */
[C---:B---3--:R-:W-:Y:S11]  /*68b40*/  HMMA.1688.F32.TF32 R40, R16.reuse, R26, R40 ;  /* 0x0000001a1028723c */ /* 0x048ff60000081028 */
[----:B------:R-:W-:Y:S04]  /*68b50*/  STL.64 [R1+0x260], R248 ;  /* 0x000260f801007387 */ /* 0x000fe80000100a00 */
[----:B------:R-:W-:Y:S04]  /*68b60*/  STL.64 [R1+0x268], R250 ;  /* 0x000268fa01007387 */ /* 0x000fe80000100a00 */
[----:B------:R1:W-:Y:S02]  /*68b70*/  STL.64 [R1+0x2be0], R26 ;  /* 0x002be01a01007387 */ /* 0x0003e40000100a00 */
[C---:B-1----:R-:W-:Y:S02]  /*68b80*/  HMMA.1688.F32.TF32 R24, R16.reuse, R34, R240 ;  /* 0x000000221018723c */ /* 0x042fe400000810f0 */
[----:B------:R-:W-:Y:S04]  /*68b90*/  STL.64 [R1+0x250], R40 ;  /* 0x0002502801007387 */ /* 0x000fe80000100a00 */
[----:B------:R4:W-:Y:S04]  /*68ba0*/  STL.64 [R1+0x258], R42 ;  /* 0x0002582a01007387 */ /* 0x0009e80000100a00 */
[----:B------:R-:W-:Y:S01]  /*68bb0*/  STL.64 [R1+0x2c08], R34 ;  /* 0x002c082201007387 */ /* 0x000fe20000100a00 */
[C---:B----4-:R-:W-:Y:S08]  /*68bc0*/  HMMA.1688.F32.TF32 R40, R16.reuse, R30, R44 ;  /* 0x0000001e1028723c */ /* 0x050ff0000008102c */
        /* <DEDUP_REMOVED lines=12> */
[----:B------:R-:W-:Y:S01]  /*68c90*/  STL.64 [R1+0x200], R40 ;  /* 0x0002002801007387 */ /* 0x000fe20000100a00 */
[C---:B------:R-:W-:Y:S03]  /*68ca0*/  HMMA.1688.F32.TF32 R44, R16.reuse, R226, R104 ;  /* 0x000000e2102c723c */ /* 0x040fe60000081068 */
[----:B------:R1:W-:Y:S04]  /*68cb0*/  STL.64 [R1+0x208], R42 ;  /* 0x0002082a01007387 */ /* 0x0003e80000100a00 */
[----:B------:R-:W-:Y:S04]  /*68cc0*/  STL.64 [R1+0x2c30], R230 ;  /* 0x002c30e601007387 */ /* 0x000fe80000100a00 */
[----:B------:R-:W-:Y:S01]  /*68cd0*/  STL.64 [R1+0x1f0], R24 ;  /* 0x0001f01801007387 */ /* 0x000fe20000100a00 */
[C---:B-1----:R-:W-:Y:S03]  /*68ce0*/  HMMA.1688.F32.TF32 R40, R16.reuse, R222, R108 ;  /* 0x000000de1028723c */ /* 0x042fe6000008106c */
[----:B------:R1:W-:Y:S05]  /*68cf0*/  STL.64 [R1+0x1f8], R26 ;  /* 0x0001f81a01007387 */ /* 0x0003ea0000100a00 */
[C---:B-1----:R-:W-:Y:S01]  /*68d00*/  HMMA.1688.F32.TF32 R24, R16.reuse, R218, R112 ;  /* 0x000000da1018723c */ /* 0x042fe20000081070 */
        /* <DEDUP_REMOVED lines=18> */
[C---:B------:R-:W-:Y:S01]  /*68e30*/  HMMA.1688.F32.TF32 R4, R16.reuse, R190, R36 ;  /* 0x000000be1004723c */ /* 0x040fe20000081024 */
[----:B------:R-:W-:Y:S04]  /*68e40*/  STL.64 [R1+0x180], R44 ;  /* 0x0001802c01007387 */ /* 0x000fe80000100a00 */
[----:B------:R-:W-:Y:S03]  /*68e50*/  STL.64 [R1+0x188], R46 ;  /* 0x0001882e01007387 */ /* 0x000fe60000100a00 */
[C---:B------:R-:W-:Y:S01]  /*68e60*/  HMMA.1688.F32.TF32 R36, R16.reuse, R186, R136 ;  /* 0x000000ba1024723c */ /* 0x040fe20000081088 */
[----:B------:R-:W-:Y:S04]  /*68e70*/  STL.64 [R1+0x170], R40 ;  /* 0x0001702801007387 */ /* 0x000fe80000100a00 */
[----:B------:R-:W-:Y:S04]  /*68e80*/  STL.64 [R1+0x178], R42 ;  /* 0x0001782a01007387 */ /* 0x000fe80000100a00 */
        /* <DEDUP_REMOVED lines=77> */
[----:B----4-:R-:W4:Y:S04]  /*69360*/  LDL.LU R4, [R1+0x740] ;  /* 0x0007400001047983 */ /* 0x010f280000300800 */
        /* <DEDUP_REMOVED lines=51> */
[----:B--2---:R-:W-:-:S15]  /*696a0*/  HMMA.1688.F32.TF32 R156, R16, R162, R156 ;  /* 0x000000a2109c723c */ /* 0x004fde000008109c */
[----:B------:R-:W-:-:S04]  /*696b0*/  NOP ;  /* 0x0000000000007918 */ /* 0x000fc80000000000 */
[----:B------:R-:W-:Y:S04]  /*696c0*/  STL.64 [R1+0xd0], R156 ;  /* 0x0000d09c01007387 */ /* 0x000fe80000100a00 */
[----:B------:R1:W-:Y:S04]  /*696d0*/  STL.64 [R1+0xd8], R158 ;  /* 0x0000d89e01007387 */ /* 0x0003e80000100a00 */
[----:B-1----:R-:W2:Y:S01]  /*696e0*/  LDL.LU.64 R158, [R1+0x2cf8] ;  /* 0x002cf800019e7983 */ /* 0x002ea20000300a00 */
[C---:B---3--:R-:W-:Y:S08]  /*696f0*/  HMMA.1688.F32.TF32 R148, R16.reuse, R154, R148 ;  /* 0x0000009a1094723c */ /* 0x048ff00000081094 */
[----:B--2---:R-:W-:-:S15]  /*69700*/  HMMA.1688.F32.TF32 R240, R16, R158, R240 ;  /* 0x0000009e10f0723c */ /* 0x004fde00000810f0 */
[----:B------:R-:W-:-:S04]  /*69710*/  NOP ;  /* 0x0000000000007918 */ /* 0x000fc80000000000 */
[----:B------:R-:W-:Y:S04]  /*69720*/  STL.64 [R1+0xe30], R240 ;  /* 0x000e30f001007387 */ /* 0x000fe80000100a00 */
[----:B------:R-:W-:Y:S04]  /*69730*/  STL.64 [R1+0xe38], R242 ;  /* 0x000e38f201007387 */ /* 0x000fe80000100a00 */
[----:B------:R-:W-:Y:S04]  /*69740*/  STL.64 [R1+0xe20], R148 ;  /* 0x000e209401007387 */ /* 0x000fe80000100a00 */
[----:B------:R1:W-:Y:S01]  /*69750*/  STL.64 [R1+0xe28], R150 ;  /* 0x000e289601007387 */ /* 0x0003e20000100a00 */
[C---:B------:R-:W-:Y:S08]  /*69760*/  HMMA.1688.F32.TF32 R228, R16.reuse, R102, R228 ;  /* 0x0000006610e4723c */ /* 0x040ff000000810e4 */
[----:B----4-:R-:W-:Y:S01]  /*69770*/  HMMA.1688.F32.TF32 R232, R16, R98, R232 ;  /* 0x0000006210e8723c */ /* 0x010fe200000810e8 */
[----:B------:R-:W-:-:S02]  /*69780*/  IMAD.MOV.U32 R15, RZ, RZ, R8 ;  /* 0x000000ffff0f7224 */ /* 0x000fc400078e0008 */
[----:B------:R-:W-:Y:S01]  /*69790*/  IMAD.MOV.U32 R14, RZ, RZ, R9 ;  /* 0x000000ffff0e7224 */ /* 0x000fe200078e0009 */
[----:B------:R-:W-:Y:S04]  /*697a0*/  LDS R240, [R224+UR13+0x21880] ;  /* 0x0218800de0f07984 */ /* 0x000fe80008000800 */
[----:B------:R-:W-:Y:S04]  /*697b0*/  LDS R242, [R224+UR13+0x21c80] ;  /* 0x021c800de0f27984 */ /* 0x000fe80008000800 */
[----:B------:R-:W-:Y:S04]  /*697c0*/  LDS R241, [R225+UR13+0x21880] ;  /* 0x0218800de1f17984 */ /* 0x000fe80008000800 */
[----:B------:R-:W2:Y:S01]  /*697d0*/  LDS R243, [R225+UR13+0x21c80] ;  /* 0x021c800de1f37984 */ /* 0x000ea20008000800 */
[----:B------:R-:W-:-:S02]  /*697e0*/  IMAD.MOV.U32 R34, RZ, RZ, R33 ;  /* 0x000000ffff227224 */ /* 0x000fc400078e0021 */
[----:B------:R-:W-:Y:S01]  /*697f0*/  IMAD.MOV.U32 R35, RZ, RZ, R32 ;  /* 0x000000ffff237224 */ /* 0x000fe200078e0020 */
[----:B------:R-:W-:Y:S01]  /*69800*/  UIMAD UR16, UR9, -0x20, UR10 ;  /* 0xffffffe0091078a4 */ /* 0x000fe2000f8e020a */
[----:B-1----:R-:W3:Y:S01]  /*69810*/  LDL.LU.64 R150, [R1+0x2cf0] ;  /* 0x002cf00001967983 */ /* 0x002ee20000300a00 */
[----:B------:R-:W-:Y:S01]  /*69820*/  UISETP.GE.AND UP0, UPT, UR9, UR15, UPT ;  /* 0x0000000f0900728c */ /* 0x000fe2000bf06270 */
[----:B------:R-:W-:Y:S01]  /*69830*/  BAR.SYNC.DEFER_BLOCKING 0x0 ;  /* 0x0000000000007b1d */ /* 0x000fe20000010000 */
        /* <DEDUP_REMOVED lines=24> */
[----:B-1----:R-:W3:Y:S04]  /*699c0*/  LDL.LU.64 R6, [R1+0x2cc8] ;  /* 0x002cc80001067983 */ /* 0x002ee80000300a00 */
[----:B------:R-:W4:Y:S01]  /*699d0*/  LDL.LU.64 R4, [R1+0x2cc0] ;  /* 0x002cc00001047983 */ /* 0x000f220000300a00 */
        /* <DEDUP_REMOVED lines=45> */
[----:B------:R-:W2:Y:S04]  /*69cb0*/  LDL.LU.64 R244, [R1+0x2c70] ;  /* 0x002c700001f47983 */ /* 0x000ea80000300a00 */
[----:B------:R-:W-:Y:S04]  /*69cc0*/  STL.64 [R1+0xd30], R228 ;  /* 0x000d30e401007387 */ /* 0x000fe80000100a00 */
[----:B------:R1:W-:Y:S02]  /*69cd0*/  STL.64 [R1+0xd38], R230 ;  /* 0x000d38e601007387 */ /* 0x0003e40000100a00 */
[C---:B-1----:R-:W-:Y:S02]  /*69ce0*/  HMMA.1688.F32.TF32 R228, R16.reuse, R94, R236 ;  /* 0x0000005e10e4723c */ /* 0x042fe400000810ec */
[----:B------:R-:W-:Y:S04]  /*69cf0*/  STL.64 [R1+0xd20], R232 ;  /* 0x000d20e801007387 */ /* 0x000fe80000100a00 */
[----:B------:R1:W-:Y:S02]  /*69d00*/  STL.64 [R1+0xd28], R234 ;  /* 0x000d28ea01007387 */ /* 0x0003e40000100a00 */
[C---:B-1----:R-:W-:Y:S08]  /*69d10*/  HMMA.1688.F32.TF32 R232, R16.reuse, R90, R24 ;  /* 0x0000005a10e8723c */ /* 0x042ff00000081018 */
[C---:B------:R-:W-:Y:S03]  /*69d20*/  HMMA.1688.F32.TF32 R24, R16.reuse, R86, R248 ;  /* 0x000000561018723c */ /* 0x040fe600000810f8 */
[----:B------:R-:W-:Y:S04]  /*69d30*/  STL.64 [R1+0xd10], R228 ;  /* 0x000d10e401007387 */ /* 0x000fe80000100a00 */
[----:B------:R1:W-:Y:S02]  /*69d40*/  STL.64 [R1+0xd18], R230 ;  /* 0x000d18e601007387 */ /* 0x0003e40000100a00 */
[C---:B-1----:R-:W-:Y:S08]  /*69d50*/  HMMA.1688.F32.TF32 R228, R16.reuse, R82, R40 ;  /* 0x0000005210e4723c */ /* 0x042ff00000081028 */
[C---:B------:R-:W-:Y:S01]  /*69d60*/  HMMA.1688.F32.TF32 R40, R16.reuse, R78, R44 ;  /* 0x0000004e1028723c */ /* 0x040fe2000008102c */
[----:B------:R-:W-:Y:S04]  /*69d70*/  STL.64 [R1+0xd00], R232 ;  /* 0x000d00e801007387 */ /* 0x000fe80000100a00 */
[----:B------:R-:W-:Y:S04]  /*69d80*/  STL.64 [R1+0xd08], R234 ;  /* 0x000d08ea01007387 */ /* 0x000fe80000100a00 */
[----:B------:R-:W-:Y:S04]  /*69d90*/  STL.64 [R1+0xcf0], R24 ;  /* 0x000cf01801007387 */ /* 0x000fe80000100a00 */
[----:B------:R1:W-:Y:S01]  /*69da0*/  STL.64 [R1+0xcf8], R26 ;  /* 0x000cf81a01007387 */ /* 0x0003e20000100a00 */
[C---:B------:R-:W-:Y:S08]  /*69db0*/  HMMA.1688.F32.TF32 R44, R16.reuse, R70, R52 ;  /* 0x00000046102c723c */ /* 0x040ff00000081034 */
[C---:B-1----:R-:W-:Y:S01]  /*69dc0*/  HMMA.1688.F32.TF32 R24, R16.reuse, R74, R48 ;  /* 0x0000004a1018723c */ /* 0x042fe20000081030 */
[----:B------:R-:W-:Y:S04]  /*69dd0*/  STL.64 [R1+0xce0], R228 ;  /* 0x000ce0e401007387 */ /* 0x000fe80000100a00 */
[----:B------:R-:W-:Y:S04]  /*69de0*/  STL.64 [R1+0xce8], R230 ;  /* 0x000ce8e601007387 */ /* 0x000fe80000100a00 */
[----:B------:R-:W-:Y:S04]  /*69df0*/  STL.64 [R1+0xcd0], R40 ;  /* 0x000cd02801007387 */ /* 0x000fe80000100a00 */
[----:B------:R1:W-:Y:S02]  /*69e00*/  STL.64 [R1+0xcd8], R42 ;  /* 0x000cd82a01007387 */ /* 0x0003e40000100a00 */
[----:B-1----:R-:W-:Y:S04]  /*69e10*/  HMMA.1688.F32.TF32 R40, R16, R66, R56 ;  /* 0x000000421028723c */ /* 0x002fe80000081038 */
[----:B------:R-:W-:Y:S04]  /*69e20*/  STL.64 [R1+0xcc0], R24 ;  /* 0x000cc01801007387 */ /* 0x000fe80000100a00 */
[----:B------:R2:W-:Y:S04]  /*69e30*/  STL.64 [R1+0xcc8], R26 ;  /* 0x000cc81a01007387 */ /* 0x0005e80000100a00 */
[----:B------:R1:W-:Y:S04]  /*69e40*/  STL.64 [R1+0xcb0], R44 ;  /* 0x000cb02c01007387 */ /* 0x0003e80000100a00 */
[----:B------:R1:W-:Y:S04]  /*69e50*/  STL.64 [R1+0xcb8], R46 ;  /* 0x000cb82e01007387 */ /* 0x0003e80000100a00 */
[----:B------:R1:W-:Y:S04]  /*69e60*/  STL.64 [R1+0xca0], R40 ;  /* 0x000ca02801007387 */ /* 0x0003e80000100a00 */
[----:B------:R1:W-:Y:S01]  /*69e70*/  STL.64 [R1+0xca8], R42 ;  /* 0x000ca82a01007387 */ /* 0x0003e20000100a00 */
[----:B--2---:R-:W-:Y:S01]  /*69e80*/  MOV R27, R244 ;  /* 0x000000f4001b7202 */ /* 0x004fe20000000f00 */
[----:B------:R-:W-:-:S02]  /*69e90*/  IMAD.MOV.U32 R26, RZ, RZ, R245 ;  /* 0x000000ffff1a7224 */ /* 0x000fc400078e00f5 */
[----:B------:R-:W2:Y:S01]  /*69ea0*/  LDL.LU R244, [R1+0x50] ;  /* 0x0000500001f47983 */ /* 0x000ea20000300800 */
[----:B---3--:R-:W-:-:S03]  /*69eb0*/  IMAD.MOV.U32 R25, RZ, RZ, R246 ;  /* 0x000000ffff197224 */ /* 0x008fc600078e00f6 */
[----:B------:R-:W2:Y:S01]  /*69ec0*/  LDL.LU R245, [R1+0x54] ;  /* 0x0000540001f57983 */ /* 0x000ea20000300800 */
[----:B------:R-:W-:-:S03]  /*69ed0*/  IMAD.MOV.U32 R24, RZ, RZ, R247 ;  /* 0x000000ffff187224 */ /* 0x000fc600078e00f7 */
[----:B------:R-:W2:Y:S04]  /*69ee0*/  LDL.LU R246, [R1+0x58] ;  /* 0x0000580001f67983 */ /* 0x000ea80000300800 */
[----:B------:R-:W2:Y:S04]  /*69ef0*/  LDL.LU R247, [R1+0x5c] ;  /* 0x00005c0001f77983 */ /* 0x000ea80000300800 */
[----:B-1----:R-:W3:Y:S04]  /*69f00*/  LDL.LU R44, [R1+0x5d0] ;  /* 0x0005d000012c7983 */ /* 0x002ee80000300800 */
        /* <DEDUP_REMOVED lines=38> */
[----:B------:R-:W-:-:S03]  /*6a170*/  MOV R238, R21 ;  /* 0x0000001500ee7202 */ /* 0x000fc60000000f00 */
        /* <DEDUP_REMOVED lines=31> */
[----:B------:R-:W2:Y:S02]  /*6a370*/  LDL.LU.64 R244, [R1+0x2c38] ;  /* 0x002c380001f47983 */ /* 0x000ea40000300a00 */
[C---:B------:R-:W-:Y:S08]  /*6a380*/  HMMA.1688.F32.TF32 R236, R240.reuse, R238, R232 ;  /* 0x000000eef0ec723c */ /* 0x040ff000000810e8 */
[----:B------:R-:W-:Y:S03]  /*6a390*/  HMMA.1688.F32.TF32 R32, R240, R34, R28 ;  /* 0x00000022f020723c */ /* 0x000fe6000008101c */
[----:B------:R-:W-:Y:S04]  /*6a3a0*/  STL.64 [R1+0xc40], R16 ;  /* 0x000c401001007387 */ /* 0x000fe80000100a00 */
[----:B------:R-:W-:Y:S04]  /*6a3b0*/  STL.64 [R1+0xc48], R18 ;  /* 0x000c481201007387 */ /* 0x000fe80000100a00 */
[----:B------:R1:W-:Y:S04]  /*6a3c0*/  STL [R1+0x2af8], R42 ;  /* 0x002af82a01007387 */ /* 0x0003e80000100800 */
[----:B------:R3:W-:Y:S04]  /*6a3d0*/  STL [R1+0x2af4], R43 ;  /* 0x002af42b01007387 */ /* 0x0007e80000100800 */
[----:B------:R-:W4:Y:S04]  /*6a3e0*/  LDL.LU R40, [R1+0x540] ;  /* 0x0005400001287983 */ /* 0x000f280000300800 */
[----:B------:R-:W4:Y:S04]  /*6a3f0*/  LDL.LU R41, [R1+0x544] ;  /* 0x0005440001297983 */ /* 0x000f280000300800 */
[----:B-1----:R-:W4:Y:S04]  /*6a400*/  LDL.LU R42, [R1+0x548] ;  /* 0x00054800012a7983 */ /* 0x002f280000300800 */
[----:B---3--:R-:W4:Y:S01]  /*6a410*/  LDL.LU R43, [R1+0x54c] ;  /* 0x00054c00012b7983 */ /* 0x008f220000300800 */
[----:B------:R-:W-:-:S02]  /*6a420*/  IMAD.MOV.U32 R18, RZ, RZ, R3 ;  /* 0x000000ffff127224 */ /* 0x000fc400078e0003 */
[----:B------:R-:W-:-:S07]  /*6a430*/  IMAD.MOV.U32 R19, RZ, RZ, R0 ;  /* 0x000000ffff137224 */ /* 0x000fce00078e0000 */
[C---:B------:R-:W-:Y:S08]  /*6a440*/  HMMA.1688.F32.TF32 R16, R240.reuse, R18, R248 ;  /* 0x00000012f010723c */ /* 0x040ff000000810f8 */
[----:B--2---:R-:W-:Y:S01]  /*6a450*/  HMMA.1688.F32.TF32 R244, R240, R230, R244 ;  /* 0x000000e6f0f4723c */ /* 0x004fe200000810f4 */
[----:B------:R-:W2:-:S15]  /*6a460*/  LDL.LU.64 R230, [R1+0x2c30] ;  /* 0x002c300001e67983 */ /* 0x000e9e0000300a00 */
[----:B------:R-:W-:-:S03]  /*6a470*/  NOP ;  /* 0x0000000000007918 */ /* 0x000fc60000000000 */
[----:B------:R1:W-:Y:S04]  /*6a480*/  STL [R1+0x2b08], R244 ;  /* 0x002b08f401007387 */ /* 0x0003e80000100800 */
[----:B------:R-:W-:Y:S04]  /*6a490*/  STL [R1+0x2b04], R245 ;  /* 0x002b04f501007387 */ /* 0x000fe80000100800 */
[----:B------:R3:W-:Y:S04]  /*6a4a0*/  STL [R1+0x2b00], R246 ;  /* 0x002b00f601007387 */ /* 0x0007e80000100800 */
[----:B------:R4:W-:Y:S04]  /*6a4b0*/  STL [R1+0x2afc], R247 ;  /* 0x002afcf701007387 */ /* 0x0009e80000100800 */
[----:B-1----:R-:W2:Y:S01]  /*6a4c0*/  LDL.LU R244, [R1+0x550] ;  /* 0x0005500001f47983 */ /* 0x002ea20000300800 */
[----:B---3--:R-:W-:-:S02]  /*6a4d0*/  IMAD.MOV.U32 R246, RZ, RZ, R13 ;  /* 0x000000fffff67224 */ /* 0x008fc400078e000d */
[----:B----4-:R-:W-:Y:S02]  /*6a4e0*/  IMAD.MOV.U32 R247, RZ, RZ, R12 ;  /* 0x000000fffff77224 */ /* 0x010fe400078e000c */
[C---:B------:R-:W-:Y:S01]  /*6a4f0*/  HMMA.1688.F32.TF32 R12, R240.reuse, R14, R8 ;  /* 0x0000000ef00c723c */ /* 0x040fe20000081008 */
[----:B------:R-:W-:Y:S02]  /*6a500*/  IMAD.MOV.U32 R245, RZ, RZ, R2 ;  /* 0x000000fffff57224 */ /* 0x000fe400078e0002 */
[----:B------:R-:W3:Y:S04]  /*6a510*/  LDL.LU R2, [R1+0x2c28] ;  /* 0x002c280001027983 */ /* 0x000ee80000300800 */
[----:B------:R-:W4:Y:S04]  /*6a520*/  LDL.LU.64 R234, [R1+0x2c20] ;  /* 0x002c200001ea7983 */ /* 0x000f280000300a00 */
[----:B------:R1:W-:Y:S04]  /*6a530*/  STL.64 [R1+0xc30], R236 ;  /* 0x000c30ec01007387 */ /* 0x0003e80000100a00 */
[----:B------:R1:W-:Y:S02]  /*6a540*/  STL.64 [R1+0xc38], R238 ;  /* 0x000c38ee01007387 */ /* 0x0003e40000100a00 */
[----:B-1----:R-:W1:Y:S02]  /*6a550*/  LDC R237, c[0x0][0x3ac] ;  /* 0x0000eb00ffed7b82 */ /* 0x002e640000000800 */
[----:B------:R-:W2:Y:S04]  /*6a560*/  LDL.LU.64 R238, [R1+0x2c18] ;  /* 0x002c180001ee7983 */ /* 0x000ea80000300a00 */
[----:B------:R-:W2:Y:S04]  /*6a570*/  LDL.LU.64 R30, [R1+0x2c10] ;  /* 0x002c1000011e7983 */ /* 0x000ea80000300a00 */
[----:B------:R-:W-:Y:S04]  /*6a580*/  STL.64 [R1+0xc20], R32 ;  /* 0x000c202001007387 */ /* 0x000fe80000100a00 */
[----:B------:R1:W-:Y:S04]  /*6a590*/  STL.64 [R1+0xc28], R34 ;  /* 0x000c282201007387 */ /* 0x0003e80000100a00 */
[----:B-1----:R-:W2:Y:S04]  /*6a5a0*/  LDL.LU.64 R34, [R1+0x2c08] ;  /* 0x002c080001227983 */ /* 0x002ea80000300a00 */
[----:B------:R-:W2:Y:S04]  /*6a5b0*/  LDL.LU.64 R10, [R1+0x2c00] ;  /* 0x002c0000010a7983 */ /* 0x000ea80000300a00 */
[----:B------:R1:W-:Y:S04]  /*6a5c0*/  STL.64 [R1+0xc10], R12 ;  /* 0x000c100c01007387 */ /* 0x0003e80000100a00 */
[----:B------:R1:W-:Y:S02]  /*6a5d0*/  STL.64 [R1+0xc18], R14 ;  /* 0x000c180e01007387 */ /* 0x0003e40000100a00 */
[----:B-1----:R-:W1:Y:S02]  /*6a5e0*/  LDC R13, c[0x0][0x3ac] ;  /* 0x0000eb00ff0d7b82 */ /* 0x002e640000000800 */
[----:B------:R-:W2:Y:S04]  /*6a5f0*/  LDL.LU.64 R14, [R1+0x2bf8] ;  /* 0x002bf800010e7983 */ /* 0x000ea80000300a00 */
[----:B------:R-:W2:Y:S04]  /*6a600*/  LDL.LU.64 R250, [R1+0x2bf0] ;  /* 0x002bf00001fa7983 */ /* 0x000ea80000300a00 */
[----:B------:R-:W3:Y:S04]  /*6a610*/  LDL.LU.64 R248, [R1+0x2be8] ;  /* 0x002be80001f87983 */ /* 0x000ee80000300a00 */
[----:B------:R-:W3:Y:S04]  /*6a620*/  LDL.LU.64 R8, [R1+0x1fd8] ;  /* 0x001fd80001087983 */ /* 0x000ee80000300a00 */
[----:B------:R-:W-:Y:S04]  /*6a630*/  STL.64 [R1+0xc00], R16 ;  /* 0x000c001001007387 */ /* 0x000fe80000100a00 */
[----:B------:R1:W-:Y:S04]  /*6a640*/  STL.64 [R1+0xc08], R18 ;  /* 0x000c081201007387 */ /* 0x0003e80000100a00 */
[----:B-1----:R-:W3:Y:S01]  /*6a650*/  LDL.LU.64 R18, [R1+0x1fd0] ;  /* 0x001fd00001127983 */ /* 0x002ee20000300a00 */
[----:B------:R-:W-:Y:S01]  /*6a660*/  SHF.L.U32 R0, R13, 0x5, RZ ;  /* 0x000000050d007819 */ /* 0x000fe200000006ff */
[C---:B--2---:R-:W-:Y:S08]  /*6a670*/  HMMA.1688.F32.TF32 R24, R240.reuse, R250, R24 ;  /* 0x000000faf018723c */ /* 0x044ff00000081018 */
[C---:B------:R-:W-:Y:S11]  /*6a680*/  HMMA.1688.F32.TF32 R12, R240.reuse, R14, R20 ;  /* 0x0000000ef00c723c */ /* 0x040ff60000081014 */
[----:B------:R-:W-:Y:S04]  /*6a690*/  STL.64 [R1+0xbf0], R24 ;  /* 0x000bf01801007387 */ /* 0x000fe80000100a00 */
[----:B------:R1:W-:Y:S04]  /*6a6a0*/  STL.64 [R1+0xbf8], R26 ;  /* 0x000bf81a01007387 */ /* 0x0003e80000100a00 */
[----:B-1----:R-:W2:Y:S04]  /*6a6b0*/  LDL.LU.64 R26, [R1+0x2be0] ;  /* 0x002be000011a7983 */ /* 0x002ea80000300a00 */
[----:B------:R-:W2:Y:S04]  /*6a6c0*/  LDL.LU.64 R22, [R1+0x2bd8] ;  /* 0x002bd80001167983 */ /* 0x000ea80000300a00 */
[----:B------:R-:W-:Y:S04]  /*6a6d0*/  STL.64 [R1+0xbe0], R12 ;  /* 0x000be00c01007387 */ /* 0x000fe80000100a00 */
[----:B------:R1:W-:Y:S04]  /*6a6e0*/  STL.64 [R1+0xbe8], R14 ;  /* 0x000be80e01007387 */ /* 0x0003e80000100a00 */
[----:B------:R-:W3:Y:S01]  /*6a6f0*/  LDL.LU.64 R28, [R1+0x1fc8] ;  /* 0x001fc800011c7983 */ /* 0x000ee20000300a00 */
[C---:B-1----:R-:W-:Y:S08]  /*6a700*/  HMMA.1688.F32.TF32 R12, R240.reuse, R10, R40 ;  /* 0x0000000af00c723c */ /* 0x042ff00000081028 */
[----:B--2---:R-:W-:-:S15]  /*6a710*/  HMMA.1688.F32.TF32 R20, R240, R22, R244 ;  /* 0x00000016f014723c */ /* 0x004fde00000810f4 */
[----:B------:R-:W-:-:S04]  /*6a720*/  NOP ;  /* 0x0000000000007918 */ /* 0x000fc80000000000 */
[----:B------:R1:W-:Y:S04]  /*6a730*/  STL.64 [R1+0xbd0], R20 ;  /* 0x000bd01401007387 */ /* 0x0003e80000100a00 */
[----:B------:R-:W-:Y:S04]  /*6a740*/  STL.64 [R1+0xbd8], R22 ;  /* 0x000bd81601007387 */ /* 0x000fe80000100a00 */
[----:B-1----:R-:W2:Y:S04]  /*6a750*/  LDL.LU.64 R20, [R1+0x1ee0] ;  /* 0x001ee00001147983 */ /* 0x002ea80000300a00 */
[----:B------:R1:W-:Y:S04]  /*6a760*/  STL.64 [R1+0xbc0], R12 ;  /* 0x000bc00c01007387 */ /* 0x0003e80000100a00 */
[----:B------:R3:W-:Y:S04]  /*6a770*/  STL.64 [R1+0xbc8], R14 ;  /* 0x000bc80e01007387 */ /* 0x0007e80000100a00 */
[----:B-1----:R-:W4:Y:S04]  /*6a780*/  LDL.LU.64 R12, [R1+0x1fc0] ;  /* 0x001fc000010c7983 */ /* 0x002f280000300a00 */
[----:B------:R-:W4:Y:S04]  /*6a790*/  LDL.LU.64 R22, [R1+0x1fb8] ;  /* 0x001fb80001167983 */ /* 0x000f280000300a00 */
[----:B---3--:R-:W3:Y:S04]  /*6a7a0*/  LDL.LU.64 R14, [R1+0x1fb0] ;  /* 0x001fb000010e7983 */ /* 0x008ee80000300a00 */
[----:B------:R-:W3:Y:S01]  /*6a7b0*/  LDL.LU.64 R24, [R1+0x1fa8] ;  /* 0x001fa80001187983 */ /* 0x000ee20000300a00 */
[----:B------:R-:W-:-:S03]  /*6a7c0*/  IMAD.SHL.U32 R0, R0, 0x4, RZ ;  /* 0x0000000400007824 */ /* 0x000fc600078e00ff */
[----:B------:R-:W3:Y:S04]  /*6a7d0*/  LDL.LU.64 R16, [R1+0x1fa0] ;  /* 0x001fa00001107983 */ /* 0x000ee80000300a00 */
[----:B------:R-:W3:Y:S01]  /*6a7e0*/  LDL.LU.64 R36, [R1+0x1f98] ;  /* 0x001f980001247983 */ /* 0x000ee20000300a00 */
[-C--:B------:R-:W-:Y:S02]  /*6a7f0*/  IADD3 R56, P0, PT, R8, R0.reuse, RZ ;  /* 0x0000000008387210 */ /* 0x080fe40007f1e0ff */
[----:B------:R-:W-:Y:S01]  /*6a800*/  IADD3 R57, P1, PT, R18, R0, RZ ;  /* 0x0000000012397210 */ /* 0x000fe20007f3e0ff */
[----:B------:R-:W-:Y:S02]  /*6a810*/  STL.64 [R1+0x2bc0], R58 ;  /* 0x002bc03a01007387 */ /* 0x000fe40000100a00 */
[----:B------:R-:W-:-:S02]  /*6a820*/  IMAD.X R8, R9, 0x1, R2, P0 ;  /* 0x0000000109087824 */ /* 0x000fc400000e0602 */
[----:B------:R-:W-:Y:S01]  /*6a830*/  STL.64 [R1+0x2bb8], R56 ;  /* 0x002bb83801007387 */ /* 0x000fe20000100a00 */
[----:B------:R-:W-:-:S03]  /*6a840*/  IMAD.X R9, R19, 0x1, R2, P1 ;  /* 0x0000000113097824 */ /* 0x000fc600008e0602 */
[----:B------:R-:W3:Y:S04]  /*6a850*/  LDL.LU.64 R18, [R1+0x1f90] ;  /* 0x001f900001127983 */ /* 0x000ee80000300a00 */
[----:B------:R-:W3:Y:S01]  /*6a860*/  LDL.LU.64 R32, [R1+0x1f88] ;  /* 0x001f880001207983 */ /* 0x000ee20000300a00 */
[----:B------:R-:W-:-:S03]  /*6a870*/  IADD3 R60, P0, PT, R28, R0, RZ ;  /* 0x000000001c3c7210 */ /* 0x000fc60007f1e0ff */
[----:B------:R-:W-:Y:S02]  /*6a880*/  STL.64 [R1+0x2bd0], R62 ;  /* 0x002bd03e01007387 */ /* 0x000fe40000100a00 */
[----:B------:R-:W-:Y:S01]  /*6a890*/  IMAD.X R10, R29, 0x1, R2, P0 ;  /* 0x000000011d0a7824 */ /* 0x000fe200000e0602 */
[----:B--2---:R-:W-:-:S05]  /*6a8a0*/  IADD3 R61, P1, PT, R20, R0, RZ ;  /* 0x00000000143d7210 */ /* 0x004fca0007f3e0ff */
[----:B------:R-:W-:Y:S01]  /*6a8b0*/  STL.64 [R1+0x2bc8], R60 ;  /* 0x002bc83c01007387 */ /* 0x000fe20000100a00 */
[----:B------:R-:W-:-:S03]  /*6a8c0*/  IMAD.X R11, R21, 0x1, R2, P1 ;  /* 0x00000001150b7824 */ /* 0x000fc600008e0602 */
[----:B------:R-:W2:Y:S04]  /*6a8d0*/  LDL.LU.64 R20, [R1+0x1f80] ;  /* 0x001f800001147983 */ /* 0x000ea80000300a00 */
[----:B------:R-:W2:Y:S01]  /*6a8e0*/  LDL.LU.64 R40, [R1+0x1f78] ;  /* 0x001f780001287983 */ /* 0x000ea20000300a00 */
[-C--:B----4-:R-:W-:Y:S02]  /*6a8f0*/  IADD3 R64, P0, PT, R12, R0.reuse, RZ ;  /* 0x000000000c407210 */ /* 0x090fe40007f1e0ff */
[----:B------:R-:W-:Y:S01]  /*6a900*/  IADD3 R65, P1, PT, R22, R0, RZ ;  /* 0x0000000016417210 */ /* 0x000fe20007f3e0ff */
[----:B------:R1:W-:Y:S04]  /*6a910*/  STL.64 [R1+0x2b88], R10 ;  /* 0x002b880a01007387 */ /* 0x0003e80000100a00 */
[----:B------:R4:W-:Y:S01]  /*6a920*/  STL.64 [R1+0x2b80], R8 ;  /* 0x002b800801007387 */ /* 0x0009e20000100a00 */
[----:B------:R-:W-:Y:S01]  /*6a930*/  IMAD.X R12, R13, 0x1, R2, P0 ;  /* 0x000000010d0c7824 */ /* 0x000fe200000e0602 */
[----:B------:R-:W-:-:S02]  /*6a940*/  IADD3.X R13, PT, PT, R23, R2, RZ, P1, !PT ;  /* 0x00000002170d7210 */ /* 0x000fc40000ffe4ff */
[-C--:B---3--:R-:W-:Y:S01]  /*6a950*/  IADD3 R68, P0, PT, R14, R0.reuse, RZ ;  /* 0x000000000e447210 */ /* 0x088fe20007f1e0ff */
[----:B------:R-:W3:Y:S04]  /*6a960*/  LDL.LU.64 R22, [R1+0x1f70] ;  /* 0x001f700001167983 */ /* 0x000ee80000300a00 */
[----:B------:R-:W3:Y:S01]  /*6a970*/  LDL.LU.64 R42, [R1+0x1f68] ;  /* 0x001f6800012a7983 */ /* 0x000ee20000300a00 */
[----:B------:R-:W-:Y:S01]  /*6a980*/  IADD3 R69, P1, PT, R24, R0, RZ ;  /* 0x0000000018457210 */ /* 0x000fe20007f3e0ff */
[----:B------:R-:W-:-:S04]  /*6a990*/  IMAD.X R14, R15, 0x1, R2, P0 ;  /* 0x000000010f0e7824 */ /* 0x000fc800000e0602 */
[----:B------:R-:W-:Y:S02]  /*6a9a0*/  IMAD.X R15, R25, 0x1, R2, P1 ;  /* 0x00000001190f7824 */ /* 0x000fe400008e0602 */
[----:B------:R-:W3:Y:S04]  /*6a9b0*/  LDL.LU.64 R24, [R1+0x1f60] ;  /* 0x001f600001187983 */ /* 0x000ee80000300a00 */
[----:B------:R-:W3:Y:S04]  /*6a9c0*/  LDL.LU.64 R28, [R1+0x1f58] ;  /* 0x001f5800011c7983 */ /* 0x000ee80000300a00 */
[----:B------:R-:W-:Y:S04]  /*6a9d0*/  STL.64 [R1+0x2b98], R14 ;  /* 0x002b980e01007387 */ /* 0x000fe80000100a00 */
[----:B------:R-:W-:Y:S04]  /*6a9e0*/  STL.64 [R1+0x2b90], R12 ;  /* 0x002b900c01007387 */ /* 0x000fe80000100a00 */
[----:B-1----:R-:W3:Y:S04]  /*6a9f0*/  LDL.LU.64 R10, [R1+0x1f50] ;  /* 0x001f5000010a7983 */ /* 0x002ee80000300a00 */
[----:B----4-:R-:W4:Y:S01]  /*6aa00*/  LDL.LU.64 R8, [R1+0x1f48] ;  /* 0x001f480001087983 */ /* 0x010f220000300a00 */
[----:B------:R-:W-:-:S02]  /*6aa10*/  IADD3 R72, P0, PT, R16, R0, RZ ;  /* 0x0000000010487210 */ /* 0x000fc40007f1e0ff */
[----:B------:R-:W-:-:S03]  /*6aa20*/  IADD3 R73, P1, PT, R36, R0, RZ ;  /* 0x0000000024497210 */ /* 0x000fc60007f3e0ff */
[--C-:B------:R-:W-:Y:S02]  /*6aa30*/  IMAD.X R16, R17, 0x1, R2.reuse, P0 ;  /* 0x0000000111107824 */ /* 0x100fe400000e0602 */
[----:B------:R-:W-:Y:S01]  /*6aa40*/  IMAD.X R17, R37, 0x1, R2, P1 ;  /* 0x0000000125117824 */ /* 0x000fe200008e0602 */
[-C--:B------:R-:W-:Y:S02]  /*6aa50*/  IADD3 R76, P0, PT, R18, R0.reuse, RZ ;  /* 0x00000000124c7210 */ /* 0x080fe40007f1e0ff */
[----:B------:R-:W-:-:S03]  /*6aa60*/  IADD3 R77, P1, PT, R32, R0, RZ ;  /* 0x00000000204d7210 */ /* 0x000fc60007f3e0ff */
[--C-:B------:R-:W-:Y:S02]  /*6aa70*/  IMAD.X R18, R19, 0x1, R2.reuse, P0 ;  /* 0x0000000113127824 */ /* 0x100fe400000e0602 */
[----:B------:R-:W-:Y:S02]  /*6aa80*/  IMAD.X R19, R33, 0x1, R2, P1 ;  /* 0x0000000121137824 */ /* 0x000fe400008e0602 */
[----:B------:R-:W4:Y:S04]  /*6aa90*/  LDL.LU.64 R32, [R1+0x1f40] ;  /* 0x001f400001207983 */ /* 0x000f280000300a00 */
[----:B------:R-:W4:Y:S04]  /*6aaa0*/  LDL.LU.64 R56, [R1+0x1f38] ;  /* 0x001f380001387983 */ /* 0x000f280000300a00 */
[----:B------:R-:W4:Y:S04]  /*6aab0*/  LDL.LU.64 R36, [R1+0x1f30] ;  /* 0x001f300001247983 */ /* 0x000f280000300a00 */
[----:B------:R-:W4:Y:S04]  /*6aac0*/  LDL.LU.64 R52, [R1+0x1f28] ;  /* 0x001f280001347983 */ /* 0x000f280000300a00 */
[----:B------:R-:W-:Y:S04]  /*6aad0*/  STL.64 [R1+0x2bb0], R18 ;  /* 0x002bb01201007387 */ /* 0x000fe80000100a00 */
[----:B------:R1:W-:Y:S01]  /*6aae0*/  STL.64 [R1+0x2ba8], R16 ;  /* 0x002ba81001007387 */ /* 0x0003e20000100a00 */
[----:B--2---:R-:W-:-:S02]  /*6aaf0*/  IADD3 R80, P0, PT, R20, R0, RZ ;  /* 0x0000000014507210 */ /* 0x004fc40007f1e0ff */
[----:B------:R-:W-:Y:S02]  /*6ab00*/  IADD3 R81, P1, PT, R40, R0, RZ ;  /* 0x0000000028517210 */ /* 0x000fe40007f3e0ff */
[----:B------:R-:W-:-:S03]  /*6ab10*/  IADD3.X R20, PT, PT, R21, R2, RZ, P0, !PT ;  /* 0x0000000215147210 */ /* 0x000fc600007fe4ff */
[----:B------:R-:W-:Y:S02]  /*6ab20*/  IMAD.X R21, R41, 0x1, R2, P1 ;  /* 0x0000000129157824 */ /* 0x000fe400008e0602 */
[----:B------:R-:W2:Y:S04]  /*6ab30*/  LDL.LU.64 R40, [R1+0x1f20] ;  /* 0x001f200001287983 */ /* 0x000ea80000300a00 */
[----:B------:R-:W2:Y:S04]  /*6ab40*/  LDL.LU.64 R48, [R1+0x1f18] ;  /* 0x001f180001307983 */ /* 0x000ea80000300a00 */
[----:B------:R-:W2:Y:S04]  /*6ab50*/  LDL.LU.64 R44, [R1+0x1f10] ;  /* 0x001f1000012c7983 */ /* 0x000ea80000300a00 */
[----:B-1----:R-:W2:Y:S01]  /*6ab60*/  LDL.LU.64 R16, [R1+0x1f08] ;  /* 0x001f080001107983 */ /* 0x002ea20000300a00 */
[----:B---3--:R-:W-:-:S02]  /*6ab70*/  IADD3 R84, P0, PT, R22, R0, RZ ;  /* 0x0000000016547210 */ /* 0x008fc40007f1e0ff */
[----:B------:R-:W-:-:S03]  /*6ab80*/  IADD3 R85, P1, PT, R42, R0, RZ ;  /* 0x000000002a557210 */ /* 0x000fc60007f3e0ff */
[--C-:B------:R-:W-:Y:S02]  /*6ab90*/  IMAD.X R22, R23, 0x1, R2.reuse, P0 ;  /* 0x0000000117167824 */ /* 0x100fe400000e0602 */
[----:B------:R-:W-:Y:S02]  /*6aba0*/  IMAD.X R23, R43, 0x1, R2, P1 ;  /* 0x000000012b177824 */ /* 0x000fe400008e0602 */
[----:B------:R-:W3:Y:S01]  /*6abb0*/  LDL.LU.64 R42, [R1+0x1f00] ;  /* 0x001f0000012a7983 */ /* 0x000ee20000300a00 */
[----:B------:R-:W-:-:S03]  /*6abc0*/  IADD3 R88, P0, PT, R24, R0, RZ ;  /* 0x0000000018587210 */ /* 0x000fc60007f1e0ff */
[----:B------:R-:W3:Y:S01]  /*6abd0*/  LDL.LU.64 R18, [R1+0x1ef8] ;  /* 0x001ef80001127983 */ /* 0x000ee20000300a00 */
[----:B------:R-:W-:-:S03]  /*6abe0*/  IADD3 R89, P1, PT, R28, R0, RZ ;  /* 0x000000001c597210 */ /* 0x000fc60007f3e0ff */
[----:B------:R-:W3:Y:S04]  /*6abf0*/  LDL.LU.64 R14, [R1+0x1ef0] ;  /* 0x001ef000010e7983 */ /* 0x000ee80000300a00 */
[----:B------:R-:W3:Y:S01]  /*6ac00*/  LDL.LU.64 R12, [R1+0x1ee8] ;  /* 0x001ee800010c7983 */ /* 0x000ee20000300a00 */
[--C-:B------:R-:W-:Y:S01]  /*6ac10*/  IMAD.X R24, R25, 0x1, R2.reuse, P0 ;  /* 0x0000000119187824 */ /* 0x100fe200000e0602 */
[-C--:B------:R-:W-:Y:S01]  /*6ac20*/  IADD3 R92, P0, PT, R10, R0.reuse, RZ ;  /* 0x000000000a5c7210 */ /* 0x080fe20007f1e0ff */
[----:B------:R-:W-:Y:S01]  /*6ac30*/  IMAD.X R25, R29, 0x1, R2, P1 ;  /* 0x000000011d197824 */ /* 0x000fe200008e0602 */
[----:B----4-:R-:W-:-:S03]  /*6ac40*/  IADD3 R93, P1, PT, R8, R0, RZ ;  /* 0x00000000085d7210 */ /* 0x010fc60007f3e0ff */
[----:B------:R-:W-:Y:S01]  /*6ac50*/  IMAD.X R28, R11, 0x1, R2, P0 ;  /* 0x000000010b1c7824 */ /* 0x000fe200000e0602 */
[----:B------:R-:W-:Y:S01]  /*6ac60*/  IADD3.X R29, PT, PT, R9, R2, RZ, P1, !PT ;  /* 0x00000002091d7210 */ /* 0x000fe20000ffe4ff */
[----:B------:R-:W4:Y:S04]  /*6ac70*/  LDL.LU.64 R10, [R1+0x1ed8] ;  /* 0x001ed800010a7983 */ /* 0x000f280000300a00 */
[----:B------:R-:W4:Y:S04]  /*6ac80*/  LDL.LU.64 R8, [R1+0x1ed0] ;  /* 0x001ed00001087983 */ /* 0x000f280000300a00 */
[----:B------:R-:W4:Y:S04]  /*6ac90*/  LDL.LU.64 R60, [R1+0x1ec8] ;  /* 0x001ec800013c7983 */ /* 0x000f280000300a00 */
[----:B------:R-:W4:Y:S01]  /*6aca0*/  LDL.LU.64 R58, [R1+0x1ec0] ;  /* 0x001ec000013a7983 */ /* 0x000f220000300a00 */
[----:B------:R-:W-:-:S02]  /*6acb0*/  IADD3 R96, P0, PT, R32, R0, RZ ;  /* 0x0000000020607210 */ /* 0x000fc40007f1e0ff */
[----:B------:R-:W-:-:S03]  /*6acc0*/  IADD3 R97, P1, PT, R56, R0, RZ ;  /* 0x0000000038617210 */ /* 0x000fc60007f3e0ff */
[--C-:B------:R-:W-:Y:S02]  /*6acd0*/  IMAD.X R32, R33, 0x1, R2.reuse, P0 ;  /* 0x0000000121207824 */ /* 0x100fe400000e0602 */
[--C-:B------:R-:W-:Y:S01]  /*6ace0*/  IMAD.X R33, R57, 0x1, R2.reuse, P1 ;  /* 0x0000000139217824 */ /* 0x100fe200008e0602 */
[-C--:B------:R-:W-:Y:S02]  /*6acf0*/  IADD3 R100, P0, PT, R36, R0.reuse, RZ ;  /* 0x0000000024647210 */ /* 0x080fe40007f1e0ff */
[-C--:B------:R-:W-:Y:S01]  /*6ad00*/  IADD3 R101, P1, PT, R52, R0.reuse, RZ ;  /* 0x0000000034657210 */ /* 0x080fe20007f3e0ff */
[----:B------:R-:W4:Y:S02]  /*6ad10*/  LDL.LU.64 R56, [R1+0x1eb8] ;  /* 0x001eb80001387983 */ /* 0x000f240000300a00 */
[--C-:B------:R-:W-:Y:S02]  /*6ad20*/  IMAD.X R36, R37, 0x1, R2.reuse, P0 ;  /* 0x0000000125247824 */ /* 0x100fe400000e0602 */
[----:B------:R-:W-:Y:S01]  /*6ad30*/  IMAD.X R37, R53, 0x1, R2, P1 ;  /* 0x0000000135257824 */ /* 0x000fe200008e0602 */
[----:B--2---:R-:W-:-:S02]  /*6ad40*/  IADD3 R104, P0, PT, R40, R0, RZ ;  /* 0x0000000028687210 */ /* 0x004fc40007f1e0ff */
[----:B------:R-:W-:-:S03]  /*6ad50*/  IADD3 R105, P1, PT, R48, R0, RZ ;  /* 0x0000000030697210 */ /* 0x000fc60007f3e0ff */
[--C-:B------:R-:W-:Y:S02]  /*6ad60*/  IMAD.X R40, R41, 0x1, R2.reuse, P0 ;  /* 0x0000000129287824 */ /* 0x100fe400000e0602 */
[----:B------:R-:W-:Y:S01]  /*6ad70*/  IMAD.X R41, R49, 0x1, R2, P1 ;  /* 0x0000000131297824 */ /* 0x000fe200008e0602 */
[-C--:B------:R-:W-:Y:S02]  /*6ad80*/  IADD3 R108, P0, PT, R44, R0.reuse, RZ ;  /* 0x000000002c6c7210 */ /* 0x080fe40007f1e0ff */
[----:B------:R-:W-:Y:S02]  /*6ad90*/  IADD3 R109, P1, PT, R16, R0, RZ ;  /* 0x00000000106d7210 */ /* 0x000fe40007f3e0ff */
[----:B------:R-:W-:-:S03]  /*6ada0*/  IADD3.X R44, PT, PT, R45, R2, RZ, P0, !PT ;  /* 0x000000022d2c7210 */ /* 0x000fc600007fe4ff */
[--C-:B------:R-:W-:Y:S01]  /*6adb0*/  IMAD.X R45, R17, 0x1, R2.reuse, P1 ;  /* 0x00000001112d7824 */ /* 0x100fe200008e0602 */
[-C--:B---3--:R-:W-:Y:S02]  /*6adc0*/  IADD3 R112, P0, PT, R42, R0.reuse, RZ ;  /* 0x000000002a707210 */ /* 0x088fe40007f1e0ff */
[-C--:B------:R-:W-:Y:S01]  /*6add0*/  IADD3 R113, P1, PT, R18, R0.reuse, RZ ;  /* 0x0000000012717210 */ /* 0x080fe20007f3e0ff */
[----:B------:R-:W2:Y:S02]  /*6ade0*/  LDL.LU.64 R16, [R1+0x1de0] ;  /* 0x001de00001107983 */ /* 0x000ea40000300a00 */
[--C-:B------:R-:W-:Y:S02]  /*6adf0*/  IMAD.X R48, R43, 0x1, R2.reuse, P0 ;  /* 0x000000012b307824 */ /* 0x100fe400000e0602 */
[--C-:B------:R-:W-:Y:S01]  /*6ae00*/  IMAD.X R49, R19, 0x1, R2.reuse, P1 ;  /* 0x0000000113317824 */ /* 0x100fe200008e0602 */
[-C--:B------:R-:W-:Y:S02]  /*6ae10*/  IADD3 R116, P0, PT, R14, R0.reuse, RZ ;  /* 0x000000000e747210 */ /* 0x080fe40007f1e0ff */
[----:B------:R-:W-:Y:S01]  /*6ae20*/  IADD3 R117, P1, PT, R12, R0, RZ ;  /* 0x000000000c757210 */ /* 0x000fe20007f3e0ff */
[----:B------:R-:W3:Y:S04]  /*6ae30*/  LDL.LU.64 R42, [R1+0x1eb0] ;  /* 0x001eb000012a7983 */ /* 0x000ee80000300a00 */
[----:B------:R-:W3:Y:S01]  /*6ae40*/  LDL.LU.64 R18, [R1+0x1ea8] ;  /* 0x001ea80001127983 */ /* 0x000ee20000300a00 */
[----:B------:R-:W-:-:S02]  /*6ae50*/  IMAD.X R52, R15, 0x1, R2, P0 ;  /* 0x000000010f347824 */ /* 0x000fc400000e0602 */
[----:B------:R-:W-:Y:S01]  /*6ae60*/  IMAD.X R53, R13, 0x1, R2, P1 ;  /* 0x000000010d357824 */ /* 0x000fe200008e0602 */
[-C--:B----4-:R-:W-:Y:S02]  /*6ae70*/  IADD3 R212, P0, PT, R10, R0.reuse, RZ ;  /* 0x000000000ad47210 */ /* 0x090fe40007f1e0ff */
[----:B------:R-:W-:-:S05]  /*6ae80*/  IADD3 R213, P1, PT, R8, R0, RZ ;  /* 0x0000000008d57210 */ /* 0x000fca0007f3e0ff */
[----:B------:R1:W-:Y:S04]  /*6ae90*/  STL.64 [R1+0x2b10], R212 ;  /* 0x002b10d401007387 */ /* 0x0003e80000100a00 */
[----:B------:R-:W4:Y:S04]  /*6aea0*/  LDL.LU.64 R14, [R1+0x1ea0] ;  /* 0x001ea000010e7983 */ /* 0x000f280000300a00 */
[----:B------:R-:W4:Y:S01]  /*6aeb0*/  LDL.LU.64 R12, [R1+0x1e98] ;  /* 0x001e9800010c7983 */ /* 0x000f220000300a00 */
[--C-:B------:R-:W-:Y:S02]  /*6aec0*/  IMAD.X R164, R11, 0x1, R2.reuse, P0 ;  /* 0x000000010ba47824 */ /* 0x100fe400000e0602 */
[----:B------:R-:W-:Y:S01]  /*6aed0*/  IMAD.X R165, R9, 0x1, R2, P1 ;  /* 0x0000000109a57824 */ /* 0x000fe200008e0602 */
[----:B------:R-:W4:Y:S04]  /*6aee0*/  LDL.LU.64 R10, [R1+0x1e90] ;  /* 0x001e9000010a7983 */ /* 0x000f280000300a00 */
[----:B------:R-:W4:Y:S01]  /*6aef0*/  LDL.LU.64 R8, [R1+0x1e88] ;  /* 0x001e880001087983 */ /* 0x000f220000300a00 */
[----:B-1----:R-:W-:-:S05]  /*6af00*/  IMAD.SHL.U32 R213, R237, 0x20, RZ ;  /* 0x00000020edd57824 */ /* 0x002fca00078e00ff */
[----:B------:R-:W-:-:S04]  /*6af10*/  SHF.L.U32 R213, R213, 0x2, RZ ;  /* 0x00000002d5d57819 */ /* 0x000fc800000006ff */
[-C--:B------:R-:W-:Y:S02]  /*6af20*/  IADD3 R217, P1, PT, R58, R213.reuse, RZ ;  /* 0x000000d53ad97210 */ /* 0x080fe40007f3e0ff */
[----:B------:R-:W-:-:S03]  /*6af30*/  IADD3 R216, P0, PT, R60, R213, RZ ;  /* 0x000000d53cd87210 */ /* 0x000fc60007f1e0ff */
[--C-:B------:R-:W-:Y:S02]  /*6af40*/  IMAD.X R169, R59, 0x1, R2.reuse, P1 ;  /* 0x000000013ba97824 */ /* 0x100fe400008e0602 */
[--C-:B------:R-:W-:Y:S01]  /*6af50*/  IMAD.X R168, R61, 0x1, R2.reuse, P0 ;  /* 0x000000013da87824 */ /* 0x100fe200000e0602 */
[----:B------:R-:W-:Y:S01]  /*6af60*/  IADD3 R220, P0, PT, R56, R213, RZ ;  /* 0x000000d538dc7210 */ /* 0x000fe20007f1e0ff */
[----:B------:R-:W-:Y:S04]  /*6af70*/  STL.64 [R1+0x2b18], R164 ;  /* 0x002b18a401007387 */ /* 0x000fe80000100a00 */
[----:B------:R-:W-:Y:S01]  /*6af80*/  STL.64 [R1+0x2b20], R216 ;  /* 0x002b20d801007387 */ /* 0x000fe20000100a00 */
[----:B------:R-:W-:-:S03]  /*6af90*/  IMAD.X R172, R57, 0x1, R2, P0 ;  /* 0x0000000139ac7824 */ /* 0x000fc600000e0602 */
[----:B------:R-:W-:Y:S01]  /*6afa0*/  STL.64 [R1+0x2b28], R168 ;  /* 0x002b28a801007387 */ /* 0x000fe20000100a00 */
[----:B--2---:R-:W-:-:S05]  /*6afb0*/  IADD3 R221, P1, PT, R16, R213, RZ ;  /* 0x000000d510dd7210 */ /* 0x004fca0007f3e0ff */
[--C-:B------:R-:W-:Y:S01]  /*6afc0*/  IMAD.X R173, R17, 0x1, R2.reuse, P1 ;  /* 0x0000000111ad7824 */ /* 0x100fe200008e0602 */
[-C--:B---3--:R-:W-:Y:S02]  /*6afd0*/  IADD3 R224, P0, PT, R42, R213.reuse, RZ ;  /* 0x000000d52ae07210 */ /* 0x088fe40007f1e0ff */
[----:B------:R-:W-:Y:S01]  /*6afe0*/  IADD3 R225, P1, PT, R18, R213, RZ ;  /* 0x000000d512e17210 */ /* 0x000fe20007f3e0ff */
[----:B------:R-:W-:Y:S04]  /*6aff0*/  STL.64 [R1+0x2b30], R220 ;  /* 0x002b30dc01007387 */ /* 0x000fe80000100a00 */
[----:B------:R-:W2:Y:S01]  /*6b000*/  LDL.LU.64 R60, [R1+0x1e80] ;  /* 0x001e8000013c7983 */ /* 0x000ea20000300a00 */
[----:B------:R-:W-:Y:S01]  /*6b010*/  IADD3.X R176, PT, PT, R43, R2, RZ, P0, !PT ;  /* 0x000000022bb07210 */ /* 0x000fe200007fe4ff */
[----:B------:R-:W-:-:S02]  /*6b020*/  IMAD.X R177, R19, 0x1, R2, P1 ;  /* 0x0000000113b17824 */ /* 0x000fc400008e0602 */
[----:B------:R-:W3:Y:S04]  /*6b030*/  LDL.LU.64 R16, [R1+0x1e78] ;  /* 0x001e780001107983 */ /* 0x000ee80000300a00 */
[----:B------:R-:W-:Y:S04]  /*6b040*/  STL.64 [R1+0x2b38], R172 ;  /* 0x002b38ac01007387 */ /* 0x000fe80000100a00 */
[----:B------:R-:W-:Y:S04]  /*6b050*/  STL.64 [R1+0x2b40], R224 ;  /* 0x002b40e001007387 */ /* 0x000fe80000100a00 */
[----:B------:R-:W3:Y:S04]  /*6b060*/  LDL.LU.64 R58, [R1+0x1e70] ;  /* 0x001e7000013a7983 */ /* 0x000ee80000300a00 */
[----:B------:R-:W3:Y:S01]  /*6b070*/  LDL.LU.64 R56, [R1+0x1e68] ;  /* 0x001e680001387983 */ /* 0x000ee20000300a00 */
[----:B----4-:R-:W-:-:S02]  /*6b080*/  IADD3 R228, P0, PT, R14, R213, RZ ;  /* 0x000000d50ee47210 */ /* 0x010fc40007f1e0ff */
[-C--:B------:R-:W-:Y:S01]  /*6b090*/  IADD3 R229, P1, PT, R12, R213.reuse, RZ ;  /* 0x000000d50ce57210 */ /* 0x080fe20007f3e0ff */
[----:B------:R-:W-:Y:S02]  /*6b0a0*/  STL.64 [R1+0x2b48], R176 ;  /* 0x002b48b001007387 */ /* 0x000fe40000100a00 */
[--C-:B------:R-:W-:Y:S02]  /*6b0b0*/  IMAD.X R180, R15, 0x1, R2.reuse, P0 ;  /* 0x000000010fb47824 */ /* 0x100fe400000e0602 */
[--C-:B------:R-:W-:Y:S01]  /*6b0c0*/  IMAD.X R181, R13, 0x1, R2.reuse, P1 ;  /* 0x000000010db57824 */ /* 0x100fe200008e0602 */
[-C--:B------:R-:W-:Y:S02]  /*6b0d0*/  IADD3 R232, P0, PT, R10, R213.reuse, RZ ;  /* 0x000000d50ae87210 */ /* 0x080fe40007f1e0ff */
[----:B------:R-:W-:Y:S01]  /*6b0e0*/  IADD3 R233, P1, PT, R8, R213, RZ ;  /* 0x000000d508e97210 */ /* 0x000fe20007f3e0ff */
[----:B------:R-:W-:Y:S04]  /*6b0f0*/  STL.64 [R1+0x2b50], R228 ;  /* 0x002b50e401007387 */ /* 0x000fe80000100a00 */
[----:B------:R-:W4:Y:S04]  /*6b100*/  LDL.LU.64 R42, [R1+0x1e60] ;  /* 0x001e6000012a7983 */ /* 0x000f280000300a00 */
[----:B------:R-:W4:Y:S04]  /*6b110*/  LDL.LU.64 R18, [R1+0x1e58] ;  /* 0x001e580001127983 */ /* 0x000f280000300a00 */
[----:B------:R-:W-:Y:S04]  /*6b120*/  STL.64 [R1+0x2b58], R180 ;  /* 0x002b58b401007387 */ /* 0x000fe80000100a00 */
[----:B------:R-:W-:Y:S04]  /*6b130*/  STL.64 [R1+0x2b60], R232 ;  /* 0x002b60e801007387 */ /* 0x000fe80000100a00 */
[----:B------:R-:W4:Y:S04]  /*6b140*/  LDL.LU.64 R14, [R1+0x1e50] ;  /* 0x001e5000010e7983 */ /* 0x000f280000300a00 */
[----:B------:R-:W4:Y:S01]  /*6b150*/  LDL.LU.64 R12, [R1+0x1e48] ;  /* 0x001e4800010c7983 */ /* 0x000f220000300a00 */
[----:B------:R-:W-:-:S03]  /*6b160*/  IMAD.X R185, R9, 0x1, R2, P1 ;  /* 0x0000000109b97824 */ /* 0x000fc600008e0602 */
[----:B------:R-:W4:Y:S04]  /*6b170*/  LDL.LU R8, [R1+0x530] ;  /* 0x0005300001087983 */ /* 0x000f280000300800 */
[----:B------:R-:W4:Y:S01]  /*6b180*/  LDL.LU R9, [R1+0x534] ;  /* 0x0005340001097983 */ /* 0x000f220000300800 */
[----:B------:R-:W-:Y:S02]  /*6b190*/  IMAD.X R184, R11, 0x1, R2, P0 ;  /* 0x000000010bb87824 */ /* 0x000fe400000e0602 */
[----:B------:R-:W-:Y:S01]  /*6b1a0*/  IMAD.MOV.U32 R10, RZ, RZ, R249 ;  /* 0x000000ffff0a7224 */ /* 0x000fe200078e00f9 */
[----:B------:R-:W-:Y:S02]  /*6b1b0*/  MOV R11, R248 ;  /* 0x000000f8000b7202 */ /* 0x000fe40000000f00 */
[----:B------:R-:W-:Y:S01]  /*6b1c0*/  STL.64 [R1+0x2b68], R184 ;  /* 0x002b68b801007387 */ /* 0x000fe20000100a00 */
[----:B--2---:R-:W-:-:S02]  /*6b1d0*/  IADD3 R236, P0, PT, R60, R213, RZ ;  /* 0x000000d53cec7210 */ /* 0x004fc40007f1e0ff */
[----:B---3--:R-:W-:-:S03]  /*6b1e0*/  IADD3 R237, P1, PT, R16, R213, RZ ;  /* 0x000000d510ed7210 */ /* 0x008fc60007f3e0ff */
[--C-:B------:R-:W-:Y:S01]  /*6b1f0*/  IMAD.X R188, R61, 0x1, R2.reuse, P0 ;  /* 0x000000013dbc7824 */ /* 0x100fe200000e0602 */
[-C--:B------:R-:W-:Y:S01]  /*6b200*/  IADD3 R248, P0, PT, R58, R213.reuse, RZ ;  /* 0x000000d53af87210 */ /* 0x080fe20007f1e0ff */
[----:B------:R-:W-:Y:S01]  /*6b210*/  IMAD.X R189, R17, 0x1, R2, P1 ;  /* 0x0000000111bd7824 */ /* 0x000fe200008e0602 */
[----:B------:R-:W-:-:S03]  /*6b220*/  IADD3 R249, P1, PT, R56, R213, RZ ;  /* 0x000000d538f97210 */ /* 0x000fc60007f3e0ff */
[--C-:B------:R-:W-:Y:S01]  /*6b230*/  IMAD.X R192, R59, 0x1, R2.reuse, P0 ;  /* 0x000000013bc07824 */ /* 0x100fe200000e0602 */
[----:B------:R-:W-:Y:S04]  /*6b240*/  STL.64 [R1+0x2b70], R236 ;  /* 0x002b70ec01007387 */ /* 0x000fe80000100a00 */
[----:B------:R-:W2:Y:S01]  /*6b250*/  LDL.LU.64 R16, [R1+0x1e28] ;  /* 0x001e280001107983 */ /* 0x000ea20000300a00 */
[----:B------:R-:W-:-:S03]  /*6b260*/  IMAD.X R193, R57, 0x1, R2, P1 ;  /* 0x0000000139c17824 */ /* 0x000fc600008e0602 */
[----:B------:R-:W-:Y:S04]  /*6b270*/  STL.64 [R1+0x2b78], R188 ;  /* 0x002b78bc01007387 */ /* 0x000fe80000100a00 */
[----:B------:R-:W3:Y:S04]  /*6b280*/  LDL.LU R60, [R1+0x520] ;  /* 0x00052000013c7983 */ /* 0x000ee80000300800 */
[----:B------:R-:W3:Y:S04]  /*6b290*/  LDL.LU R61, [R1+0x524] ;  /* 0x00052400013d7983 */ /* 0x000ee80000300800 */
[----:B------:R-:W3:Y:S01]  /*6b2a0*/  LDL.LU R62, [R1+0x528] ;  /* 0x00052800013e7983 */ /* 0x000ee20000300800 */
[----:B----4-:R-:W-:-:S02]  /*6b2b0*/  IADD3 R250, P0, PT, R42, R213, RZ ;  /* 0x000000d52afa7210 */ /* 0x010fc40007f1e0ff */
[-C--:B------:R-:W-:Y:S01]  /*6b2c0*/  IADD3 R251, P1, PT, R18, R213.reuse, RZ ;  /* 0x000000d512fb7210 */ /* 0x080fe20007f3e0ff */
[----:B------:R-:W3:Y:S04]  /*6b2d0*/  LDL.LU R63, [R1+0x52c] ;  /* 0x00052c00013f7983 */ /* 0x000ee80000300800 */
[----:B------:R-:W4:Y:S01]  /*6b2e0*/  LDL.LU.64 R56, [R1+0x1e40] ;  /* 0x001e400001387983 */ /* 0x000f220000300a00 */
[----:B------:R-:W-:Y:S01]  /*6b2f0*/  HMMA.1688.F32.TF32 R8, R240, R26, R8 ;  /* 0x0000001af008723c */ /* 0x000fe20000081008 */
[--C-:B------:R-:W-:Y:S02]  /*6b300*/  IMAD.X R196, R43, 0x1, R2.reuse, P0 ;  /* 0x000000012bc47824 */ /* 0x100fe400000e0602 */
[----:B------:R-:W-:Y:S01]  /*6b310*/  IMAD.X R197, R19, 0x1, R2, P1 ;  /* 0x0000000113c57824 */ /* 0x000fe200008e0602 */
[----:B------:R-:W-:-:S02]  /*6b320*/  IADD3 R3, P0, PT, R14, R213, RZ ;  /* 0x000000d50e037210 */ /* 0x000fc40007f1e0ff */
[----:B------:R-:W-:Y:S01]  /*6b330*/  IADD3 R0, P1, PT, R12, R213, RZ ;  /* 0x000000d50c007210 */ /* 0x000fe20007f3e0ff */
[----:B------:R-:W3:Y:S04]  /*6b340*/  LDL.LU.64 R42, [R1+0x1e38] ;  /* 0x001e3800012a7983 */ /* 0x000ee80000300a00 */
[----:B------:R-:W3:Y:S04]  /*6b350*/  LDL.LU.64 R18, [R1+0x1e30] ;  /* 0x001e300001127983 */ /* 0x000ee80000300a00 */
[----:B------:R-:W-:Y:S04]  /*6b360*/  STL [R1+0x40], R3 ;  /* 0x0000400301007387 */ /* 0x000fe80000100800 */
[----:B------:R-:W-:Y:S04]  /*6b370*/  STL [R1+0x44], R0 ;  /* 0x0000440001007387 */ /* 0x000fe80000100800 */
[----:B------:R-:W3:Y:S04]  /*6b380*/  LDL.LU R244, [R1+0x510] ;  /* 0x0005100001f47983 */ /* 0x000ee80000300800 */
[----:B------:R-:W3:Y:S04]  /*6b390*/  LDL.LU R245, [R1+0x514] ;  /* 0x0005140001f57983 */ /* 0x000ee80000300800 */
[----:B------:R-:W3:Y:S01]  /*6b3a0*/  LDL.LU R246, [R1+0x518] ;  /* 0x0005180001f67983 */ /* 0x000ee20000300800 */
[----:B------:R-:W-:-:S03]  /*6b3b0*/  IADD3.X R200, PT, PT, R15, R2, RZ, P0, !PT ;  /* 0x000000020fc87210 */ /* 0x000fc600007fe4ff */
[----:B------:R-:W3:Y:S01]  /*6b3c0*/  LDL.LU R247, [R1+0x51c] ;  /* 0x00051c0001f77983 */ /* 0x000ee20000300800 */
[----:B------:R-:W-:-:S03]  /*6b3d0*/  IMAD.X R201, R13, 0x1, R2, P1 ;  /* 0x000000010dc97824 */ /* 0x000fc600008e0602 */
[----:B------:R-:W3:Y:S04]  /*6b3e0*/  LDL.LU.64 R14, [R1+0x1e20] ;  /* 0x001e2000010e7983 */ /* 0x000ee80000300a00 */
[----:B------:R-:W3:Y:S04]  /*6b3f0*/  LDL.LU.64 R12, [R1+0x1e18] ;  /* 0x001e1800010c7983 */ /* 0x000ee80000300a00 */
[----:B------:R-:W-:Y:S04]  /*6b400*/  STL.64 [R1+0xbb0], R8 ;  /* 0x000bb00801007387 */ /* 0x000fe80000100a00 */
[----:B------:R1:W-:Y:S04]  /*6b410*/  STL.64 [R1+0xbb8], R10 ;  /* 0x000bb80a01007387 */ /* 0x0003e80000100a00 */
[----:B-1----:R-:W3:Y:S04]  /*6b420*/  LDL.LU.64 R10, [R1+0x1e10] ;  /* 0x001e1000010a7983 */ /* 0x002ee80000300a00 */
[----:B------:R-:W3:Y:S01]  /*6b430*/  LDL.LU.64 R8, [R1+0x1e08] ;  /* 0x001e080001087983 */ /* 0x000ee20000300a00 */
[----:B--2---:R-:W-:-:S05]  /*6b440*/  IADD3 R153, P3, PT, R16, R213, RZ ;  /* 0x000000d510997210 */ /* 0x004fca0007f7e0ff */
[----:B------:R-:W-:Y:S01]  /*6b450*/  IMAD.X R145, R17, 0x1, R2, P3 ;  /* 0x0000000111917824 */ /* 0x000fe200018e0602 */
[-C--:B----4-:R-:W-:Y:S02]  /*6b460*/  IADD3 R148, P0, PT, R56, R213.reuse, RZ ;  /* 0x000000d538947210 */ /* 0x090fe40007f1e0ff */
[----:B------:R-:W2:Y:S01]  /*6b470*/  LDL.LU R56, [R1+0x500] ;  /* 0x0005000001387983 */ /* 0x000ea20000300800 */
[----:B---3--:R-:W-:-:S05]  /*6b480*/  IADD3 R152, P2, PT, R18, R213, RZ ;  /* 0x000000d512987210 */ /* 0x008fca0007f5e0ff */
[--C-:B------:R-:W-:Y:S02]  /*6b490*/  IMAD.X R144, R19, 0x1, R2.reuse, P2 ;  /* 0x0000000113907824 */ /* 0x100fe400010e0602 */
[----:B------:R-:W-:Y:S01]  /*6b4a0*/  HMMA.1688.F32.TF32 R16, R240, R34, R60 ;  /* 0x00000022f010723c */ /* 0x000fe2000008103c */
[----:B------:R-:W-:Y:S02]  /*6b4b0*/  IMAD.X R140, R57, 0x1, R2, P0 ;  /* 0x00000001398c7824 */ /* 0x000fe400000e0602 */
[----:B------:R-:W2:Y:S04]  /*6b4c0*/  LDL.LU R57, [R1+0x504] ;  /* 0x0005040001397983 */ /* 0x000ea80000300800 */
[----:B------:R-:W2:Y:S04]  /*6b4d0*/  LDL.LU R58, [R1+0x508] ;  /* 0x00050800013a7983 */ /* 0x000ea80000300800 */
[----:B------:R-:W2:Y:S01]  /*6b4e0*/  LDL.LU R59, [R1+0x50c] ;  /* 0x00050c00013b7983 */ /* 0x000ea20000300800 */
[----:B------:R-:W-:-:S03]  /*6b4f0*/  IADD3 R149, P1, PT, R42, R213, RZ ;  /* 0x000000d52a957210 */ /* 0x000fc60007f3e0ff */
[----:B------:R-:W3:Y:S04]  /*6b500*/  LDL.LU.64 R26, [R1+0x1e00] ;  /* 0x001e0000011a7983 */ /* 0x000ee80000300a00 */
[----:B------:R-:W4:Y:S01]  /*6b510*/  LDL.LU.64 R62, [R1+0x1df8] ;  /* 0x001df800013e7983 */ /* 0x000f220000300a00 */
[-C--:B------:R-:W-:Y:S02]  /*6b520*/  IADD3 R136, P2, PT, R10, R213.reuse, RZ ;  /* 0x000000d50a887210 */ /* 0x080fe40007f5e0ff */
[----:B------:R-:W-:-:S03]  /*6b530*/  IADD3 R137, P3, PT, R8, R213, RZ ;  /* 0x000000d508897210 */ /* 0x000fc60007f7e0ff */
[--C-:B------:R-:W-:Y:S02]  /*6b540*/  IMAD.X R128, R11, 0x1, R2.reuse, P2 ;  /* 0x000000010b807824 */ /* 0x100fe400010e0602 */
[--C-:B------:R-:W-:Y:S02]  /*6b550*/  IMAD.X R129, R9, 0x1, R2.reuse, P3 ;  /* 0x0000000109817824 */ /* 0x100fe400018e0602 */
[----:B------:R-:W-:Y:S01]  /*6b560*/  HMMA.1688.F32.TF32 R8, R240, R30, R244 ;  /* 0x0000001ef008723c */ /* 0x000fe200000810f4 */
[----:B------:R-:W-:Y:S01]  /*6b570*/  IMAD.X R141, R43, 0x1, R2, P1 ;  /* 0x000000012b8d7824 */ /* 0x000fe200008e0602 */
[----:B------:R-:W-:Y:S01]  /*6b580*/  STL.64 [R1+0xba0], R16 ;  /* 0x000ba01001007387 */ /* 0x000fe20000100a00 */
[----:B------:R-:W-:-:S03]  /*6b590*/  IADD3 R133, P1, PT, R12, R213, RZ ;  /* 0x000000d50c857210 */ /* 0x000fc60007f3e0ff */
[----:B------:R1:W-:Y:S01]  /*6b5a0*/  STL.64 [R1+0xba8], R18 ;  /* 0x000ba81201007387 */ /* 0x0003e20000100a00 */
[----:B------:R-:W-:-:S03]  /*6b5b0*/  IADD3 R132, P0, PT, R14, R213, RZ ;  /* 0x000000d50e847210 */ /* 0x000fc60007f1e0ff */
[----:B------:R-:W4:Y:S04]  /*6b5c0*/  LDL.LU.64 R60, [R1+0x1df0] ;  /* 0x001df000013c7983 */ /* 0x000f280000300a00 */
[----:B------:R-:W4:Y:S01]  /*6b5d0*/  LDL.LU.64 R42, [R1+0x1de8] ;  /* 0x001de800012a7983 */ /* 0x000f220000300a00 */
[----:B------:R-:W-:-:S03]  /*6b5e0*/  IADD3.X R125, PT, PT, R13, R2, RZ, P1, !PT ;  /* 0x000000020d7d7210 */ /* 0x000fc60000ffe4ff */
[----:B------:R-:W4:Y:S04]  /*6b5f0*/  LDL.LU R12, [R1+0x4f0] ;  /* 0x0004f000010c7983 */ /* 0x000f280000300800 */
[----:B------:R-:W4:Y:S01]  /*6b600*/  LDL.LU R13, [R1+0x4f4] ;  /* 0x0004f400010d7983 */ /* 0x000f220000300800 */
[----:B------:R-:W-:-:S03]  /*6b610*/  IMAD.X R124, R15, 0x1, R2, P0 ;  /* 0x000000010f7c7824 */ /* 0x000fc600000e0602 */
[----:B------:R-:W4:Y:S04]  /*6b620*/  LDL.LU R14, [R1+0x4f8] ;  /* 0x0004f800010e7983 */ /* 0x000f280000300800 */
[----:B------:R-:W4:Y:S04]  /*6b630*/  LDL.LU R15, [R1+0x4fc] ;  /* 0x0004fc00010f7983 */ /* 0x000f280000300800 */
[----:B-1----:R-:W4:Y:S04]  /*6b640*/  LDL.LU.64 R18, [R1+0x1dd8] ;  /* 0x001dd80001127983 */ /* 0x002f280000300a00 */
[----:B------:R-:W4:Y:S04]  /*6b650*/  LDL.LU.64 R16, [R1+0x1dd0] ;  /* 0x001dd00001107983 */ /* 0x000f280000300a00 */
[----:B------:R-:W-:Y:S04]  /*6b660*/  STL.64 [R1+0xb90], R8 ;  /* 0x000b900801007387 */ /* 0x000fe80000100a00 */
[----:B------:R1:W-:Y:S04]  /*6b670*/  STL.64 [R1+0xb98], R10 ;  /* 0x000b980a01007387 */ /* 0x0003e80000100a00 */
[----:B-1----:R-:W4:Y:S04]  /*6b680*/  LDL.LU.64 R10, [R1+0x1dc8] ;  /* 0x001dc800010a7983 */ /* 0x002f280000300a00 */
[----:B------:R-:W4:Y:S04]  /*6b690*/  LDL.LU.64 R8, [R1+0x1dc0] ;  /* 0x001dc00001087983 */ /* 0x000f280000300a00 */
[----:B------:R-:W4:Y:S04]  /*6b6a0*/  LDL.LU R244, [R1+0x4e0] ;  /* 0x0004e00001f47983 */ /* 0x000f280000300800 */
[----:B------:R-:W4:Y:S04]  /*6b6b0*/  LDL.LU R245, [R1+0x4e4] ;  /* 0x0004e40001f57983 */ /* 0x000f280000300800 */
[----:B------:R-:W4:Y:S04]  /*6b6c0*/  LDL.LU R246, [R1+0x4e8] ;  /* 0x0004e80001f67983 */ /* 0x000f280000300800 */
[----:B------:R-:W4:Y:S01]  /*6b6d0*/  LDL.LU R247, [R1+0x4ec] ;  /* 0x0004ec0001f77983 */ /* 0x000f220000300800 */
[----:B--2---:R-:W-:Y:S01]  /*6b6e0*/  HMMA.1688.F32.TF32 R56, R240, R238, R56 ;  /* 0x000000eef038723c */ /* 0x004fe20000081038 */
[----:B---3--:R-:W-:-:S02]  /*6b6f0*/  IADD3 R34, P0, PT, R26, R213, RZ ;  /* 0x000000d51a227210 */ /* 0x008fc40007f1e0ff */
[----:B----4-:R-:W-:-:S03]  /*6b700*/  IADD3 R35, P1, PT, R62, R213, RZ ;  /* 0x000000d53e237210 */ /* 0x010fc60007f3e0ff */
[--C-:B------:R-:W-:Y:S02]  /*6b710*/  IMAD.X R26, R27, 0x1, R2.reuse, P0 ;  /* 0x000000011b1a7824 */ /* 0x100fe400000e0602 */
[----:B------:R-:W-:-:S11]  /*6b720*/  IMAD.X R27, R63, 0x1, R2, P1 ;  /* 0x000000013f1b7824 */ /* 0x000fd600008e0602 */
[----:B------:R-:W-:Y:S04]  /*6b730*/  STL.64 [R1+0xb80], R56 ;  /* 0x000b803801007387 */ /* 0x000fe80000100a00 */
[----:B------:R-:W-:Y:S01]  /*6b740*/  STL.64 [R1+0xb88], R58 ;  /* 0x000b883a01007387 */ /* 0x000fe20000100a00 */
[-C--:B------:R-:W-:Y:S02]  /*6b750*/  IADD3 R120, P2, PT, R60, R213.reuse, RZ ;  /* 0x000000d53c787210 */ /* 0x080fe40007f5e0ff */
[----:B------:R-:W-:-:S03]  /*6b760*/  IADD3 R121, P3, PT, R42, R213, RZ ;  /* 0x000000d52a797210 */ /* 0x000fc60007f7e0ff */
[--C-:B------:R-:W-:Y:S01]  /*6b770*/  IMAD.X R30, R61, 0x1, R2.reuse, P2 ;  /* 0x000000013d1e7824 */ /* 0x100fe200010e0602 */
[-C--:B------:R-:W-:Y:S02]  /*6b780*/  IADD3 R3, P0, PT, R18, R213.reuse, RZ ;  /* 0x000000d512037210 */ /* 0x080fe40007f1e0ff */
[-C--:B------:R-:W-:Y:S01]  /*6b790*/  IADD3 R0, P1, PT, R16, R213.reuse, RZ ;  /* 0x000000d510007210 */ /* 0x080fe20007f3e0ff */
[----:B------:R-:W-:Y:S02]  /*6b7a0*/  IMAD.X R31, R43, 0x1, R2, P3 ;  /* 0x000000012b1f7824 */ /* 0x000fe400018e0602 */
[----:B------:R1:W-:Y:S04]  /*6b7b0*/  STL [R1+0x530], R3 ;  /* 0x0005300301007387 */ /* 0x0003e80000100800 */
[----:B------:R2:W-:Y:S01]  /*6b7c0*/  STL [R1+0x534], R0 ;  /* 0x0005340001007387 */ /* 0x0005e20000100800 */
[----:B------:R-:W-:-:S02]  /*6b7d0*/  IADD3 R42, P2, PT, R10, R213, RZ ;  /* 0x000000d50a2a7210 */ /* 0x000fc40007f5e0ff */
[----:B-1----:R-:W-:Y:S02]  /*6b7e0*/  IADD3 R3, P3, PT, R8, R213, RZ ;  /* 0x000000d508037210 */ /* 0x002fe40007f7e0ff */
[----:B--2---:R-:W-:Y:S01]  /*6b7f0*/  IADD3.X R0, PT, PT, R19, R2, RZ, P0, !PT ;  /* 0x0000000213007210 */ /* 0x004fe200007fe4ff */
[----:B------:R1:W-:Y:S04]  /*6b800*/  STL [R1+0x538], R42 ;  /* 0x0005382a01007387 */ /* 0x0003e80000100800 */
[----:B------:R-:W2:Y:S04]  /*6b810*/  LDL.LU.64 R60, [R1+0x1db8] ;  /* 0x001db800013c7983 */ /* 0x000ea80000300a00 */
[----:B------:R3:W-:Y:S04]  /*6b820*/  STL [R1+0x53c], R3 ;  /* 0x00053c0301007387 */ /* 0x0007e80000100800 */
[----:B------:R-:W4:Y:S01]  /*6b830*/  LDL.LU.64 R56, [R1+0x1db0] ;  /* 0x001db00001387983 */ /* 0x000f220000300a00 */
[----:B------:R-:W-:Y:S03]  /*6b840*/  HMMA.1688.F32.TF32 R12, R240, R234, R12 ;  /* 0x000000eaf00c723c */ /* 0x000fe6000008100c */
[----:B------:R3:W-:Y:S01]  /*6b850*/  STL [R1+0x520], R0 ;  /* 0x0005200001007387 */ /* 0x0007e20000100800 */
[----:B------:R-:W-:-:S03]  /*6b860*/  IMAD.X R16, R17, 0x1, R2, P1 ;  /* 0x0000000111107824 */ /* 0x000fc600008e0602 */
[----:B-1----:R-:W4:Y:S04]  /*6b870*/  LDL.LU.64 R42, [R1+0x1da8] ;  /* 0x001da800012a7983 */ /* 0x002f280000300a00 */
[----:B------:R-:W4:Y:S01]  /*6b880*/  LDL.LU.64 R18, [R1+0x1da0] ;  /* 0x001da00001127983 */ /* 0x000f220000300a00 */
[----:B---3--:R-:W-:-:S03]  /*6b890*/  IMAD.X R3, R11, 0x1, R2, P2 ;  /* 0x000000010b037824 */ /* 0x008fc600010e0602 */
[----:B------:R1:W-:Y:S01]  /*6b8a0*/  STL [R1+0x524], R16 ;  /* 0x0005241001007387 */ /* 0x0003e20000100800 */
[----:B------:R-:W-:-:S03]  /*6b8b0*/  IMAD.X R0, R9, 0x1, R2, P3 ;  /* 0x0000000109007824 */ /* 0x000fc600018e0602 */
[----:B------:R-:W3:Y:S04]  /*6b8c0*/  LDL.LU R8, [R1+0x4d0] ;  /* 0x0004d00001087983 */ /* 0x000ee80000300800 */
[----:B------:R-:W-:Y:S04]  /*6b8d0*/  STL [R1+0x528], R3 ;  /* 0x0005280301007387 */ /* 0x000fe80000100800 */
[----:B------:R-:W-:Y:S04]  /*6b8e0*/  STL [R1+0x52c], R0 ;  /* 0x00052c0001007387 */ /* 0x000fe80000100800 */
[----:B------:R-:W3:Y:S04]  /*6b8f0*/  LDL.LU R9, [R1+0x4d4] ;  /* 0x0004d40001097983 */ /* 0x000ee80000300800 */
[----:B------:R-:W3:Y:S04]  /*6b900*/  LDL.LU R10, [R1+0x4d8] ;  /* 0x0004d800010a7983 */ /* 0x000ee80000300800 */
[----:B------:R-:W3:Y:S04]  /*6b910*/  LDL.LU R11, [R1+0x4dc] ;  /* 0x0004dc00010b7983 */ /* 0x000ee80000300800 */
[----:B-1----:R-:W3:Y:S04]  /*6b920*/  LDL.LU.64 R16, [R1+0x1d98] ;  /* 0x001d980001107983 */ /* 0x002ee80000300a00 */
[----:B------:R-:W3:Y:S04]  /*6b930*/  LDL.LU.64 R58, [R1+0x1d90] ;  /* 0x001d9000013a7983 */ /* 0x000ee80000300a00 */
[----:B------:R-:W-:Y:S04]  /*6b940*/  STL.64 [R1+0xb70], R12 ;  /* 0x000b700c01007387 */ /* 0x000fe80000100a00 */
[----:B------:R1:W-:Y:S04]  /*6b950*/  STL.64 [R1+0xb78], R14 ;  /* 0x000b780e01007387 */ /* 0x0003e80000100a00 */
[----:B-1----:R-:W3:Y:S04]  /*6b960*/  LDL.LU.64 R14, [R1+0x1d88] ;  /* 0x001d8800010e7983 */ /* 0x002ee80000300a00 */
[----:B------:R-:W3:Y:S01]  /*6b970*/  LDL.LU.64 R12, [R1+0x1d80] ;  /* 0x001d8000010c7983 */ /* 0x000ee20000300a00 */
[----:B------:R-:W-:Y:S01]  /*6b980*/  HMMA.1688.F32.TF32 R228, R240, R230, R244 ;  /* 0x000000e6f0e4723c */ /* 0x000fe200000810f4 */
[----:B--2---:R-:W-:-:S02]  /*6b990*/  IADD3 R3, P0, PT, R60, R213, RZ ;  /* 0x000000d53c037210 */ /* 0x004fc40007f1e0ff */
[----:B----4-:R-:W-:-:S03]  /*6b9a0*/  IADD3 R0, P1, PT, R56, R213, RZ ;  /* 0x000000d538007210 */ /* 0x010fc60007f3e0ff */
[----:B------:R1:W-:Y:S04]  /*6b9b0*/  STL [R1+0x510], R3 ;  /* 0x0005100301007387 */ /* 0x0003e80000100800 */
[----:B------:R2:W-:Y:S01]  /*6b9c0*/  STL [R1+0x514], R0 ;  /* 0x0005140001007387 */ /* 0x0005e20000100800 */
[-C--:B------:R-:W-:Y:S01]  /*6b9d0*/  IADD3 R62, P2, PT, R42, R213.reuse, RZ ;  /* 0x000000d52a3e7210 */ /* 0x080fe20007f5e0ff */
[--C-:B------:R-:W-:Y:S01]  /*6b9e0*/  IMAD.X R56, R57, 0x1, R2.reuse, P1 ;  /* 0x0000000139387824 */ /* 0x100fe200008e0602 */
[----:B-1----:R-:W-:Y:S01]  /*6b9f0*/  IADD3 R3, P3, PT, R18, R213, RZ ;  /* 0x000000d512037210 */ /* 0x002fe20007f7e0ff */
[--C-:B--2---:R-:W-:Y:S02]  /*6ba00*/  IMAD.X R0, R61, 0x1, R2.reuse, P0 ;  /* 0x000000013d007824 */ /* 0x104fe400000e0602 */
[----:B------:R-:W-:Y:S04]  /*6ba10*/  STL [R1+0x518], R62 ;  /* 0x0005183e01007387 */ /* 0x000fe80000100800 */
[----:B------:R1:W-:Y:S04]  /*6ba20*/  STL [R1+0x51c], R3 ;  /* 0x00051c0301007387 */ /* 0x0003e80000100800 */
[----:B------:R2:W-:Y:S04]  /*6ba30*/  STL [R1+0x4f0], R0 ;  /* 0x0004f00001007387 */ /* 0x0005e80000100800 */
[----:B------:R-:W-:Y:S04]  /*6ba40*/  STL [R1+0x4f4], R56 ;  /* 0x0004f43801007387 */ /* 0x000fe80000100800 */
[----:B------:R-:W4:Y:S01]  /*6ba50*/  LDL.LU R60, [R1+0x4c0] ;  /* 0x0004c000013c7983 */ /* 0x000f220000300800 */
[----:B-1----:R-:W-:Y:S01]  /*6ba60*/  IMAD.X R3, R43, 0x1, R2, P2 ;  /* 0x000000012b037824 */ /* 0x002fe200010e0602 */
[----:B--2---:R-:W-:-:S04]  /*6ba70*/  IADD3.X R0, PT, PT, R19, R2, RZ, P3, !PT ;  /* 0x0000000213007210 */ /* 0x004fc80001ffe4ff */
[----:B------:R3:W-:Y:S04]  /*6ba80*/  STL [R1+0x4f8], R3 ;  /* 0x0004f80301007387 */ /* 0x0007e80000100800 */
[----:B------:R1:W-:Y:S04]  /*6ba90*/  STL [R1+0x4fc], R0 ;  /* 0x0004fc0001007387 */ /* 0x0003e80000100800 */
[----:B------:R-:W4:Y:S04]  /*6baa0*/  LDL.LU R61, [R1+0x4c4] ;  /* 0x0004c400013d7983 */ /* 0x000f280000300800 */
[----:B------:R-:W4:Y:S04]  /*6bab0*/  LDL.LU R62, [R1+0x4c8] ;  /* 0x0004c800013e7983 */ /* 0x000f280000300800 */
[----:B------:R-:W4:Y:S04]  /*6bac0*/  LDL.LU R63, [R1+0x4cc] ;  /* 0x0004cc00013f7983 */ /* 0x000f280000300800 */
[----:B------:R-:W-:Y:S04]  /*6bad0*/  STL.64 [R1+0xb60], R228 ;  /* 0x000b60e401007387 */ /* 0x000fe80000100a00 */
[----:B------:R-:W-:Y:S01]  /*6bae0*/  STL.64 [R1+0xb68], R230 ;  /* 0x000b68e601007387 */ /* 0x000fe20000100a00 */
[----:B---3--:R-:W-:-:S02]  /*6baf0*/  IADD3 R3, P0, PT, R16, R213, RZ ;  /* 0x000000d510037210 */ /* 0x008fc40007f1e0ff */
[-C--:B-1----:R-:W-:Y:S02]  /*6bb00*/  IADD3 R0, P1, PT, R58, R213.reuse, RZ ;  /* 0x000000d53a007210 */ /* 0x082fe40007f3e0ff */
[-C--:B------:R-:W-:Y:S01]  /*6bb10*/  IADD3 R18, P2, PT, R14, R213.reuse, RZ ;  /* 0x000000d50e127210 */ /* 0x080fe20007f5e0ff */
[----:B------:R1:W-:Y:S04]  /*6bb20*/  STL [R1+0xb8], R3 ;  /* 0x0000b80301007387 */ /* 0x0003e80000100800 */
[----:B------:R2:W-:Y:S04]  /*6bb30*/  STL [R1+0xbc], R0 ;  /* 0x0000bc0001007387 */ /* 0x0005e80000100800 */
[----:B------:R3:W-:Y:S04]  /*6bb40*/  STL [R1+0x4e0], R18 ;  /* 0x0004e01201007387 */ /* 0x0007e80000100800 */
[----:B------:R-:W4:Y:S01]  /*6bb50*/  LDL.LU.64 R56, [R1+0x1d78] ;  /* 0x001d780001387983 */ /* 0x000f220000300a00 */
[----:B-1----:R-:W-:Y:S01]  /*6bb60*/  IADD3 R3, P3, PT, R12, R213, RZ ;  /* 0x000000d50c037210 */ /* 0x002fe20007f7e0ff */
[----:B--2---:R-:W-:-:S04]  /*6bb70*/  IMAD.X R0, R17, 0x1, R2, P0 ;  /* 0x0000000111007824 */ /* 0x004fc800000e0602 */
[----:B------:R1:W-:Y:S04]  /*6bb80*/  STL [R1+0x4e4], R3 ;  /* 0x0004e40301007387 */ /* 0x0003e80000100800 */
[----:B------:R-:W2:Y:S04]  /*6bb90*/  LDL.LU.64 R42, [R1+0x1d70] ;  /* 0x001d7000012a7983 */ /* 0x000ea80000300a00 */
[----:B------:R1:W-:Y:S04]  /*6bba0*/  STL [R1+0x98], R0 ;  /* 0x0000980001007387 */ /* 0x0003e80000100800 */
[----:B---3--:R-:W3:Y:S04]  /*6bbb0*/  LDL.LU.64 R18, [R1+0x1d68] ;  /* 0x001d680001127983 */ /* 0x008ee80000300a00 */
[----:B------:R-:W3:Y:S01]  /*6bbc0*/  LDL.LU.64 R16, [R1+0x1d60] ;  /* 0x001d600001107983 */ /* 0x000ee20000300a00 */
[----:B------:R-:W-:Y:S01]  /*6bbd0*/  HMMA.1688.F32.TF32 R8, R240, R226, R8 ;  /* 0x000000e2f008723c */ /* 0x000fe20000081008 */
[----:B------:R-:W-:-:S02]  /*6bbe0*/  IMAD.X R58, R59, 0x1, R2, P1 ;  /* 0x000000013b3a7824 */ /* 0x000fc400008e0602 */
[--C-:B-1----:R-:W-:Y:S02]  /*6bbf0*/  IMAD.X R3, R15, 0x1, R2.reuse, P2 ;  /* 0x000000010f037824 */ /* 0x102fe400010e0602 */
[----:B------:R-:W-:Y:S01]  /*6bc00*/  IMAD.X R0, R13, 0x1, R2, P3 ;  /* 0x000000010d007824 */ /* 0x000fe200018e0602 */
[----:B------:R-:W-:Y:S04]  /*6bc10*/  STL [R1+0x9c], R58 ;  /* 0x00009c3a01007387 */ /* 0x000fe80000100800 */
[----:B------:R-:W3:Y:S04]  /*6bc20*/  LDL.LU R244, [R1+0x4b0] ;  /* 0x0004b00001f47983 */ /* 0x000ee80000300800 */
[----:B------:R-:W-:Y:S04]  /*6bc30*/  STL [R1+0xa0], R3 ;  /* 0x0000a00301007387 */ /* 0x000fe80000100800 */
[----:B------:R-:W-:Y:S04]  /*6bc40*/  STL [R1+0xa4], R0 ;  /* 0x0000a40001007387 */ /* 0x000fe80000100800 */
        /* <DEDUP_REMOVED lines=8> */
[----:B------:R-:W3:Y:S01]  /*6bcd0*/  LDL.LU.64 R8, [R1+0x1d40] ;  /* 0x001d400001087983 */ /* 0x000ee20000300a00 */
[----:B----4-:R-:W-:-:S05]  /*6bce0*/  IADD3 R3, P0, PT, R56, R213, RZ ;  /* 0x000000d538037210 */ /* 0x010fca0007f1e0ff */
[----:B------:R1:W-:Y:S01]  /*6bcf0*/  STL [R1+0x80], R3 ;  /* 0x0000800301007387 */ /* 0x0003e20000100800 */
[-C--:B--2---:R-:W-:Y:S02]  /*6bd00*/  IADD3 R0, P1, PT, R42, R213.reuse, RZ ;  /* 0x000000d52a007210 */ /* 0x084fe40007f3e0ff */
[-C--:B---3--:R-:W-:Y:S02]  /*6bd10*/  IADD3 R58, P2, PT, R18, R213.reuse, RZ ;  /* 0x000000d5123a7210 */ /* 0x088fe40007f5e0ff */
[----:B-1----:R-:W-:Y:S01]  /*6bd20*/  IADD3 R3, P3, PT, R16, R213, RZ ;  /* 0x000000d510037210 */ /* 0x002fe20007f7e0ff */
[----:B------:R1:W-:Y:S04]  /*6bd30*/  STL [R1+0x84], R0 ;  /* 0x0000840001007387 */ /* 0x0003e80000100800 */
[----:B------:R-:W-:Y:S04]  /*6bd40*/  STL [R1+0x88], R58 ;  /* 0x0000883a01007387 */ /* 0x000fe80000100800 */
[----:B------:R2:W-:Y:S01]  /*6bd50*/  STL [R1+0x8c], R3 ;  /* 0x00008c0301007387 */ /* 0x0005e20000100800 */
[----:B-1----:R-:W-:Y:S01]  /*6bd60*/  IMAD.X R0, R57, 0x1, R2, P0 ;  /* 0x0000000139007824 */ /* 0x002fe200000e0602 */
[----:B--2---:R-:W-:-:S04]  /*6bd70*/  IADD3.X R3, PT, PT, R19, R2, RZ, P2, !PT ;  /* 0x0000000213037210 */ /* 0x004fc800017fe4ff */
[----:B------:R1:W-:Y:S01]  /*6bd80*/  STL [R1+0x70], R0 ;  /* 0x0000700001007387 */ /* 0x0003e20000100800 */
[--C-:B------:R-:W-:Y:S02]  /*6bd90*/  IMAD.X R42, R43, 0x1, R2.reuse, P1 ;  /* 0x000000012b2a7824 */ /* 0x100fe400008e0602 */
[----:B-1----:R-:W-:Y:S02]  /*6bda0*/  IMAD.X R0, R17, 0x1, R2, P3 ;  /* 0x0000000111007824 */ /* 0x002fe400018e0602 */
[----:B------:R-:W-:Y:S01]  /*6bdb0*/  HMMA.1688.F32.TF32 R16, R240, R222, R60 ;  /* 0x000000def010723c */ /* 0x000fe2000008103c */
[----:B------:R-:W-:Y:S04]  /*6bdc0*/  STL [R1+0x74], R42 ;  /* 0x0000742a01007387 */ /* 0x000fe80000100800 */
[----:B------:R-:W2:Y:S04]  /*6bdd0*/  LDL.LU R56, [R1+0x4a0] ;  /* 0x0004a00001387983 */ /* 0x000ea80000300800 */
[----:B------:R1:W-:Y:S04]  /*6bde0*/  STL [R1+0x78], R3 ;  /* 0x0000780301007387 */ /* 0x0003e80000100800 */
[----:B------:R3:W-:Y:S04]  /*6bdf0*/  STL [R1+0x7c], R0 ;  /* 0x00007c0001007387 */ /* 0x0007e80000100800 */
[----:B------:R-:W2:Y:S04]  /*6be00*/  LDL.LU R57, [R1+0x4a4] ;  /* 0x0004a40001397983 */ /* 0x000ea80000300800 */
[----:B------:R-:W2:Y:S04]  /*6be10*/  LDL.LU R58, [R1+0x4a8] ;  /* 0x0004a800013a7983 */ /* 0x000ea80000300800 */
[----:B------:R-:W2:Y:S01]  /*6be20*/  LDL.LU R59, [R1+0x4ac] ;  /* 0x0004ac00013b7983 */ /* 0x000ea20000300800 */
[----:B-1----:R-:W-:-:S02]  /*6be30*/  IADD3 R3, P0, PT, R14, R213, RZ ;  /* 0x000000d50e037210 */ /* 0x002fc40007f1e0ff */
[-C--:B---3--:R-:W-:Y:S01]  /*6be40*/  IADD3 R0, P1, PT, R12, R213.reuse, RZ ;  /* 0x000000d50c007210 */ /* 0x088fe20007f3e0ff */
[----:B------:R1:W-:Y:S04]  /*6be50*/  STL.64 [R1+0xb40], R16 ;  /* 0x000b401001007387 */ /* 0x0003e80000100a00 */
[----:B------:R-:W-:Y:S04]  /*6be60*/  STL.64 [R1+0xb48], R18 ;  /* 0x000b481201007387 */ /* 0x000fe80000100a00 */
[----:B------:R3:W-:Y:S04]  /*6be70*/  STL [R1+0x60], R3 ;  /* 0x0000600301007387 */ /* 0x0007e80000100800 */
[----:B------:R4:W-:Y:S01]  /*6be80*/  STL [R1+0x64], R0 ;  /* 0x0000640001007387 */ /* 0x0009e20000100800 */
[----:B------:R-:W-:Y:S01]  /*6be90*/  IMAD.X R12, R13, 0x1, R2, P1 ;  /* 0x000000010d0c7824 */ /* 0x000fe200008e0602 */
[----:B-1----:R-:W-:-:S02]  /*6bea0*/  IADD3 R16, P2, PT, R10, R213, RZ ;  /* 0x000000d50a107210 */ /* 0x002fc40007f5e0ff */
[----:B---3--:R-:W-:Y:S01]  /*6beb0*/  IADD3 R3, P3, PT, R8, R213, RZ ;  /* 0x000000d508037210 */ /* 0x008fe20007f7e0ff */
[--C-:B----4-:R-:W-:Y:S02]  /*6bec0*/  IMAD.X R0, R15, 0x1, R2.reuse, P0 ;  /* 0x000000010f007824 */ /* 0x110fe400000e0602 */
[----:B------:R1:W-:Y:S04]  /*6bed0*/  STL [R1+0x68], R16 ;  /* 0x0000681001007387 */ /* 0x0003e80000100800 */
[----:B------:R-:W3:Y:S04]  /*6bee0*/  LDL.LU.64 R156, [R1+0x1d38] ;  /* 0x001d3800019c7983 */ /* 0x000ee80000300a00 */
[----:B------:R4:W-:Y:S04]  /*6bef0*/  STL [R1+0x6c], R3 ;  /* 0x00006c0301007387 */ /* 0x0009e80000100800 */
[----:B------:R-:W3:Y:S04]  /*6bf00*/  LDL.LU.64 R62, [R1+0x1d30] ;  /* 0x001d3000013e7983 */ /* 0x000ee80000300a00 */
[----:B------:R1:W-:Y:S04]  /*6bf10*/  STL [R1+0x50], R0 ;  /* 0x0000500001007387 */ /* 0x0003e80000100800 */
[----:B------:R-:W3:Y:S04]  /*6bf20*/  LDL.LU.64 R60, [R1+0x1d28] ;  /* 0x001d2800013c7983 */ /* 0x000ee80000300a00 */
[----:B------:R-:W3:Y:S04]  /*6bf30*/  LDL.LU.64 R42, [R1+0x1d20] ;  /* 0x001d2000012a7983 */ /* 0x000ee80000300a00 */
[----:B------:R4:W-:Y:S04]  /*6bf40*/  STL [R1+0x54], R12 ;  /* 0x0000540c01007387 */ /* 0x0009e80000100800 */
[----:B-1----:R-:W3:Y:S01]  /*6bf50*/  LDL.LU R16, [R1+0x490] ;  /* 0x0004900001107983 */ /* 0x002ee20000300800 */
[----:B----4-:R-:W-:-:S02]  /*6bf60*/  IMAD.X R3, R11, 0x1, R2, P2 ;  /* 0x000000010b037824 */ /* 0x010fc400010e0602 */
[----:B------:R-:W-:-:S03]  /*6bf70*/  IMAD.X R0, R9, 0x1, R2, P3 ;  /* 0x0000000109007824 */ /* 0x000fc600018e0602 */
[----:B------:R-:W-:Y:S04]  /*6bf80*/  STL [R1+0x58], R3 ;  /* 0x0000580301007387 */ /* 0x000fe80000100800 */
[----:B------:R-:W-:Y:S04]  /*6bf90*/  STL [R1+0x5c], R0 ;  /* 0x00005c0001007387 */ /* 0x000fe80000100800 */
[----:B------:R-:W4:Y:S04]  /*6bfa0*/  LDL.LU R17, [R1+0x494] ;  /* 0x0004940001117983 */ /* 0x000f280000300800 */
[----:B------:R-:W4:Y:S04]  /*6bfb0*/  LDL.LU R18, [R1+0x498] ;  /* 0x0004980001127983 */ /* 0x000f280000300800 */
[----:B------:R-:W4:Y:S04]  /*6bfc0*/  LDL.LU R19, [R1+0x49c] ;  /* 0x00049c0001137983 */ /* 0x000f280000300800 */
[----:B------:R-:W4:Y:S04]  /*6bfd0*/  LDL.LU.64 R14, [R1+0x1d18] ;  /* 0x001d1800010e7983 */ /* 0x000f280000300a00 */
[----:B------:R-:W4:Y:S01]  /*6bfe0*/  LDL.LU.64 R12, [R1+0x1d10] ;  /* 0x001d1000010c7983 */ /* 0x000f220000300a00 */
[----:B------:R-:W-:-:S15]  /*6bff0*/  HMMA.1688.F32.TF32 R8, R240, R218, R244 ;  /* 0x000000daf008723c */ /* 0x000fde00000810f4 */
[----:B------:R-:W-:-:S04]  /*6c000*/  NOP ;  /* 0x0000000000007918 */ /* 0x000fc80000000000 */
[----:B------:R-:W-:Y:S04]  /*6c010*/  STL.64 [R1+0xb30], R8 ;  /* 0x000b300801007387 */ /* 0x000fe80000100a00 */
[----:B------:R1:W-:Y:S04]  /*6c020*/  STL.64 [R1+0xb38], R10 ;  /* 0x000b380a01007387 */ /* 0x0003e80000100a00 */
[----:B-1----:R-:W4:Y:S04]  /*6c030*/  LDL.LU.64 R10, [R1+0x1d08] ;  /* 0x001d0800010a7983 */ /* 0x002f280000300a00 */
[----:B------:R-:W4:Y:S01]  /*6c040*/  LDL.LU.64 R8, [R1+0x1d00] ;  /* 0x001d000001087983 */ /* 0x000f220000300a00 */
[----:B--2---:R-:W-:Y:S01]  /*6c050*/  HMMA.1688.F32.TF32 R56, R240, R214, R56 ;  /* 0x000000d6f038723c */ /* 0x004fe20000081038 */
[----:B---3--:R-:W-:-:S02]  /*6c060*/  IADD3 R3, P2, PT, R60, R213, RZ ;  /* 0x000000d53c037210 */ /* 0x008fc40007f5e0ff */
[----:B------:R-:W-:-:S03]  /*6c070*/  IADD3 R0, P3, PT, R42, R213, RZ ;  /* 0x000000d52a007210 */ /* 0x000fc60007f7e0ff */
[----:B------:R-:W-:Y:S04]  /*6c080*/  STL [R1+0x48], R3 ;  /* 0x0000480301007387 */ /* 0x000fe80000100800 */
[----:B------:R-:W-:Y:S04]  /*6c090*/  STL [R1+0x4c], R0 ;  /* 0x00004c0001007387 */ /* 0x000fe80000100800 */
[----:B------:R-:W2:Y:S04]  /*6c0a0*/  LDL.LU R244, [R1+0x480] ;  /* 0x0004800001f47983 */ /* 0x000ea80000300800 */
[----:B------:R-:W2:Y:S04]  /*6c0b0*/  LDL.LU R245, [R1+0x484] ;  /* 0x0004840001f57983 */ /* 0x000ea80000300800 */
[----:B------:R-:W2:Y:S04]  /*6c0c0*/  LDL.LU R246, [R1+0x488] ;  /* 0x0004880001f67983 */ /* 0x000ea80000300800 */
[----:B------:R-:W2:Y:S01]  /*6c0d0*/  LDL.LU R247, [R1+0x48c] ;  /* 0x00048c0001f77983 */ /* 0x000ea20000300800 */
[-C--:B------:R-:W-:Y:S01]  /*6c0e0*/  IADD3 R238, P0, PT, R156, R213.reuse, RZ ;  /* 0x000000d59cee7210 */ /* 0x080fe20007f1e0ff */
[----:B----4-:R-:W-:Y:S01]  /*6c0f0*/  HMMA.1688.F32.TF32 R16, R240, R210, R16 ;  /* 0x000000d2f010723c */ /* 0x010fe20000081010 */
[----:B------:R-:W-:-:S03]  /*6c100*/  IADD3 R239, P1, PT, R62, R213, RZ ;  /* 0x000000d53eef7210 */ /* 0x000fc60007f3e0ff */
[--C-:B------:R-:W-:Y:S01]  /*6c110*/  IMAD.X R230, R157, 0x1, R2.reuse, P0 ;  /* 0x000000019de67824 */ /* 0x100fe200000e0602 */
[----:B------:R1:W-:Y:S01]  /*6c120*/  STL.64 [R1+0xb20], R56 ;  /* 0x000b203801007387 */ /* 0x0003e20000100a00 */
[----:B------:R-:W-:Y:S01]  /*6c130*/  IMAD.X R234, R61, 0x1, R2, P2 ;  /* 0x000000013dea7824 */ /* 0x000fe200010e0602 */
[----:B------:R-:W-:Y:S02]  /*6c140*/  IADD3.X R231, PT, PT, R63, R2, RZ, P1, !PT ;  /* 0x000000023fe77210 */ /* 0x000fe40000ffe4ff */
[-C--:B------:R-:W-:Y:S01]  /*6c150*/  IADD3 R222, P0, PT, R14, R213.reuse, RZ ;  /* 0x000000d50ede7210 */ /* 0x080fe20007f1e0ff */
[----:B------:R3:W-:Y:S01]  /*6c160*/  STL.64 [R1+0xb28], R58 ;  /* 0x000b283a01007387 */ /* 0x0007e20000100a00 */
[----:B------:R-:W-:-:S03]  /*6c170*/  IADD3 R223, P1, PT, R12, R213, RZ ;  /* 0x000000d50cdf7210 */ /* 0x000fc60007f3e0ff */
[----:B------:R-:W4:Y:S01]  /*6c180*/  LDL.LU.64 R60, [R1+0x1cf8] ;  /* 0x001cf800013c7983 */ /* 0x000f220000300a00 */
[--C-:B------:R-:W-:Y:S02]  /*6c190*/  IMAD.X R235, R43, 0x1, R2.reuse, P3 ;  /* 0x000000012beb7824 */ /* 0x100fe400018e0602 */
[--C-:B------:R-:W-:Y:S02]  /*6c1a0*/  IMAD.X R214, R15, 0x1, R2.reuse, P0 ;  /* 0x000000010fd67824 */ /* 0x100fe400000e0602 */
[----:B------:R-:W-:Y:S01]  /*6c1b0*/  IMAD.X R215, R13, 0x1, R2, P1 ;  /* 0x000000010dd77824 */ /* 0x000fe200008e0602 */
[----:B-1----:R-:W4:Y:S04]  /*6c1c0*/  LDL.LU.64 R56, [R1+0x1cf0] ;  /* 0x001cf00001387983 */ /* 0x002f280000300a00 */
[----:B------:R-:W4:Y:S04]  /*6c1d0*/  LDL.LU.64 R42, [R1+0x1ce8] ;  /* 0x001ce800012a7983 */ /* 0x000f280000300a00 */
[----:B------:R-:W4:Y:S04]  /*6c1e0*/  LDL.LU.64 R14, [R1+0x1ce0] ;  /* 0x001ce000010e7983 */ /* 0x000f280000300a00 */
[----:B------:R-:W4:Y:S04]  /*6c1f0*/  LDL.LU.64 R12, [R1+0x1cd8] ;  /* 0x001cd800010c7983 */ /* 0x000f280000300a00 */
[----:B---3--:R-:W3:Y:S04]  /*6c200*/  LDL.LU.64 R58, [R1+0x1cd0] ;  /* 0x001cd000013a7983 */ /* 0x008ee80000300a00 */
[----:B------:R-:W-:Y:S04]  /*6c210*/  STL.64 [R1+0xb10], R16 ;  /* 0x000b101001007387 */ /* 0x000fe80000100a00 */
[----:B------:R1:W-:Y:S04]  /*6c220*/  STL.64 [R1+0xb18], R18 ;  /* 0x000b181201007387 */ /* 0x0003e80000100a00 */
[----:B-1----:R-:W3:Y:S04]  /*6c230*/  LDL.LU.64 R18, [R1+0x1cc8] ;  /* 0x001cc80001127983 */ /* 0x002ee80000300a00 */
[----:B------:R-:W3:Y:S01]  /*6c240*/  LDL.LU.64 R16, [R1+0x1cc0] ;  /* 0x001cc00001107983 */ /* 0x000ee20000300a00 */
[----:B------:R-:W-:-:S02]  /*6c250*/  IADD3 R226, P2, PT, R10, R213, RZ ;  /* 0x000000d50ae27210 */ /* 0x000fc40007f5e0ff */
[----:B------:R-:W-:-:S03]  /*6c260*/  IADD3 R227, P3, PT, R8, R213, RZ ;  /* 0x000000d508e37210 */ /* 0x000fc60007f7e0ff */
[----:B------:R-:W-:Y:S02]  /*6c270*/  IMAD.X R218, R11, 0x1, R2, P2 ;  /* 0x000000010bda7824 */ /* 0x000fe400010e0602 */
[----:B------:R-:W-:Y:S02]  /*6c280*/  IMAD.MOV.U32 R11, RZ, RZ, R204 ;  /* 0x000000ffff0b7224 */ /* 0x000fe400078e00cc */
[----:B------:R-:W-:Y:S02]  /*6c290*/  IMAD.X R219, R9, 0x1, R2, P3 ;  /* 0x0000000109db7824 */ /* 0x000fe400018e0602 */
[----:B------:R-:W-:Y:S02]  /*6c2a0*/  IMAD.MOV.U32 R10, RZ, RZ, R205 ;  /* 0x000000ffff0a7224 */ /* 0x000fe400078e00cd */
[----:B------:R-:W-:Y:S01]  /*6c2b0*/  IMAD.MOV.U32 R9, RZ, RZ, R208 ;  /* 0x000000ffff097224 */ /* 0x000fe200078e00d0 */
[----:B------:R-:W-:Y:S01]  /*6c2c0*/  MOV R8, R209 ;  /* 0x000000d100087202 */ /* 0x000fe20000000f00 */
[----:B--2---:R-:W-:Y:S01]  /*6c2d0*/  HMMA.1688.F32.TF32 R244, R240, R206, R244 ;  /* 0x000000cef0f4723c */ /* 0x004fe200000810f4 */
[----:B----4-:R-:W-:-:S02]  /*6c2e0*/  IADD3 R204, P0, PT, R60, R213, RZ ;  /* 0x000000d53ccc7210 */ /* 0x010fc40007f1e0ff */
[----:B------:R-:W2:Y:S01]  /*6c2f0*/  LDL.LU R60, [R1+0x460] ;  /* 0x00046000013c7983 */ /* 0x000ea20000300800 */
[-C--:B------:R-:W-:Y:S02]  /*6c300*/  IADD3 R205, P1, PT, R56, R213.reuse, RZ ;  /* 0x000000d538cd7210 */ /* 0x080fe40007f3e0ff */
[-C--:B------:R-:W-:Y:S01]  /*6c310*/  IADD3 R208, P2, PT, R42, R213.reuse, RZ ;  /* 0x000000d52ad07210 */ /* 0x080fe20007f5e0ff */
[----:B------:R-:W-:Y:S01]  /*6c320*/  IMAD.X R156, R61, 0x1, R2, P0 ;  /* 0x000000013d9c7824 */ /* 0x000fe200000e0602 */
[-C--:B------:R-:W-:Y:S01]  /*6c330*/  IADD3 R3, P0, PT, R12, R213.reuse, RZ ;  /* 0x000000d50c037210 */ /* 0x080fe20007f1e0ff */
[----:B------:R-:W2:Y:S01]  /*6c340*/  LDL.LU R61, [R1+0x464] ;  /* 0x00046400013d7983 */ /* 0x000ea20000300800 */
[----:B------:R-:W-:-:S03]  /*6c350*/  IADD3 R209, P3, PT, R14, R213, RZ ;  /* 0x000000d50ed17210 */ /* 0x000fc60007f7e0ff */
[----:B------:R-:W2:Y:S01]  /*6c360*/  LDL.LU R62, [R1+0x468] ;  /* 0x00046800013e7983 */ /* 0x000ea20000300800 */
[----:B------:R-:W-:-:S03]  /*6c370*/  IMAD.X R157, R57, 0x1, R2, P1 ;  /* 0x00000001399d7824 */ /* 0x000fc600008e0602 */
[----:B------:R-:W2:Y:S01]  /*6c380*/  LDL.LU R63, [R1+0x46c] ;  /* 0x00046c00013f7983 */ /* 0x000ea20000300800 */
[----:B------:R-:W-:Y:S01]  /*6c390*/  IMAD.X R160, R43, 0x1, R2, P2 ;  /* 0x000000012ba07824 */ /* 0x000fe200010e0602 */
[----:B---3--:R-:W-:Y:S02]  /*6c3a0*/  IADD3 R0, P1, PT, R58, R213, RZ ;  /* 0x000000d53a007210 */ /* 0x008fe40007f3e0ff */
[----:B------:R-:W-:Y:S04]  /*6c3b0*/  STL.64 [R1+0xb00], R244 ;  /* 0x000b00f401007387 */ /* 0x000fe80000100a00 */
[----:B------:R-:W-:Y:S01]  /*6c3c0*/  STL.64 [R1+0xb08], R246 ;  /* 0x000b08f601007387 */ /* 0x000fe20000100a00 */
[----:B------:R-:W-:-:S03]  /*6c3d0*/  IADD3.X R161, PT, PT, R15, R2, RZ, P3, !PT ;  /* 0x000000020fa17210 */ /* 0x000fc60001ffe4ff */
[----:B------:R1:W-:Y:S01]  /*6c3e0*/  STL [R1+0x4e8], R3 ;  /* 0x0004e80301007387 */ /* 0x0003e20000100800 */
[----:B------:R-:W-:-:S03]  /*6c3f0*/  IADD3 R14, P2, PT, R18, R213, RZ ;  /* 0x000000d5120e7210 */ /* 0x000fc60007f5e0ff */
[----:B------:R3:W-:Y:S01]  /*6c400*/  STL [R1+0x4ec], R0 ;  /* 0x0004ec0001007387 */ /* 0x0007e20000100800 */
[----:B-1----:R-:W-:-:S03]  /*6c410*/  IADD3 R3, P3, PT, R16, R213, RZ ;  /* 0x000000d510037210 */ /* 0x002fc60007f7e0ff */
[----:B------:R1:W-:Y:S04]  /*6c420*/  STL [R1+0x540], R14 ;  /* 0x0005400e01007387 */ /* 0x0003e80000100800 */
[----:B------:R-:W4:Y:S01]  /*6c430*/  LDL.LU.64 R56, [R1+0x1cb8] ;  /* 0x001cb80001387983 */ /* 0x000f220000300a00 */
[----:B---3--:R-:W-:-:S03]  /*6c440*/  IMAD.X R0, R13, 0x1, R2, P0 ;  /* 0x000000010d007824 */ /* 0x008fc600000e0602 */
[----:B------:R3:W-:Y:S04]  /*6c450*/  STL [R1+0x544], R3 ;  /* 0x0005440301007387 */ /* 0x0007e80000100800 */
[----:B------:R-:W2:Y:S04]  /*6c460*/  LDL.LU.64 R42, [R1+0x1cb0] ;  /* 0x001cb000012a7983 */ /* 0x000ea80000300a00 */
[----:B------:R3:W-:Y:S04]  /*6c470*/  STL [R1+0x4d0], R0 ;  /* 0x0004d00001007387 */ /* 0x0007e80000100800 */
[----:B-1----:R-:W2:Y:S04]  /*6c480*/  LDL.LU.64 R14, [R1+0x1ca8] ;  /* 0x001ca800010e7983 */ /* 0x002ea80000300a00 */
[----:B------:R-:W2:Y:S01]  /*6c490*/  LDL.LU.64 R12, [R1+0x1ca0] ;  /* 0x001ca000010c7983 */ /* 0x000ea20000300a00 */
[----:B---3--:R-:W-:-:S02]  /*6c4a0*/  IMAD.X R3, R19, 0x1, R2, P2 ;  /* 0x0000000113037824 */ /* 0x008fc400010e0602 */
[--C-:B------:R-:W-:Y:S02]  /*6c4b0*/  IMAD.X R0, R17, 0x1, R2.reuse, P3 ;  /* 0x0000000111007824 */ /* 0x100fe400018e0602 */
[----:B------:R-:W-:Y:S01]  /*6c4c0*/  HMMA.1688.F32.TF32 R16, R240, R202, R8 ;  /* 0x000000caf010723c */ /* 0x000fe20000081008 */
[----:B------:R-:W-:-:S05]  /*6c4d0*/  IMAD.X R58, R59, 0x1, R2, P1 ;  /* 0x000000013b3a7824 */ /* 0x000fca00008e0602 */
        /* <DEDUP_REMOVED lines=8> */
[----:B------:R-:W-:Y:S04]  /*6c560*/  STL.64 [R1+0xaf0], R16 ;  /* 0x000af01001007387 */ /* 0x000fe80000100a00 */
[----:B------:R1:W-:Y:S04]  /*6c570*/  STL.64 [R1+0xaf8], R18 ;  /* 0x000af81201007387 */ /* 0x0003e80000100a00 */
[----:B-1----:R-:W3:Y:S04]  /*6c580*/  LDL.LU.64 R18, [R1+0x1c90] ;  /* 0x001c900001127983 */ /* 0x002ee80000300a00 */
[----:B------:R-:W3:Y:S04]  /*6c590*/  LDL.LU.64 R16, [R1+0x1c88] ;  /* 0x001c880001107983 */ /* 0x000ee80000300a00 */
[----:B------:R-:W3:Y:S01]  /*6c5a0*/  LDL.LU.64 R8, [R1+0x1be0] ;  /* 0x001be00001087983 */ /* 0x000ee20000300a00 */
[----:B----4-:R-:W-:-:S02]  /*6c5b0*/  IADD3 R3, P0, PT, R56, R213, RZ ;  /* 0x000000d538037210 */ /* 0x010fc40007f1e0ff */
[----:B--2---:R-:W-:-:S03]  /*6c5c0*/  IADD3 R0, P1, PT, R42, R213, RZ ;  /* 0x000000d52a007210 */ /* 0x004fc60007f3e0ff */
[----:B------:R1:W-:Y:S01]  /*6c5d0*/  STL [R1+0x4b0], R3 ;  /* 0x0004b00301007387 */ /* 0x0003e20000100800 */
[----:B------:R-:W-:-:S03]  /*6c5e0*/  IADD3 R58, P2, PT, R14, R213, RZ ;  /* 0x000000d50e3a7210 */ /* 0x000fc60007f5e0ff */
[----:B------:R2:W-:Y:S01]  /*6c5f0*/  STL [R1+0x4b4], R0 ;  /* 0x0004b40001007387 */ /* 0x0005e20000100800 */
[----:B-1----:R-:W-:-:S03]  /*6c600*/  IADD3 R3, P3, PT, R12, R213, RZ ;  /* 0x000000d50c037210 */ /* 0x002fc60007f7e0ff */
[----:B------:R-:W-:Y:S01]  /*6c610*/  STL [R1+0x4b8], R58 ;  /* 0x0004b83a01007387 */ /* 0x000fe20000100800 */
[----:B--2---:R-:W-:-:S03]  /*6c620*/  IMAD.X R0, R57, 0x1, R2, P0 ;  /* 0x0000000139007824 */ /* 0x004fc600000e0602 */
[----:B------:R1:W-:Y:S04]  /*6c630*/  STL [R1+0x4bc], R3 ;  /* 0x0004bc0301007387 */ /* 0x0003e80000100800 */
[----:B------:R2:W-:Y:S01]  /*6c640*/  STL [R1+0x4a0], R0 ;  /* 0x0004a00001007387 */ /* 0x0005e20000100800 */
[----:B-1----:R-:W-:Y:S01]  /*6c650*/  IADD3.X R3, PT, PT, R15, R2, RZ, P2, !PT ;  /* 0x000000020f037210 */ /* 0x002fe200017fe4ff */
[--C-:B--2---:R-:W-:Y:S02]  /*6c660*/  IMAD.X R0, R13, 0x1, R2.reuse, P3 ;  /* 0x000000010d007824 */ /* 0x104fe400018e0602 */
[----:B------:R-:W-:Y:S01]  /*6c670*/  HMMA.1688.F32.TF32 R12, R240, R198, R60 ;  /* 0x000000c6f00c723c */ /* 0x000fe2000008103c */
[----:B------:R-:W-:-:S05]  /*6c680*/  IMAD.X R42, R43, 0x1, R2, P1 ;  /* 0x000000012b2a7824 */ /* 0x000fca00008e0602 */
[----:B------:R-:W-:Y:S04]  /*6c690*/  STL [R1+0x4a4], R42 ;  /* 0x0004a42a01007387 */ /* 0x000fe80000100800 */
[----:B------:R-:W2:Y:S04]  /*6c6a0*/  LDL.LU R56, [R1+0x440] ;  /* 0x0004400001387983 */ /* 0x000ea80000300800 */
[----:B------:R3:W-:Y:S04]  /*6c6b0*/  STL [R1+0x4a8], R3 ;  /* 0x0004a80301007387 */ /* 0x0007e80000100800 */
[----:B------:R1:W-:Y:S04]  /*6c6c0*/  STL [R1+0x4ac], R0 ;  /* 0x0004ac0001007387 */ /* 0x0003e80000100800 */
[----:B------:R-:W2:Y:S04]  /*6c6d0*/  LDL.LU R57, [R1+0x444] ;  /* 0x0004440001397983 */ /* 0x000ea80000300800 */
[----:B------:R-:W2:Y:S04]  /*6c6e0*/  LDL.LU R58, [R1+0x448] ;  /* 0x00044800013a7983 */ /* 0x000ea80000300800 */
[----:B------:R-:W2:Y:S01]  /*6c6f0*/  LDL.LU R59, [R1+0x44c] ;  /* 0x00044c00013b7983 */ /* 0x000ea20000300800 */
[----:B---3--:R-:W-:-:S02]  /*6c700*/  IADD3 R3, P0, PT, R10, R213, RZ ;  /* 0x000000d50a037210 */ /* 0x008fc40007f1e0ff */
[-C--:B-1----:R-:W-:Y:S01]  /*6c710*/  IADD3 R0, P1, PT, R18, R213.reuse, RZ ;  /* 0x000000d512007210 */ /* 0x082fe20007f3e0ff */
[----:B------:R1:W-:Y:S04]  /*6c720*/  STL.64 [R1+0xae0], R12 ;  /* 0x000ae00c01007387 */ /* 0x0003e80000100a00 */
[----:B------:R-:W-:Y:S04]  /*6c730*/  STL.64 [R1+0xae8], R14 ;  /* 0x000ae80e01007387 */ /* 0x000fe80000100a00 */
[----:B------:R3:W-:Y:S04]  /*6c740*/  STL [R1+0x490], R3 ;  /* 0x0004900301007387 */ /* 0x0007e80000100800 */
[----:B------:R4:W-:Y:S01]  /*6c750*/  STL [R1+0x494], R0 ;  /* 0x0004940001007387 */ /* 0x0009e20000100800 */
[----:B-1----:R-:W-:-:S02]  /*6c760*/  IADD3 R12, P2, PT, R16, R213, RZ ;  /* 0x000000d5100c7210 */ /* 0x002fc40007f5e0ff */
[----:B---3--:R-:W-:Y:S01]  /*6c770*/  IADD3 R3, P3, PT, R8, R213, RZ ;  /* 0x000000d508037210 */ /* 0x008fe20007f7e0ff */
[--C-:B----4-:R-:W-:Y:S02]  /*6c780*/  IMAD.X R0, R11, 0x1, R2.reuse, P0 ;  /* 0x000000010b007824 */ /* 0x110fe400000e0602 */
[----:B------:R1:W-:Y:S04]  /*6c790*/  STL [R1+0x498], R12 ;  /* 0x0004980c01007387 */ /* 0x0003e80000100800 */
[----:B------:R-:W3:Y:S04]  /*6c7a0*/  LDL.LU.64 R164, [R1+0x1c80] ;  /* 0x001c800001a47983 */ /* 0x000ee80000300a00 */
[----:B------:R4:W-:Y:S04]  /*6c7b0*/  STL [R1+0x49c], R3 ;  /* 0x00049c0301007387 */ /* 0x0009e80000100800 */
[----:B------:R-:W2:Y:S04]  /*6c7c0*/  LDL.LU.64 R14, [R1+0x1c78] ;  /* 0x001c7800010e7983 */ /* 0x000ea80000300a00 */
[----:B------:R4:W-:Y:S01]  /*6c7d0*/  STL [R1+0x480], R0 ;  /* 0x0004800001007387 */ /* 0x0009e20000100800 */
[----:B------:R-:W-:-:S03]  /*6c7e0*/  IMAD.X R18, R19, 0x1, R2, P1 ;  /* 0x0000000113127824 */ /* 0x000fc600008e0602 */
[----:B-1----:R-:W2:Y:S04]  /*6c7f0*/  LDL.LU.64 R12, [R1+0x1c70] ;  /* 0x001c7000010c7983 */ /* 0x002ea80000300a00 */
[----:B------:R-:W2:Y:S01]  /*6c800*/  LDL.LU.64 R10, [R1+0x1c68] ;  /* 0x001c6800010a7983 */ /* 0x000ea20000300a00 */
[----:B----4-:R-:W-:-:S03]  /*6c810*/  IMAD.X R3, R17, 0x1, R2, P2 ;  /* 0x0000000111037824 */ /* 0x010fc600010e0602 */
[----:B------:R1:W-:Y:S01]  /*6c820*/  STL [R1+0x484], R18 ;  /* 0x0004841201007387 */ /* 0x0003e20000100800 */
[----:B------:R-:W-:-:S03]  /*6c830*/  IMAD.X R0, R9, 0x1, R2, P3 ;  /* 0x0000000109007824 */ /* 0x000fc600018e0602 */
[----:B------:R-:W4:Y:S01]  /*6c840*/  LDL.LU R60, [R1+0x430] ;  /* 0x00043000013c7983 */ /* 0x000f220000300800 */
[----:B-1----:R-:W-:Y:S03]  /*6c850*/  HMMA.1688.F32.TF32 R16, R240, R194, R244 ;  /* 0x000000c2f010723c */ /* 0x002fe600000810f4 */
[----:B------:R-:W-:Y:S04]  /*6c860*/  STL [R1+0x488], R3 ;  /* 0x0004880301007387 */ /* 0x000fe80000100800 */
[----:B------:R-:W-:Y:S04]  /*6c870*/  STL [R1+0x48c], R0 ;  /* 0x00048c0001007387 */ /* 0x000fe80000100800 */
[----:B------:R-:W4:Y:S04]  /*6c880*/  LDL.LU R61, [R1+0x434] ;  /* 0x00043400013d7983 */ /* 0x000f280000300800 */
[----:B------:R-:W4:Y:S04]  /*6c890*/  LDL.LU R62, [R1+0x438] ;  /* 0x00043800013e7983 */ /* 0x000f280000300800 */
[----:B------:R-:W4:Y:S04]  /*6c8a0*/  LDL.LU R63, [R1+0x43c] ;  /* 0x00043c00013f7983 */ /* 0x000f280000300800 */
[----:B------:R-:W4:Y:S04]  /*6c8b0*/  LDL.LU.64 R8, [R1+0x1c60] ;  /* 0x001c600001087983 */ /* 0x000f280000300a00 */
[----:B------:R-:W4:Y:S04]  /*6c8c0*/  LDL.LU.64 R42, [R1+0x1c58] ;  /* 0x001c5800012a7983 */ /* 0x000f280000300a00 */
[----:B------:R-:W-:Y:S04]  /*6c8d0*/  STL.64 [R1+0xad0], R16 ;  /* 0x000ad01001007387 */ /* 0x000fe80000100a00 */
[----:B------:R1:W-:Y:S04]  /*6c8e0*/  STL.64 [R1+0xad8], R18 ;  /* 0x000ad81201007387 */ /* 0x0003e80000100a00 */
[----:B-1----:R-:W4:Y:S04]  /*6c8f0*/  LDL.LU.64 R18, [R1+0x1c50] ;  /* 0x001c500001127983 */ /* 0x002f280000300a00 */
[----:B------:R-:W4:Y:S01]  /*6c900*/  LDL.LU.64 R16, [R1+0x1c48] ;  /* 0x001c480001107983 */ /* 0x000f220000300a00 */
[----:B---3--:R-:W-:-:S02]  /*6c910*/  IADD3 R3, P0, PT, R164, R213, RZ ;  /* 0x000000d5a4037210 */ /* 0x008fc40007f1e0ff */
[----:B--2---:R-:W-:-:S03]  /*6c920*/  IADD3 R0, P1, PT, R14, R213, RZ ;  /* 0x000000d50e007210 */ /* 0x004fc60007f3e0ff */
[----:B------:R1:W-:Y:S04]  /*6c930*/  STL [R1+0x470], R3 ;  /* 0x0004700301007387 */ /* 0x0003e80000100800 */
[----:B------:R2:W-:Y:S01]  /*6c940*/  STL [R1+0x474], R0 ;  /* 0x0004740001007387 */ /* 0x0005e20000100800 */
[-C--:B------:R-:W-:Y:S02]  /*6c950*/  IADD3 R168, P2, PT, R12, R213.reuse, RZ ;  /* 0x000000d50ca87210 */ /* 0x080fe40007f5e0ff */
[----:B------:R-:W-:Y:S02]  /*6c960*/  IADD3.X R14, PT, PT, R15, R2, RZ, P1, !PT ;  /* 0x000000020f0e7210 */ /* 0x000fe40000ffe4ff */
[----:B-1----:R-:W-:Y:S01]  /*6c970*/  IADD3 R3, P3, PT, R10, R213, RZ ;  /* 0x000000d50a037210 */ /* 0x002fe20007f7e0ff */
[--C-:B--2---:R-:W-:Y:S01]  /*6c980*/  IMAD.X R0, R165, 0x1, R2.reuse, P0 ;  /* 0x00000001a5007824 */ /* 0x104fe200000e0602 */
[----:B------:R-:W-:Y:S04]  /*6c990*/  STL [R1+0x478], R168 ;  /* 0x000478a801007387 */ /* 0x000fe80000100800 */
[----:B------:R1:W-:Y:S04]  /*6c9a0*/  STL [R1+0x47c], R3 ;  /* 0x00047c0301007387 */ /* 0x0003e80000100800 */
[----:B------:R-:W-:Y:S04]  /*6c9b0*/  STL [R1+0x460], R0 ;  /* 0x0004600001007387 */ /* 0x000fe80000100800 */
[----:B------:R2:W-:Y:S04]  /*6c9c0*/  STL [R1+0x464], R14 ;  /* 0x0004640e01007387 */ /* 0x0005e80000100800 */
[----:B------:R-:W3:Y:S01]  /*6c9d0*/  LDL.LU R244, [R1+0x420] ;  /* 0x0004200001f47983 */ /* 0x000ee20000300800 */
[----:B-1----:R-:W-:-:S02]  /*6c9e0*/  IMAD.X R3, R13, 0x1, R2, P2 ;  /* 0x000000010d037824 */ /* 0x002fc400010e0602 */
[----:B--2---:R-:W-:Y:S01]  /*6c9f0*/  HMMA.1688.F32.TF32 R12, R240, R190, R56 ;  /* 0x000000bef00c723c */ /* 0x004fe20000081038 */
[----:B------:R-:W-:Y:S02]  /*6ca00*/  IMAD.X R0, R11, 0x1, R2, P3 ;  /* 0x000000010b007824 */ /* 0x000fe400018e0602 */
[----:B------:R4:W-:Y:S04]  /*6ca10*/  STL [R1+0x468], R3 ;  /* 0x0004680301007387 */ /* 0x0009e80000100800 */
[----:B------:R1:W-:Y:S04]  /*6ca20*/  STL [R1+0x46c], R0 ;  /* 0x00046c0001007387 */ /* 0x0003e80000100800 */
[----:B------:R-:W3:Y:S04]  /*6ca30*/  LDL.LU R245, [R1+0x424] ;  /* 0x0004240001f57983 */ /* 0x000ee80000300800 */
[----:B------:R-:W3:Y:S04]  /*6ca40*/  LDL.LU R246, [R1+0x428] ;  /* 0x0004280001f67983 */ /* 0x000ee80000300800 */
[----:B------:R-:W3:Y:S01]  /*6ca50*/  LDL.LU R247, [R1+0x42c] ;  /* 0x00042c0001f77983 */ /* 0x000ee20000300800 */
[----:B----4-:R-:W-:-:S02]  /*6ca60*/  IADD3 R3, P0, PT, R8, R213, RZ ;  /* 0x000000d508037210 */ /* 0x010fc40007f1e0ff */
[-C--:B-1----:R-:W-:Y:S01]  /*6ca70*/  IADD3 R0, P1, PT, R42, R213.reuse, RZ ;  /* 0x000000d52a007210 */ /* 0x082fe20007f3e0ff */
[----:B------:R-:W-:Y:S04]  /*6ca80*/  STL.64 [R1+0xac0], R12 ;  /* 0x000ac00c01007387 */ /* 0x000fe80000100a00 */
[----:B------:R1:W-:Y:S01]  /*6ca90*/  STL.64 [R1+0xac8], R14 ;  /* 0x000ac80e01007387 */ /* 0x0003e20000100a00 */
[----:B------:R-:W-:-:S03]  /*6caa0*/  IADD3 R10, P2, PT, R18, R213, RZ ;  /* 0x000000d5120a7210 */ /* 0x000fc60007f5e0ff */
[----:B------:R2:W-:Y:S04]  /*6cab0*/  STL [R1+0x450], R3 ;  /* 0x0004500301007387 */ /* 0x0005e80000100800 */
[----:B------:R4:W-:Y:S04]  /*6cac0*/  STL [R1+0x454], R0 ;  /* 0x0004540001007387 */ /* 0x0009e80000100800 */
[----:B------:R4:W-:Y:S04]  /*6cad0*/  STL [R1+0x458], R10 ;  /* 0x0004580a01007387 */ /* 0x0009e80000100800 */
[----:B-1----:R-:W3:Y:S01]  /*6cae0*/  LDL.LU.64 R14, [R1+0x1c40] ;  /* 0x001c4000010e7983 */ /* 0x002ee20000300a00 */
[----:B--2---:R-:W-:Y:S01]  /*6caf0*/  IADD3 R3, P3, PT, R16, R213, RZ ;  /* 0x000000d510037210 */ /* 0x004fe20007f7e0ff */
[----:B----4-:R-:W-:-:S04]  /*6cb00*/  IMAD.X R0, R9, 0x1, R2, P0 ;  /* 0x0000000109007824 */ /* 0x010fc800000e0602 */
[----:B------:R1:W-:Y:S04]  /*6cb10*/  STL [R1+0x45c], R3 ;  /* 0x00045c0301007387 */ /* 0x0003e80000100800 */
[----:B------:R-:W2:Y:S04]  /*6cb20*/  LDL.LU.64 R12, [R1+0x1c38] ;  /* 0x001c3800010c7983 */ /* 0x000ea80000300a00 */
[----:B------:R4:W-:Y:S04]  /*6cb30*/  STL [R1+0x440], R0 ;  /* 0x0004400001007387 */ /* 0x0009e80000100800 */
[----:B------:R-:W2:Y:S04]  /*6cb40*/  LDL.LU.64 R10, [R1+0x1c30] ;  /* 0x001c3000010a7983 */ /* 0x000ea80000300a00 */
[----:B------:R-:W2:Y:S01]  /*6cb50*/  LDL.LU.64 R8, [R1+0x1c28] ;  /* 0x001c280001087983 */ /* 0x000ea20000300a00 */
[----:B-1----:R-:W-:-:S02]  /*6cb60*/  IMAD.X R3, R19, 0x1, R2, P2 ;  /* 0x0000000113037824 */ /* 0x002fc400010e0602 */
[--C-:B----4-:R-:W-:Y:S02]  /*6cb70*/  IMAD.X R0, R17, 0x1, R2.reuse, P3 ;  /* 0x0000000111007824 */ /* 0x110fe400018e0602 */
[----:B------:R-:W-:Y:S01]  /*6cb80*/  HMMA.1688.F32.TF32 R16, R240, R186, R60 ;  /* 0x000000baf010723c */ /* 0x000fe2000008103c */
[----:B------:R-:W-:-:S05]  /*6cb90*/  IMAD.X R42, R43, 0x1, R2, P1 ;  /* 0x000000012b2a7824 */ /* 0x000fca00008e0602 */
[----:B------:R1:W-:Y:S04]  /*6cba0*/  STL [R1+0x444], R42 ;  /* 0x0004442a01007387 */ /* 0x0003e80000100800 */
[----:B------:R-:W4:Y:S04]  /*6cbb0*/  LDL.LU R56, [R1+0x410] ;  /* 0x0004100001387983 */ /* 0x000f280000300800 */
[----:B------:R-:W-:Y:S04]  /*6cbc0*/  STL [R1+0x448], R3 ;  /* 0x0004480301007387 */ /* 0x000fe80000100800 */
[----:B------:R3:W-:Y:S04]  /*6cbd0*/  STL [R1+0x44c], R0 ;  /* 0x00044c0001007387 */ /* 0x0007e80000100800 */
[----:B------:R-:W4:Y:S04]  /*6cbe0*/  LDL.LU R57, [R1+0x414] ;  /* 0x0004140001397983 */ /* 0x000f280000300800 */
[----:B------:R-:W4:Y:S04]  /*6cbf0*/  LDL.LU R58, [R1+0x418] ;  /* 0x00041800013a7983 */ /* 0x000f280000300800 */
[----:B------:R-:W4:Y:S04]  /*6cc00*/  LDL.LU R59, [R1+0x41c] ;  /* 0x00041c00013b7983 */ /* 0x000f280000300800 */
[----:B------:R-:W4:Y:S04]  /*6cc10*/  LDL.LU.64 R164, [R1+0x1c20] ;  /* 0x001c200001a47983 */ /* 0x000f280000300a00 */
[----:B------:R-:W4:Y:S04]  /*6cc20*/  LDL.LU.64 R62, [R1+0x1c18] ;  /* 0x001c1800013e7983 */ /* 0x000f280000300a00 */
[----:B------:R2:W-:Y:S04]  /*6cc30*/  STL.64 [R1+0xab0], R16 ;  /* 0x000ab01001007387 */ /* 0x0005e80000100a00 */
[----:B------:R-:W-:Y:S04]  /*6cc40*/  STL.64 [R1+0xab8], R18 ;  /* 0x000ab81201007387 */ /* 0x000fe80000100a00 */
[----:B------:R-:W4:Y:S04]  /*6cc50*/  LDL.LU.64 R60, [R1+0x1c10] ;  /* 0x001c1000013c7983 */ /* 0x000f280000300a00 */
[----:B-1----:R-:W4:Y:S01]  /*6cc60*/  LDL.LU.64 R42, [R1+0x1c08] ;  /* 0x001c0800012a7983 */ /* 0x002f220000300a00 */
[----:B---3--:R-:W-:-:S05]  /*6cc70*/  IADD3 R0, P0, PT, R14, R213, RZ ;  /* 0x000000d50e007210 */ /* 0x008fca0007f1e0ff */
[----:B------:R1:W-:Y:S01]  /*6cc80*/  STL [R1+0xa8], R0 ;  /* 0x0000a80001007387 */ /* 0x0003e20000100800 */
[-C--:B--2---:R-:W-:Y:S02]  /*6cc90*/  IADD3 R16, P1, PT, R12, R213.reuse, RZ ;  /* 0x000000d50c107210 */ /* 0x084fe40007f3e0ff */
[----:B------:R-:W-:-:S03]  /*6cca0*/  IADD3 R3, P2, PT, R10, R213, RZ ;  /* 0x000000d50a037210 */ /* 0x000fc60007f5e0ff */
[----:B------:R-:W-:Y:S01]  /*6ccb0*/  STL [R1+0xac], R16 ;  /* 0x0000ac1001007387 */ /* 0x000fe20000100800 */
[----:B-1----:R-:W-:-:S03]  /*6ccc0*/  IADD3 R0, P3, PT, R8, R213, RZ ;  /* 0x000000d508007210 */ /* 0x002fc60007f7e0ff */
[----:B------:R1:W-:Y:S04]  /*6ccd0*/  STL [R1+0xb0], R3 ;  /* 0x0000b00301007387 */ /* 0x0003e80000100800 */
[----:B------:R2:W-:Y:S04]  /*6cce0*/  STL [R1+0xb4], R0 ;  /* 0x0000b40001007387 */ /* 0x0005e80000100800 */
[----:B------:R-:W3:Y:S01]  /*6ccf0*/  LDL.LU R12, [R1+0x400] ;  /* 0x00040000010c7983 */ /* 0x000ee20000300800 */
[--C-:B-1----:R-:W-:Y:S02]  /*6cd00*/  IMAD.X R3, R11, 0x1, R2.reuse, P2 ;  /* 0x000000010b037824 */ /* 0x102fe400010e0602 */
[----:B--2---:R-:W-:-:S02]  /*6cd10*/  IMAD.X R0, R9, 0x1, R2, P3 ;  /* 0x0000000109007824 */ /* 0x004fc400018e0602 */
[----:B------:R-:W-:Y:S01]  /*6cd20*/  HMMA.1688.F32.TF32 R8, R240, R182, R244 ;  /* 0x000000b6f008723c */ /* 0x000fe200000810f4 */
[----:B------:R-:W-:Y:S01]  /*6cd30*/  STL [R1+0x90], R3 ;  /* 0x0000900301007387 */ /* 0x000fe20000100800 */
[----:B------:R-:W-:-:S03]  /*6cd40*/  IMAD.X R211, R13, 0x1, R2, P1 ;  /* 0x000000010dd37824 */ /* 0x000fc600008e0602 */
[----:B------:R-:W-:Y:S04]  /*6cd50*/  STL [R1+0x94], R0 ;  /* 0x0000940001007387 */ /* 0x000fe80000100800 */
[----:B------:R-:W3:Y:S01]  /*6cd60*/  LDL.LU R13, [R1+0x404] ;  /* 0x00040400010d7983 */ /* 0x000ee20000300800 */
[----:B------:R-:W-:-:S03]  /*6cd70*/  IADD3.X R210, PT, PT, R15, R2, RZ, P0, !PT ;  /* 0x000000020fd27210 */ /* 0x000fc600007fe4ff */
[----:B------:R-:W3:Y:S04]  /*6cd80*/  LDL.LU R14, [R1+0x408] ;  /* 0x00040800010e7983 */ /* 0x000ee80000300800 */
[----:B------:R-:W3:Y:S04]  /*6cd90*/  LDL.LU R15, [R1+0x40c] ;  /* 0x00040c00010f7983 */ /* 0x000ee80000300800 */
[----:B------:R-:W2:Y:S04]  /*6cda0*/  LDL.LU.64 R18, [R1+0x1c00] ;  /* 0x001c000001127983 */ /* 0x000ea80000300a00 */
[----:B------:R-:W3:Y:S04]  /*6cdb0*/  LDL.LU.64 R16, [R1+0x1bf8] ;  /* 0x001bf80001107983 */ /* 0x000ee80000300a00 */
[----:B------:R-:W-:Y:S04]  /*6cdc0*/  STL.64 [R1+0xaa0], R8 ;  /* 0x000aa00801007387 */ /* 0x000fe80000100a00 */
[----:B------:R1:W-:Y:S04]  /*6cdd0*/  STL.64 [R1+0xaa8], R10 ;  /* 0x000aa80a01007387 */ /* 0x0003e80000100a00 */
[----:B-1----:R-:W3:Y:S04]  /*6cde0*/  LDL.LU.64 R10, [R1+0x1bf0] ;  /* 0x001bf000010a7983 */ /* 0x002ee80000300a00 */
[----:B------:R-:W3:Y:S01]  /*6cdf0*/  LDL.LU.64 R8, [R1+0x1be8] ;  /* 0x001be80001087983 */ /* 0x000ee20000300a00 */
[----:B----4-:R-:W-:Y:S01]  /*6ce00*/  HMMA.1688.F32.TF32 R56, R240, R178, R56 ;  /* 0x000000b2f038723c */ /* 0x010fe20000081038 */
[----:B------:R-:W-:-:S02]  /*6ce10*/  IADD3 R202, P0, PT, R164, R213, RZ ;  /* 0x000000d5a4ca7210 */ /* 0x000fc40007f1e0ff */
[----:B------:R-:W-:Y:S01]  /*6ce20*/  IADD3 R206, P2, PT, R60, R213, RZ ;  /* 0x000000d53cce7210 */ /* 0x000fe20007f5e0ff */
[----:B------:R-:W4:Y:S04]  /*6ce30*/  LDL.LU R244, [R1+0x3f0] ;  /* 0x0003f00001f47983 */ /* 0x000f280000300800 */
[----:B------:R-:W4:Y:S04]  /*6ce40*/  LDL.LU R245, [R1+0x3f4] ;  /* 0x0003f40001f57983 */ /* 0x000f280000300800 */
[----:B------:R-:W4:Y:S04]  /*6ce50*/  LDL.LU R246, [R1+0x3f8] ;  /* 0x0003f80001f67983 */ /* 0x000f280000300800 */
[----:B------:R-:W4:Y:S01]  /*6ce60*/  LDL.LU R247, [R1+0x3fc] ;  /* 0x0003fc0001f77983 */ /* 0x000f220000300800 */
[----:B------:R-:W-:-:S02]  /*6ce70*/  IMAD.X R194, R165, 0x1, R2, P0 ;  /* 0x00000001a5c27824 */ /* 0x000fc400000e0602 */
[--C-:B------:R-:W-:Y:S01]  /*6ce80*/  IMAD.X R198, R61, 0x1, R2.reuse, P2 ;  /* 0x000000013dc67824 */ /* 0x100fe200010e0602 */
[-C--:B------:R-:W-:Y:S02]  /*6ce90*/  IADD3 R207, P3, PT, R42, R213.reuse, RZ ;  /* 0x000000d52acf7210 */ /* 0x080fe40007f7e0ff */
[-C--:B------:R-:W-:Y:S02]  /*6cea0*/  IADD3 R203, P1, PT, R62, R213.reuse, RZ ;  /* 0x000000d53ecb7210 */ /* 0x080fe40007f3e0ff */
[----:B------:R-:W-:Y:S01]  /*6ceb0*/  IADD3.X R199, PT, PT, R43, R2, RZ, P3, !PT ;  /* 0x000000022bc77210 */ /* 0x000fe20001ffe4ff */
[----:B------:R1:W-:Y:S04]  /*6cec0*/  STL.64 [R1+0xa90], R56 ;  /* 0x000a903801007387 */ /* 0x0003e80000100a00 */
[----:B------:R2:W-:Y:S04]  /*6ced0*/  STL.64 [R1+0xa98], R58 ;  /* 0x000a983a01007387 */ /* 0x0005e80000100a00 */
[----:B------:R-:W4:Y:S04]  /*6cee0*/  LDL.LU.64 R60, [R1+0x1bd8] ;  /* 0x001bd800013c7983 */ /* 0x000f280000300a00 */
[----:B-1----:R-:W4:Y:S04]  /*6cef0*/  LDL.LU.64 R56, [R1+0x1bd0] ;  /* 0x001bd00001387983 */ /* 0x002f280000300a00 */
[----:B------:R-:W4:Y:S01]  /*6cf00*/  LDL.LU.64 R42, [R1+0x1bc8] ;  /* 0x001bc800012a7983 */ /* 0x000f220000300a00 */
[--C-:B------:R-:W-:Y:S01]  /*6cf10*/  IMAD.X R195, R63, 0x1, R2.reuse, P1 ;  /* 0x000000013fc37824 */ /* 0x100fe200008e0602 */
[----:B--2---:R-:W-:Y:S01]  /*6cf20*/  IADD3 R186, P0, PT, R18, R213, RZ ;  /* 0x000000d512ba7210 */ /* 0x004fe20007f1e0ff */
[----:B---3--:R-:W-:Y:S04]  /*6cf30*/  HMMA.1688.F32.TF32 R12, R240, R174, R12 ;  /* 0x000000aef00c723c */ /* 0x008fe8000008100c */
[----:B------:R-:W-:-:S02]  /*6cf40*/  IMAD.X R178, R19, 0x1, R2, P0 ;  /* 0x0000000113b27824 */ /* 0x000fc400000e0602 */
[----:B------:R-:W2:Y:S01]  /*6cf50*/  LDL.LU.64 R18, [R1+0x1bc0] ;  /* 0x001bc00001127983 */ /* 0x000ea20000300a00 */
[----:B------:R-:W-:-:S05]  /*6cf60*/  IADD3 R187, P1, PT, R16, R213, RZ ;  /* 0x000000d510bb7210 */ /* 0x000fca0007f3e0ff */
[--C-:B------:R-:W-:Y:S01]  /*6cf70*/  IMAD.X R179, R17, 0x1, R2.reuse, P1 ;  /* 0x0000000111b37824 */ /* 0x100fe200008e0602 */
[-C--:B------:R-:W-:Y:S02]  /*6cf80*/  IADD3 R191, P3, PT, R8, R213.reuse, RZ ;  /* 0x000000d508bf7210 */ /* 0x080fe40007f7e0ff */
[-C--:B------:R-:W-:Y:S01]  /*6cf90*/  IADD3 R190, P2, PT, R10, R213.reuse, RZ ;  /* 0x000000d50abe7210 */ /* 0x080fe20007f5e0ff */
[----:B------:R-:W3:Y:S02]  /*6cfa0*/  LDL.LU R8, [R1+0x3e0] ;  /* 0x0003e00001087983 */ /* 0x000ee40000300800 */
[--C-:B------:R-:W-:Y:S02]  /*6cfb0*/  IMAD.X R183, R9, 0x1, R2.reuse, P3 ;  /* 0x0000000109b77824 */ /* 0x100fe400018e0602 */
[----:B------:R-:W-:Y:S01]  /*6cfc0*/  IMAD.X R182, R11, 0x1, R2, P2 ;  /* 0x000000010bb67824 */ /* 0x000fe200010e0602 */
        /* <DEDUP_REMOVED lines=9> */
[-C--:B----4-:R-:W-:Y:S01]  /*6d060*/  IADD3 R3, P0, PT, R60, R213.reuse, RZ ;  /* 0x000000d53c037210 */ /* 0x090fe20007f1e0ff */
[----:B------:R-:W-:Y:S01]  /*6d070*/  HMMA.1688.F32.TF32 R168, R240, R170, R244 ;  /* 0x000000aaf0a8723c */ /* 0x000fe200000810f4 */
[----:B------:R-:W-:-:S02]  /*6d080*/  IADD3 R0, P1, PT, R56, R213, RZ ;  /* 0x000000d538007210 */ /* 0x000fc40007f3e0ff */
[----:B------:R-:W-:Y:S01]  /*6d090*/  IADD3 R62, P2, PT, R42, R213, RZ ;  /* 0x000000d52a3e7210 */ /* 0x000fe20007f5e0ff */
[----:B------:R-:W-:Y:S04]  /*6d0a0*/  STL [R1+0x578], R3 ;  /* 0x0005780301007387 */ /* 0x000fe80000100800 */
[----:B------:R1:W-:Y:S01]  /*6d0b0*/  STL [R1+0x57c], R0 ;  /* 0x00057c0001007387 */ /* 0x0003e20000100800 */
[----:B------:R-:W-:-:S03]  /*6d0c0*/  IMAD.X R56, R57, 0x1, R2, P1 ;  /* 0x0000000139387824 */ /* 0x000fc600008e0602 */
[----:B------:R-:W-:Y:S01]  /*6d0d0*/  STL [R1+0x580], R62 ;  /* 0x0005803e01007387 */ /* 0x000fe20000100800 */
[----:B-1----:R-:W-:Y:S01]  /*6d0e0*/  IMAD.X R0, R61, 0x1, R2, P0 ;  /* 0x000000013d007824 */ /* 0x002fe200000e0602 */
[----:B--2---:R-:W-:-:S05]  /*6d0f0*/  IADD3 R3, P3, PT, R18, R213, RZ ;  /* 0x000000d512037210 */ /* 0x004fca0007f7e0ff */
[----:B------:R1:W-:Y:S04]  /*6d100*/  STL [R1+0x584], R3 ;  /* 0x0005840301007387 */ /* 0x0003e80000100800 */
[----:B------:R2:W-:Y:S04]  /*6d110*/  STL [R1+0x568], R0 ;  /* 0x0005680001007387 */ /* 0x0005e80000100800 */
[----:B------:R-:W-:Y:S04]  /*6d120*/  STL [R1+0x56c], R56 ;  /* 0x00056c3801007387 */ /* 0x000fe80000100800 */
[----:B------:R-:W4:Y:S01]  /*6d130*/  LDL.LU R60, [R1+0x3d0] ;  /* 0x0003d000013c7983 */ /* 0x000f220000300800 */
[----:B-1----:R-:W-:Y:S01]  /*6d140*/  IADD3.X R3, PT, PT, R43, R2, RZ, P2, !PT ;  /* 0x000000022b037210 */ /* 0x002fe200017fe4ff */
[----:B--2---:R-:W-:-:S04]  /*6d150*/  IMAD.X R0, R19, 0x1, R2, P3 ;  /* 0x0000000113007824 */ /* 0x004fc800018e0602 */
        /* <DEDUP_REMOVED lines=8> */
[----:B-1----:R-:W-:-:S03]  /*6d1e0*/  IADD3 R0, P1, PT, R58, R213, RZ ;  /* 0x000000d53a007210 */ /* 0x002fc60007f3e0ff */
[----:B------:R1:W-:Y:S04]  /*6d1f0*/  STL [R1+0x558], R3 ;  /* 0x0005580301007387 */ /* 0x0003e80000100800 */
[----:B------:R2:W-:Y:S01]  /*6d200*/  STL [R1+0x55c], R0 ;  /* 0x00055c0001007387 */ /* 0x0005e20000100800 */
[-C--:B------:R-:W-:Y:S02]  /*6d210*/  IADD3 R18, P2, PT, R14, R213.reuse, RZ ;  /* 0x000000d50e127210 */ /* 0x080fe40007f5e0ff */
[----:B-1----:R-:W-:Y:S01]  /*6d220*/  IADD3 R3, P3, PT, R12, R213, RZ ;  /* 0x000000d50c037210 */ /* 0x002fe20007f7e0ff */
[--C-:B--2---:R-:W-:Y:S02]  /*6d230*/  IMAD.X R0, R17, 0x1, R2.reuse, P0 ;  /* 0x0000000111007824 */ /* 0x104fe400000e0602 */
[----:B------:R1:W-:Y:S04]  /*6d240*/  STL [R1+0x560], R18 ;  /* 0x0005601201007387 */ /* 0x0003e80000100800 */
[----:B------:R-:W2:Y:S04]  /*6d250*/  LDL.LU.64 R56, [R1+0x1b98] ;  /* 0x001b980001387983 */ /* 0x000ea80000300a00 */
[----:B------:R3:W-:Y:S04]  /*6d260*/  STL [R1+0x564], R3 ;  /* 0x0005640301007387 */ /* 0x0007e80000100800 */
[----:B------:R-:W4:Y:S04]  /*6d270*/  LDL.LU.64 R42, [R1+0x1b90] ;  /* 0x001b9000012a7983 */ /* 0x000f280000300a00 */
[----:B------:R3:W-:Y:S04]  /*6d280*/  STL [R1+0x548], R0 ;  /* 0x0005480001007387 */ /* 0x0007e80000100800 */
[----:B-1----:R-:W4:Y:S04]  /*6d290*/  LDL.LU.64 R18, [R1+0x1b88] ;  /* 0x001b880001127983 */ /* 0x002f280000300a00 */
[----:B------:R-:W4:Y:S01]  /*6d2a0*/  LDL.LU.64 R16, [R1+0x1b80] ;  /* 0x001b800001107983 */ /* 0x000f220000300a00 */
[----:B------:R-:W-:Y:S01]  /*6d2b0*/  HMMA.1688.F32.TF32 R8, R240, R166, R8 ;  /* 0x000000a6f008723c */ /* 0x000fe20000081008 */
[----:B------:R-:W-:-:S02]  /*6d2c0*/  IMAD.X R58, R59, 0x1, R2, P1 ;  /* 0x000000013b3a7824 */ /* 0x000fc400008e0602 */
[--C-:B---3--:R-:W-:Y:S02]  /*6d2d0*/  IMAD.X R3, R15, 0x1, R2.reuse, P2 ;  /* 0x000000010f037824 */ /* 0x108fe400010e0602 */
        /* <DEDUP_REMOVED lines=14> */
[----:B--2---:R-:W-:-:S02]  /*6d3c0*/  IADD3 R3, P0, PT, R56, R213, RZ ;  /* 0x000000d538037210 */ /* 0x004fc40007f1e0ff */
[----:B----4-:R-:W-:-:S03]  /*6d3d0*/  IADD3 R0, P1, PT, R42, R213, RZ ;  /* 0x000000d52a007210 */ /* 0x010fc60007f3e0ff */
[----:B------:R1:W-:Y:S04]  /*6d3e0*/  STL [R1+0x430], R3 ;  /* 0x0004300301007387 */ /* 0x0003e80000100800 */
[----:B------:R2:W-:Y:S01]  /*6d3f0*/  STL [R1+0x434], R0 ;  /* 0x0004340001007387 */ /* 0x0005e20000100800 */
[-C--:B------:R-:W-:Y:S02]  /*6d400*/  IADD3 R58, P2, PT, R18, R213.reuse, RZ ;  /* 0x000000d5123a7210 */ /* 0x080fe40007f5e0ff */
[----:B-1----:R-:W-:Y:S01]  /*6d410*/  IADD3 R3, P3, PT, R16, R213, RZ ;  /* 0x000000d510037210 */ /* 0x002fe20007f7e0ff */
[--C-:B--2---:R-:W-:Y:S02]  /*6d420*/  IMAD.X R0, R57, 0x1, R2.reuse, P0 ;  /* 0x0000000139007824 */ /* 0x104fe400000e0602 */
[----:B------:R-:W-:Y:S04]  /*6d430*/  STL [R1+0x438], R58 ;  /* 0x0004383a01007387 */ /* 0x000fe80000100800 */
[----:B------:R1:W-:Y:S04]  /*6d440*/  STL [R1+0x43c], R3 ;  /* 0x00043c0301007387 */ /* 0x0003e80000100800 */
[----:B------:R2:W-:Y:S01]  /*6d450*/  STL [R1+0x420], R0 ;  /* 0x0004200001007387 */ /* 0x0005e20000100800 */
[----:B-1----:R-:W-:-:S02]  /*6d460*/  IMAD.X R3, R19, 0x1, R2, P2 ;  /* 0x0000000113037824 */ /* 0x002fc400010e0602 */
[----:B--2---:R-:W-:Y:S02]  /*6d470*/  IMAD.X R0, R17, 0x1, R2, P3 ;  /* 0x0000000111007824 */ /* 0x004fe400018e0602 */
[----:B------:R-:W-:Y:S01]  /*6d480*/  HMMA.1688.F32.TF32 R16, R240, R162, R60 ;  /* 0x000000a2f010723c */ /* 0x000fe2000008103c */
[----:B------:R-:W-:-:S05]  /*6d490*/  IADD3.X R42, PT, PT, R43, R2, RZ, P1, !PT ;  /* 0x000000022b2a7210 */ /* 0x000fca0000ffe4ff */
        /* <DEDUP_REMOVED lines=16> */
[----:B------:R-:W-:Y:S04]  /*6d5a0*/  STL [R1+0x418], R16 ;  /* 0x0004181001007387 */ /* 0x000fe80000100800 */
[----:B------:R-:W3:Y:S04]  /*6d5b0*/  LDL.LU.64 R162, [R1+0x1b60] ;  /* 0x001b600001a27983 */ /* 0x000ee80000300a00 */
[----:B------:R1:W-:Y:S04]  /*6d5c0*/  STL [R1+0x41c], R3 ;  /* 0x00041c0301007387 */ /* 0x0003e80000100800 */
[----:B------:R-:W4:Y:S04]  /*6d5d0*/  LDL.LU.64 R62, [R1+0x1b58] ;  /* 0x001b5800013e7983 */ /* 0x000f280000300a00 */
[----:B------:R1:W-:Y:S04]  /*6d5e0*/  STL [R1+0x400], R0 ;  /* 0x0004000001007387 */ /* 0x0003e80000100800 */
[----:B------:R-:W4:Y:S04]  /*6d5f0*/  LDL.LU.64 R60, [R1+0x1b50] ;  /* 0x001b5000013c7983 */ /* 0x000f280000300a00 */
[----:B------:R-:W4:Y:S01]  /*6d600*/  LDL.LU.64 R42, [R1+0x1b48] ;  /* 0x001b4800012a7983 */ /* 0x000f220000300a00 */
[----:B-1----:R-:W-:-:S02]  /*6d610*/  IMAD.X R3, R11, 0x1, R2, P2 ;  /* 0x000000010b037824 */ /* 0x002fc400010e0602 */
[--C-:B------:R-:W-:Y:S02]  /*6d620*/  IMAD.X R0, R9, 0x1, R2.reuse, P3 ;  /* 0x0000000109007824 */ /* 0x100fe400018e0602 */
[----:B------:R-:W-:Y:S01]  /*6d630*/  HMMA.1688.F32.TF32 R8, R240, R158, R244 ;  /* 0x0000009ef008723c */ /* 0x000fe200000810f4 */
[----:B------:R-:W-:-:S05]  /*6d640*/  IMAD.X R12, R13, 0x1, R2, P1 ;  /* 0x000000010d0c7824 */ /* 0x000fca00008e0602 */
[----:B------:R1:W-:Y:S04]  /*6d650*/  STL [R1+0x404], R12 ;  /* 0x0004040c01007387 */ /* 0x0003e80000100800 */
[----:B-1----:R-:W4:Y:S04]  /*6d660*/  LDL.LU R12, [R1+0x3a0] ;  /* 0x0003a000010c7983 */ /* 0x002f280000300800 */
        /* <DEDUP_REMOVED lines=11> */
[----:B--2---:R-:W-:Y:S01]  /*6d720*/  HMMA.1688.F32.TF32 R56, R240, R154, R56 ;  /* 0x0000009af038723c */ /* 0x004fe20000081038 */
[----:B---3--:R-:W-:-:S02]  /*6d730*/  IADD3 R3, P0, PT, R162, R213, RZ ;  /* 0x000000d5a2037210 */ /* 0x008fc40007f1e0ff */
[-C--:B----4-:R-:W-:Y:S02]  /*6d740*/  IADD3 R0, P1, PT, R62, R213.reuse, RZ ;  /* 0x000000d53e007210 */ /* 0x090fe40007f3e0ff */
[----:B------:R-:W-:Y:S01]  /*6d750*/  IADD3 R158, P2, PT, R60, R213, RZ ;  /* 0x000000d53c9e7210 */ /* 0x000fe20007f5e0ff */
[----:B------:R1:W-:Y:S04]  /*6d760*/  STL [R1+0x3f0], R3 ;  /* 0x0003f00301007387 */ /* 0x0003e80000100800 */
[----:B------:R2:W-:Y:S01]  /*6d770*/  STL [R1+0x3f4], R0 ;  /* 0x0003f40001007387 */ /* 0x0005e20000100800 */
[----:B------:R-:W-:-:S03]  /*6d780*/  IMAD.X R62, R63, 0x1, R2, P1 ;  /* 0x000000013f3e7824 */ /* 0x000fc600008e0602 */
[----:B------:R-:W-:Y:S01]  /*6d790*/  STL [R1+0x3f8], R158 ;  /* 0x0003f89e01007387 */ /* 0x000fe20000100800 */
[----:B-1----:R-:W-:Y:S02]  /*6d7a0*/  IADD3 R3, P3, PT, R42, R213, RZ ;  /* 0x000000d52a037210 */ /* 0x002fe40007f7e0ff */
[----:B--2---:R-:W-:-:S03]  /*6d7b0*/  IADD3.X R0, PT, PT, R163, R2, RZ, P0, !PT ;  /* 0x00000002a3007210 */ /* 0x004fc600007fe4ff */
[----:B------:R1:W-:Y:S04]  /*6d7c0*/  STL [R1+0x3fc], R3 ;  /* 0x0003fc0301007387 */ /* 0x0003e80000100800 */
[----:B------:R2:W-:Y:S04]  /*6d7d0*/  STL [R1+0x3e0], R0 ;  /* 0x0003e00001007387 */ /* 0x0005e80000100800 */
[----:B------:R-:W-:Y:S04]  /*6d7e0*/  STL [R1+0x3e4], R62 ;  /* 0x0003e43e01007387 */ /* 0x000fe80000100800 */
[----:B------:R-:W3:Y:S01]  /*6d7f0*/  LDL.LU R244, [R1+0x390] ;  /* 0x0003900001f47983 */ /* 0x000ee20000300800 */
[----:B-1----:R-:W-:-:S02]  /*6d800*/  IMAD.X R3, R61, 0x1, R2, P2 ;  /* 0x000000013d037824 */ /* 0x002fc400010e0602 */
[----:B--2---:R-:W-:-:S03]  /*6d810*/  IMAD.X R0, R43, 0x1, R2, P3 ;  /* 0x000000012b007824 */ /* 0x004fc600018e0602 */
[----:B------:R1:W-:Y:S04]  /*6d820*/  STL [R1+0x3e8], R3 ;  /* 0x0003e80301007387 */ /* 0x0003e80000100800 */
[----:B------:R2:W-:Y:S04]  /*6d830*/  STL [R1+0x3ec], R0 ;  /* 0x0003ec0001007387 */ /* 0x0005e80000100800 */
[----:B------:R-:W3:Y:S04]  /*6d840*/  LDL.LU R245, [R1+0x394] ;  /* 0x0003940001f57983 */ /* 0x000ee80000300800 */
[----:B------:R-:W3:Y:S04]  /*6d850*/  LDL.LU R246, [R1+0x398] ;  /* 0x0003980001f67983 */ /* 0x000ee80000300800 */
[----:B------:R-:W3:Y:S04]  /*6d860*/  LDL.LU R247, [R1+0x39c] ;  /* 0x00039c0001f77983 */ /* 0x000ee80000300800 */
[----:B------:R-:W-:Y:S04]  /*6d870*/  STL.64 [R1+0xa30], R56 ;  /* 0x000a303801007387 */ /* 0x000fe80000100a00 */
[----:B------:R-:W-:Y:S01]  /*6d880*/  STL.64 [R1+0xa38], R58 ;  /* 0x000a383a01007387 */ /* 0x000fe20000100a00 */
[----:B-1----:R-:W-:-:S02]  /*6d890*/  IADD3 R3, P0, PT, R18, R213, RZ ;  /* 0x000000d512037210 */ /* 0x002fc40007f1e0ff */
[----:B--2---:R-:W-:-:S03]  /*6d8a0*/  IADD3 R0, P1, PT, R16, R213, RZ ;  /* 0x000000d510007210 */ /* 0x004fc60007f3e0ff */
[----:B------:R1:W-:Y:S01]  /*6d8b0*/  STL [R1+0x3d0], R3 ;  /* 0x0003d00301007387 */ /* 0x0003e20000100800 */
[----:B------:R-:W-:-:S03]  /*6d8c0*/  IADD3 R42, P2, PT, R10, R213, RZ ;  /* 0x000000d50a2a7210 */ /* 0x000fc60007f5e0ff */
[----:B------:R2:W-:Y:S01]  /*6d8d0*/  STL [R1+0x3d4], R0 ;  /* 0x0003d40001007387 */ /* 0x0005e20000100800 */
[----:B------:R-:W-:-:S03]  /*6d8e0*/  IMAD.X R16, R17, 0x1, R2, P1 ;  /* 0x0000000111107824 */ /* 0x000fc600008e0602 */
[----:B------:R4:W-:Y:S04]  /*6d8f0*/  STL [R1+0x3d8], R42 ;  /* 0x0003d82a01007387 */ /* 0x0009e80000100800 */
[----:B------:R-:W3:Y:S01]  /*6d900*/  LDL.LU.64 R60, [R1+0x1b20] ;  /* 0x001b2000013c7983 */ /* 0x000ee20000300a00 */
[----:B-1----:R-:W-:Y:S01]  /*6d910*/  IADD3 R3, P3, PT, R8, R213, RZ ;  /* 0x000000d508037210 */ /* 0x002fe20007f7e0ff */
[----:B--2---:R-:W-:-:S04]  /*6d920*/  IMAD.X R0, R19, 0x1, R2, P0 ;  /* 0x0000000113007824 */ /* 0x004fc800000e0602 */
[----:B------:R1:W-:Y:S04]  /*6d930*/  STL [R1+0x3dc], R3 ;  /* 0x0003dc0301007387 */ /* 0x0003e80000100800 */
[----:B------:R-:W2:Y:S04]  /*6d940*/  LDL.LU.64 R56, [R1+0x1b18] ;  /* 0x001b180001387983 */ /* 0x000ea80000300a00 */
[----:B------:R1:W-:Y:S04]  /*6d950*/  STL [R1+0x3c0], R0 ;  /* 0x0003c00001007387 */ /* 0x0003e80000100800 */
[----:B----4-:R-:W4:Y:S04]  /*6d960*/  LDL.LU.64 R42, [R1+0x1b10] ;  /* 0x001b1000012a7983 */ /* 0x010f280000300a00 */
[----:B------:R-:W4:Y:S04]  /*6d970*/  LDL.LU.64 R18, [R1+0x1b08] ;  /* 0x001b080001127983 */ /* 0x000f280000300a00 */
[----:B------:R1:W-:Y:S04]  /*6d980*/  STL [R1+0x3c4], R16 ;  /* 0x0003c41001007387 */ /* 0x0003e80000100800 */
[----:B------:R-:W4:Y:S01]  /*6d990*/  LDL.LU R8, [R1+0x380] ;  /* 0x0003800001087983 */ /* 0x000f220000300800 */
[----:B-1----:R-:W-:Y:S01]  /*6d9a0*/  IMAD.X R3, R11, 0x1, R2, P2 ;  /* 0x000000010b037824 */ /* 0x002fe200010e0602 */
[----:B------:R-:W-:Y:S01]  /*6d9b0*/  IADD3.X R0, PT, PT, R9, R2, RZ, P3, !PT ;  /* 0x0000000209007210 */ /* 0x000fe20001ffe4ff */
[C---:B------:R-:W-:Y:S03]  /*6d9c0*/  HMMA.1688.F32.TF32 R164, R240.reuse, R150, R12 ;  /* 0x00000096f0a4723c */ /* 0x040fe6000008100c */
        /* <DEDUP_REMOVED lines=9> */
[----:B------:R-:W4:Y:S04]  /*6da60*/  LDL.LU.64 R16, [R1+0x1af0] ;  /* 0x001af00001107983 */ /* 0x000f280000300a00 */
[----:B------:R-:W4:Y:S01]  /*6da70*/  LDL.LU.64 R14, [R1+0x1ae8] ;  /* 0x001ae800010e7983 */ /* 0x000f220000300a00 */
[----:B---3--:R-:W-:Y:S01]  /*6da80*/  HMMA.1688.F32.TF32 R244, R240, R146, R244 ;  /* 0x00000092f0f4723c */ /* 0x008fe200000810f4 */
[----:B------:R-:W-:-:S02]  /*6da90*/  IADD3 R170, P0, PT, R60, R213, RZ ;  /* 0x000000d53caa7210 */ /* 0x000fc40007f1e0ff */
[----:B------:R-:W3:Y:S03]  /*6daa0*/  LDL.LU R60, [R1+0x370] ;  /* 0x00037000013c7983 */ /* 0x000ee60000300800 */
[----:B------:R-:W-:Y:S02]  /*6dab0*/  IMAD.X R162, R61, 0x1, R2, P0 ;  /* 0x000000013da27824 */ /* 0x000fe400000e0602 */
[----:B------:R-:W3:Y:S01]  /*6dac0*/  LDL.LU R61, [R1+0x374] ;  /* 0x00037400013d7983 */ /* 0x000ee20000300800 */
[----:B--2---:R-:W-:-:S03]  /*6dad0*/  IADD3 R171, P1, PT, R56, R213, RZ ;  /* 0x000000d538ab7210 */ /* 0x004fc60007f3e0ff */
[----:B------:R-:W3:Y:S01]  /*6dae0*/  LDL.LU R62, [R1+0x378] ;  /* 0x00037800013e7983 */ /* 0x000ee20000300800 */
[----:B----4-:R-:W-:-:S03]  /*6daf0*/  IADD3 R174, P2, PT, R42, R213, RZ ;  /* 0x000000d52aae7210 */ /* 0x010fc60007f5e0ff */
[----:B------:R-:W3:Y:S04]  /*6db00*/  LDL.LU R63, [R1+0x37c] ;  /* 0x00037c00013f7983 */ /* 0x000ee80000300800 */
[----:B------:R2:W-:Y:S01]  /*6db10*/  STL.64 [R1+0xa10], R244 ;  /* 0x000a10f401007387 */ /* 0x0005e20000100a00 */
[----:B------:R-:W-:Y:S01]  /*6db20*/  IADD3 R175, P3, PT, R18, R213, RZ ;  /* 0x000000d512af7210 */ /* 0x000fe20007f7e0ff */
[--C-:B------:R-:W-:Y:S02]  /*6db30*/  IMAD.X R163, R57, 0x1, R2.reuse, P1 ;  /* 0x0000000139a37824 */ /* 0x100fe400008e0602 */
[----:B------:R4:W-:Y:S01]  /*6db40*/  STL.64 [R1+0xa18], R246 ;  /* 0x000a18f601007387 */ /* 0x0009e20000100a00 */
[----:B-1----:R-:W-:-:S03]  /*6db50*/  IMAD.X R166, R43, 0x1, R2, P2 ;  /* 0x000000012ba67824 */ /* 0x002fc600010e0602 */
[----:B------:R-:W3:Y:S04]  /*6db60*/  LDL.LU.64 R56, [R1+0x1ad8] ;  /* 0x001ad80001387983 */ /* 0x000ee80000300a00 */
[----:B------:R-:W3:Y:S01]  /*6db70*/  LDL.LU.64 R42, [R1+0x1ad0] ;  /* 0x001ad000012a7983 */ /* 0x000ee20000300a00 */
[----:B------:R-:W-:-:S03]  /*6db80*/  IMAD.X R167, R19, 0x1, R2, P3 ;  /* 0x0000000113a77824 */ /* 0x000fc600018e0602 */
[----:B------:R-:W3:Y:S01]  /*6db90*/  LDL.LU.64 R18, [R1+0x1ac8] ;  /* 0x001ac80001127983 */ /* 0x000ee20000300a00 */
[----:B------:R-:W-:Y:S01]  /*6dba0*/  HMMA.1688.F32.TF32 R8, R240, R142, R8 ;  /* 0x0000008ef008723c */ /* 0x000fe20000081008 */
[----:B------:R-:W-:-:S05]  /*6dbb0*/  IADD3 R154, P0, PT, R12, R213, RZ ;  /* 0x000000d50c9a7210 */ /* 0x000fca0007f1e0ff */
[----:B------:R-:W-:Y:S02]  /*6dbc0*/  IMAD.X R146, R13, 0x1, R2, P0 ;  /* 0x000000010d927824 */ /* 0x000fe400000e0602 */
[----:B------:R-:W3:Y:S04]  /*6dbd0*/  LDL.LU.64 R12, [R1+0x1ac0] ;  /* 0x001ac000010c7983 */ /* 0x000ee80000300a00 */
[----:B--2---:R-:W2:Y:S04]  /*6dbe0*/  LDL.LU R244, [R1+0x360] ;  /* 0x0003600001f47983 */ /* 0x004ea80000300800 */
[----:B------:R-:W2:Y:S04]  /*6dbf0*/  LDL.LU R245, [R1+0x364] ;  /* 0x0003640001f57983 */ /* 0x000ea80000300800 */
[----:B----4-:R-:W2:Y:S04]  /*6dc00*/  LDL.LU R246, [R1+0x368] ;  /* 0x0003680001f67983 */ /* 0x010ea80000300800 */
[----:B------:R-:W2:Y:S01]  /*6dc10*/  LDL.LU R247, [R1+0x36c] ;  /* 0x00036c0001f77983 */ /* 0x000ea20000300800 */
[----:B------:R-:W-:-:S02]  /*6dc20*/  IADD3 R158, P2, PT, R16, R213, RZ ;  /* 0x000000d5109e7210 */ /* 0x000fc40007f5e0ff */
[-C--:B------:R-:W-:Y:S01]  /*6dc30*/  IADD3 R159, P3, PT, R14, R213.reuse, RZ ;  /* 0x000000d50e9f7210 */ /* 0x080fe20007f7e0ff */
[----:B------:R-:W-:Y:S04]  /*6dc40*/  STL.64 [R1+0xa00], R8 ;  /* 0x000a000801007387 */ /* 0x000fe80000100a00 */
[----:B------:R1:W-:Y:S01]  /*6dc50*/  STL.64 [R1+0xa08], R10 ;  /* 0x000a080a01007387 */ /* 0x0003e20000100a00 */
[----:B------:R-:W-:Y:S01]  /*6dc60*/  IADD3.X R150, PT, PT, R17, R2, RZ, P2, !PT ;  /* 0x0000000211967210 */ /* 0x000fe200017fe4ff */
[----:B------:R-:W-:Y:S02]  /*6dc70*/  IMAD.X R151, R15, 0x1, R2, P3 ;  /* 0x000000010f977824 */ /* 0x000fe400018e0602 */
[----:B-1----:R-:W4:Y:S04]  /*6dc80*/  LDL.LU.64 R10, [R1+0x1ab8] ;  /* 0x001ab800010a7983 */ /* 0x002f280000300a00 */
[----:B------:R-:W2:Y:S04]  /*6dc90*/  LDL.LU.64 R16, [R1+0x1ab0] ;  /* 0x001ab00001107983 */ /* 0x000ea80000300a00 */
[----:B------:R-:W2:Y:S04]  /*6dca0*/  LDL.LU.64 R14, [R1+0x1aa8] ;  /* 0x001aa800010e7983 */ /* 0x000ea80000300a00 */
[----:B------:R-:W2:Y:S01]  /*6dcb0*/  LDL.LU.64 R8, [R1+0x1aa0] ;  /* 0x001aa00001087983 */ /* 0x000ea20000300a00 */
[----:B------:R-:W-:-:S05]  /*6dcc0*/  IADD3 R155, P1, PT, R58, R213, RZ ;  /* 0x000000d53a9b7210 */ /* 0x000fca0007f3e0ff */
[--C-:B------:R-:W-:Y:S01]  /*6dcd0*/  IMAD.X R147, R59, 0x1, R2.reuse, P1 ;  /* 0x000000013b937824 */ /* 0x100fe200008e0602 */
[----:B---3--:R-:W-:Y:S01]  /*6dce0*/  HMMA.1688.F32.TF32 R60, R240, R138, R60 ;  /* 0x0000008af03c723c */ /* 0x008fe2000008103c */
[-C--:B------:R-:W-:Y:S02]  /*6dcf0*/  IADD3 R3, P0, PT, R56, R213.reuse, RZ ;  /* 0x000000d538037210 */ /* 0x080fe40007f1e0ff */
[-C--:B------:R-:W-:Y:S02]  /*6dd00*/  IADD3 R0, P1, PT, R42, R213.reuse, RZ ;  /* 0x000000d52a007210 */ /* 0x080fe40007f3e0ff */
[----:B------:R-:W-:Y:S01]  /*6dd10*/  IADD3 R58, P2, PT, R18, R213, RZ ;  /* 0x000000d5123a7210 */ /* 0x000fe20007f5e0ff */
[----:B------:R-:W-:Y:S04]  /*6dd20*/  STL [R1+0x5c8], R3 ;  /* 0x0005c80301007387 */ /* 0x000fe80000100800 */
[----:B------:R1:W-:Y:S01]  /*6dd30*/  STL [R1+0x5cc], R0 ;  /* 0x0005cc0001007387 */ /* 0x0003e20000100800 */
[----:B------:R-:W-:-:S03]  /*6dd40*/  IMAD.X R42, R43, 0x1, R2, P1 ;  /* 0x000000012b2a7824 */ /* 0x000fc600008e0602 */
[----:B------:R-:W-:Y:S01]  /*6dd50*/  STL [R1+0x5d0], R58 ;  /* 0x0005d03a01007387 */ /* 0x000fe20000100800 */
[----:B-1----:R-:W-:Y:S01]  /*6dd60*/  IMAD.X R0, R57, 0x1, R2, P0 ;  /* 0x0000000139007824 */ /* 0x002fe200000e0602 */
[----:B------:R-:W-:-:S05]  /*6dd70*/  IADD3 R3, P3, PT, R12, R213, RZ ;  /* 0x000000d50c037210 */ /* 0x000fca0007f7e0ff */
[----:B------:R1:W-:Y:S04]  /*6dd80*/  STL [R1+0x5d4], R3 ;  /* 0x0005d40301007387 */ /* 0x0003e80000100800 */
[----:B------:R3:W-:Y:S04]  /*6dd90*/  STL [R1+0x5b8], R0 ;  /* 0x0005b80001007387 */ /* 0x0007e80000100800 */
[----:B------:R-:W-:Y:S04]  /*6dda0*/  STL [R1+0x5bc], R42 ;  /* 0x0005bc2a01007387 */ /* 0x000fe80000100800 */
[----:B------:R-:W2:Y:S01]  /*6ddb0*/  LDL.LU R56, [R1+0x350] ;  /* 0x0003500001387983 */ /* 0x000ea20000300800 */
[----:B-1----:R-:W-:-:S02]  /*6ddc0*/  IMAD.X R3, R19, 0x1, R2, P2 ;  /* 0x0000000113037824 */ /* 0x002fc400010e0602 */
[----:B---3--:R-:W-:-:S03]  /*6ddd0*/  IMAD.X R0, R13, 0x1, R2, P3 ;  /* 0x000000010d007824 */ /* 0x008fc600018e0602 */
[----:B------:R4:W-:Y:S04]  /*6dde0*/  STL [R1+0x5c0], R3 ;  /* 0x0005c00301007387 */ /* 0x0009e80000100800 */
[----:B------:R2:W-:Y:S04]  /*6ddf0*/  STL [R1+0x5c4], R0 ;  /* 0x0005c40001007387 */ /* 0x0005e80000100800 */
[----:B------:R-:W3:Y:S04]  /*6de00*/  LDL.LU R57, [R1+0x354] ;  /* 0x0003540001397983 */ /* 0x000ee80000300800 */
[----:B------:R-:W3:Y:S04]  /*6de10*/  LDL.LU R58, [R1+0x358] ;  /* 0x00035800013a7983 */ /* 0x000ee80000300800 */
[----:B------:R-:W3:Y:S04]  /*6de20*/  LDL.LU R59, [R1+0x35c] ;  /* 0x00035c00013b7983 */ /* 0x000ee80000300800 */
[----:B------:R-:W-:Y:S04]  /*6de30*/  STL.64 [R1+0x9f0], R60 ;  /* 0x0009f03c01007387 */ /* 0x000fe80000100a00 */
[----:B------:R-:W-:Y:S01]  /*6de40*/  STL.64 [R1+0x9f8], R62 ;  /* 0x0009f83e01007387 */ /* 0x000fe20000100a00 */
[----:B----4-:R-:W-:-:S02]  /*6de50*/  IADD3 R3, P0, PT, R10, R213, RZ ;  /* 0x000000d50a037210 */ /* 0x010fc40007f1e0ff */
[-C--:B--2---:R-:W-:Y:S02]  /*6de60*/  IADD3 R0, P1, PT, R16, R213.reuse, RZ ;  /* 0x000000d510007210 */ /* 0x084fe40007f3e0ff */
[-C--:B------:R-:W-:Y:S01]  /*6de70*/  IADD3 R12, P2, PT, R14, R213.reuse, RZ ;  /* 0x000000d50e0c7210 */ /* 0x080fe20007f5e0ff */
[----:B------:R1:W-:Y:S04]  /*6de80*/  STL [R1+0x5a8], R3 ;  /* 0x0005a80301007387 */ /* 0x0003e80000100800 */
[----:B------:R2:W-:Y:S04]  /*6de90*/  STL [R1+0x5ac], R0 ;  /* 0x0005ac0001007387 */ /* 0x0005e80000100800 */
[----:B------:R4:W-:Y:S04]  /*6dea0*/  STL [R1+0x5b0], R12 ;  /* 0x0005b00c01007387 */ /* 0x0009e80000100800 */
[----:B------:R-:W3:Y:S01]  /*6deb0*/  LDL.LU.64 R138, [R1+0x1a98] ;  /* 0x001a9800018a7983 */ /* 0x000ee20000300a00 */
[----:B-1----:R-:W-:Y:S01]  /*6dec0*/  IADD3 R3, P3, PT, R8, R213, RZ ;  /* 0x000000d508037210 */ /* 0x002fe20007f7e0ff */
[--C-:B--2---:R-:W-:Y:S01]  /*6ded0*/  IMAD.X R0, R11, 0x1, R2.reuse, P0 ;  /* 0x000000010b007824 */ /* 0x104fe200000e0602 */
[----:B------:R-:W-:Y:S03]  /*6dee0*/  HMMA.1688.F32.TF32 R244, R240, R38, R244 ;  /* 0x00000026f0f4723c */ /* 0x000fe600000810f4 */
[----:B------:R1:W-:Y:S04]  /*6def0*/  STL [R1+0x5b4], R3 ;  /* 0x0005b40301007387 */ /* 0x0003e80000100800 */
[----:B------:R-:W2:Y:S04]  /*6df00*/  LDL.LU.64 R42, [R1+0x1a90] ;  /* 0x001a9000012a7983 */ /* 0x000ea80000300a00 */
[----:B------:R1:W-:Y:S04]  /*6df10*/  STL [R1+0x598], R0 ;  /* 0x0005980001007387 */ /* 0x0003e80000100800 */
[----:B----4-:R-:W4:Y:S04]  /*6df20*/  LDL.LU.64 R12, [R1+0x1a88] ;  /* 0x001a8800010c7983 */ /* 0x010f280000300a00 */
[----:B------:R-:W4:Y:S01]  /*6df30*/  LDL.LU.64 R10, [R1+0x1a80] ;  /* 0x001a8000010a7983 */ /* 0x000f220000300a00 */
[----:B------:R-:W-:Y:S01]  /*6df40*/  IADD3.X R16, PT, PT, R17, R2, RZ, P1, !PT ;  /* 0x0000000211107210 */ /* 0x000fe20000ffe4ff */
[----:B-1----:R-:W-:-:S02]  /*6df50*/  IMAD.X R3, R15, 0x1, R2, P2 ;  /* 0x000000010f037824 */ /* 0x002fc400010e0602 */
[----:B------:R-:W-:Y:S02]  /*6df60*/  IMAD.X R0, R9, 0x1, R2, P3 ;  /* 0x0000000109007824 */ /* 0x000fe400018e0602 */
[----:B------:R1:W-:Y:S04]  /*6df70*/  STL [R1+0x59c], R16 ;  /* 0x00059c1001007387 */ /* 0x0003e80000100800 */
[----:B------:R-:W4:Y:S04]  /*6df80*/  LDL.LU R60, [R1+0x340] ;  /* 0x00034000013c7983 */ /* 0x000f280000300800 */
[----:B------:R1:W-:Y:S04]  /*6df90*/  STL [R1+0x5a0], R3 ;  /* 0x0005a00301007387 */ /* 0x0003e80000100800 */
[----:B------:R2:W-:Y:S04]  /*6dfa0*/  STL [R1+0x5a4], R0 ;  /* 0x0005a40001007387 */ /* 0x0005e80000100800 */
[----:B------:R-:W4:Y:S04]  /*6dfb0*/  LDL.LU R61, [R1+0x344] ;  /* 0x00034400013d7983 */ /* 0x000f280000300800 */
[----:B------:R-:W4:Y:S04]  /*6dfc0*/  LDL.LU R62, [R1+0x348] ;  /* 0x00034800013e7983 */ /* 0x000f280000300800 */
[----:B------:R-:W4:Y:S04]  /*6dfd0*/  LDL.LU R63, [R1+0x34c] ;  /* 0x00034c00013f7983 */ /* 0x000f280000300800 */
[----:B------:R-:W4:Y:S04]  /*6dfe0*/  LDL.LU.64 R8, [R1+0x1a78] ;  /* 0x001a780001087983 */ /* 0x000f280000300a00 */
[----:B------:R-:W4:Y:S04]  /*6dff0*/  LDL.LU.64 R18, [R1+0x1a70] ;  /* 0x001a700001127983 */ /* 0x000f280000300a00 */
[----:B------:R-:W-:Y:S04]  /*6e000*/  STL.64 [R1+0x9e0], R244 ;  /* 0x0009e0f401007387 */ /* 0x000fe80000100a00 */
[----:B------:R-:W-:Y:S04]  /*6e010*/  STL.64 [R1+0x9e8], R246 ;  /* 0x0009e8f601007387 */ /* 0x000fe80000100a00 */
[----:B-1----:R-:W4:Y:S04]  /*6e020*/  LDL.LU.64 R16, [R1+0x1a68] ;  /* 0x001a680001107983 */ /* 0x002f280000300a00 */
[----:B------:R-:W4:Y:S01]  /*6e030*/  LDL.LU.64 R14, [R1+0x1a60] ;  /* 0x001a6000010e7983 */ /* 0x000f220000300a00 */
[----:B---3--:R-:W-:Y:S01]  /*6e040*/  HMMA.1688.F32.TF32 R56, R240, R6, R56 ;  /* 0x00000006f038723c */ /* 0x008fe20000081038 */
[----:B------:R-:W-:-:S05]  /*6e050*/  IADD3 R3, P0, PT, R138, R213, RZ ;  /* 0x000000d58a037210 */ /* 0x000fca0007f1e0ff */
[----:B------:R1:W-:Y:S01]  /*6e060*/  STL [R1+0x588], R3 ;  /* 0x0005880301007387 */ /* 0x0003e20000100800 */
[-C--:B--2---:R-:W-:Y:S02]  /*6e070*/  IADD3 R0, P1, PT, R42, R213.reuse, RZ ;  /* 0x000000d52a007210 */ /* 0x084fe40007f3e0ff */
[-C--:B----4-:R-:W-:Y:S02]  /*6e080*/  IADD3 R38, P2, PT, R12, R213.reuse, RZ ;  /* 0x000000d50c267210 */ /* 0x090fe40007f5e0ff */
[----:B-1----:R-:W-:Y:S01]  /*6e090*/  IADD3 R3, P3, PT, R10, R213, RZ ;  /* 0x000000d50a037210 */ /* 0x002fe20007f7e0ff */
[----:B------:R1:W-:Y:S04]  /*6e0a0*/  STL [R1+0x58c], R0 ;  /* 0x00058c0001007387 */ /* 0x0003e80000100800 */
[----:B------:R2:W-:Y:S04]  /*6e0b0*/  STL [R1+0x590], R38 ;  /* 0x0005902601007387 */ /* 0x0005e80000100800 */
[----:B------:R3:W-:Y:S01]  /*6e0c0*/  STL [R1+0x594], R3 ;  /* 0x0005940301007387 */ /* 0x0007e20000100800 */
[----:B-1----:R-:W-:-:S02]  /*6e0d0*/  IMAD.X R0, R139, 0x1, R2, P0 ;  /* 0x000000018b007824 */ /* 0x002fc400000e0602 */
[--C-:B--2---:R-:W-:Y:S02]  /*6e0e0*/  IMAD.X R38, R43, 0x1, R2.reuse, P1 ;  /* 0x000000012b267824 */ /* 0x104fe400008e0602 */
[--C-:B---3--:R-:W-:Y:S01]  /*6e0f0*/  IMAD.X R3, R13, 0x1, R2.reuse, P2 ;  /* 0x000000010d037824 */ /* 0x108fe200010e0602 */
[----:B------:R1:W-:Y:S04]  /*6e100*/  STL [R1+0x3a0], R0 ;  /* 0x0003a00001007387 */ /* 0x0003e80000100800 */
[----:B------:R-:W-:Y:S04]  /*6e110*/  STL [R1+0x3a4], R38 ;  /* 0x0003a42601007387 */ /* 0x000fe80000100800 */
[----:B------:R-:W2:Y:S04]  /*6e120*/  LDL.LU R244, [R1+0x330] ;  /* 0x0003300001f47983 */ /* 0x000ea80000300800 */
[----:B------:R3:W-:Y:S01]  /*6e130*/  STL [R1+0x3a8], R3 ;  /* 0x0003a80301007387 */ /* 0x0007e20000100800 */
[----:B-1----:R-:W-:Y:S01]  /*6e140*/  IMAD.X R0, R11, 0x1, R2, P3 ;  /* 0x000000010b007824 */ /* 0x002fe200018e0602 */
[----:B---3--:R-:W-:-:S04]  /*6e150*/  IADD3 R3, P0, PT, R8, R213, RZ ;  /* 0x000000d508037210 */ /* 0x008fc80007f1e0ff */
[----:B------:R1:W-:Y:S04]  /*6e160*/  STL [R1+0x3ac], R0 ;  /* 0x0003ac0001007387 */ /* 0x0003e80000100800 */
[----:B------:R-:W2:Y:S04]  /*6e170*/  LDL.LU R245, [R1+0x334] ;  /* 0x0003340001f57983 */ /* 0x000ea80000300800 */
[----:B------:R-:W2:Y:S04]  /*6e180*/  LDL.LU R246, [R1+0x338] ;  /* 0x0003380001f67983 */ /* 0x000ea80000300800 */
[----:B------:R-:W2:Y:S04]  /*6e190*/  LDL.LU R247, [R1+0x33c] ;  /* 0x00033c0001f77983 */ /* 0x000ea80000300800 */
[----:B------:R-:W-:Y:S04]  /*6e1a0*/  STL.64 [R1+0x9d0], R56 ;  /* 0x0009d03801007387 */ /* 0x000fe80000100a00 */
[----:B------:R-:W-:Y:S01]  /*6e1b0*/  STL.64 [R1+0x9d8], R58 ;  /* 0x0009d83a01007387 */ /* 0x000fe20000100a00 */
[----:B------:R-:W-:-:S03]  /*6e1c0*/  IADD3 R6, P2, PT, R16, R213, RZ ;  /* 0x000000d510067210 */ /* 0x000fc60007f5e0ff */
[----:B------:R3:W-:Y:S01]  /*6e1d0*/  STL [R1+0x390], R3 ;  /* 0x0003900301007387 */ /* 0x0007e20000100800 */
[----:B-1----:R-:W-:-:S05]  /*6e1e0*/  IADD3 R0, P1, PT, R18, R213, RZ ;  /* 0x000000d512007210 */ /* 0x002fca0007f3e0ff */
[----:B------:R1:W-:Y:S01]  /*6e1f0*/  STL [R1+0x394], R0 ;  /* 0x0003940001007387 */ /* 0x0003e20000100800 */
[----:B---3--:R-:W-:-:S03]  /*6e200*/  IADD3 R3, P3, PT, R14, R213, RZ ;  /* 0x000000d50e037210 */ /* 0x008fc60007f7e0ff */
[----:B------:R3:W-:Y:S04]  /*6e210*/  STL [R1+0x398], R6 ;  /* 0x0003980601007387 */ /* 0x0007e80000100800 */
[----:B------:R-:W4:Y:S04]  /*6e220*/  LDL.LU.64 R38, [R1+0x1a58] ;  /* 0x001a580001267983 */ /* 0x000f280000300a00 */
[----:B------:R3:W-:Y:S04]  /*6e230*/  STL [R1+0x39c], R3 ;  /* 0x00039c0301007387 */ /* 0x0007e80000100800 */
[----:B------:R-:W4:Y:S01]  /*6e240*/  LDL.LU.64 R12, [R1+0x1a50] ;  /* 0x001a5000010c7983 */ /* 0x000f220000300a00 */
[----:B-1----:R-:W-:Y:S01]  /*6e250*/  IADD3.X R0, PT, PT, R9, R2, RZ, P0, !PT ;  /* 0x0000000209007210 */ /* 0x002fe200007fe4ff */
[----:B------:R-:W-:Y:S04]  /*6e260*/  HMMA.1688.F32.TF32 R60, R240, R134, R60 ;  /* 0x00000086f03c723c */ /* 0x000fe8000008103c */
[----:B------:R1:W-:Y:S04]  /*6e270*/  STL [R1+0x370], R0 ;  /* 0x0003700001007387 */ /* 0x0003e80000100800 */
[----:B------:R-:W4:Y:S04]  /*6e280*/  LDL.LU.64 R10, [R1+0x1a48] ;  /* 0x001a4800010a7983 */ /* 0x000f280000300a00 */
[----:B------:R-:W4:Y:S01]  /*6e290*/  LDL.LU.64 R8, [R1+0x1a40] ;  /* 0x001a400001087983 */ /* 0x000f220000300a00 */
[----:B---3--:R-:W-:-:S02]  /*6e2a0*/  IMAD.X R6, R19, 0x1, R2, P1 ;  /* 0x0000000113067824 */ /* 0x008fc400008e0602 */
[----:B------:R-:W-:-:S03]  /*6e2b0*/  IMAD.X R3, R17, 0x1, R2, P2 ;  /* 0x0000000111037824 */ /* 0x000fc600010e0602 */
[----:B------:R3:W-:Y:S04]  /*6e2c0*/  STL [R1+0x374], R6 ;  /* 0x0003740601007387 */ /* 0x0007e80000100800 */
[----:B------:R-:W4:Y:S01]  /*6e2d0*/  LDL.LU R56, [R1+0x320] ;  /* 0x0003200001387983 */ /* 0x000f220000300800 */
[----:B-1----:R-:W-:-:S03]  /*6e2e0*/  IMAD.X R0, R15, 0x1, R2, P3 ;  /* 0x000000010f007824 */ /* 0x002fc600018e0602 */
[----:B------:R4:W-:Y:S04]  /*6e2f0*/  STL [R1+0x378], R3 ;  /* 0x0003780301007387 */ /* 0x0009e80000100800 */
[----:B------:R1:W-:Y:S04]  /*6e300*/  STL [R1+0x37c], R0 ;  /* 0x00037c0001007387 */ /* 0x0003e80000100800 */
[----:B------:R-:W4:Y:S04]  /*6e310*/  LDL.LU R57, [R1+0x324] ;  /* 0x0003240001397983 */ /* 0x000f280000300800 */
[----:B------:R-:W4:Y:S04]  /*6e320*/  LDL.LU R58, [R1+0x328] ;  /* 0x00032800013a7983 */ /* 0x000f280000300800 */
[----:B------:R-:W4:Y:S04]  /*6e330*/  LDL.LU R59, [R1+0x32c] ;  /* 0x00032c00013b7983 */ /* 0x000f280000300800 */
[----:B---3--:R-:W3:Y:S04]  /*6e340*/  LDL.LU.64 R6, [R1+0x1a38] ;  /* 0x001a380001067983 */ /* 0x008ee80000300a00 */
[----:B------:R-:W3:Y:S04]  /*6e350*/  LDL.LU.64 R18, [R1+0x1a30] ;  /* 0x001a300001127983 */ /* 0x000ee80000300a00 */
[----:B------:R-:W-:Y:S04]  /*6e360*/  STL.64 [R1+0x9c0], R60 ;  /* 0x0009c03c01007387 */ /* 0x000fe80000100a00 */
[----:B------:R-:W-:Y:S04]  /*6e370*/  STL.64 [R1+0x9c8], R62 ;  /* 0x0009c83e01007387 */ /* 0x000fe80000100a00 */
[----:B------:R-:W3:Y:S04]  /*6e380*/  LDL.LU.64 R16, [R1+0x1a28] ;  /* 0x001a280001107983 */ /* 0x000ee80000300a00 */
[----:B------:R-:W3:Y:S01]  /*6e390*/  LDL.LU.64 R14, [R1+0x1a20] ;  /* 0x001a2000010e7983 */ /* 0x000ee20000300a00 */
[----:B--2---:R-:W-:Y:S01]  /*6e3a0*/  HMMA.1688.F32.TF32 R244, R240, R130, R244 ;  /* 0x00000082f0f4723c */ /* 0x004fe200000810f4 */
[----:B----4-:R-:W-:-:S02]  /*6e3b0*/  IADD3 R3, P0, PT, R38, R213, RZ ;  /* 0x000000d526037210 */ /* 0x010fc40007f1e0ff */
[----:B-1----:R-:W-:-:S03]  /*6e3c0*/  IADD3 R0, P1, PT, R12, R213, RZ ;  /* 0x000000d50c007210 */ /* 0x002fc60007f3e0ff */
[----:B------:R1:W-:Y:S04]  /*6e3d0*/  STL [R1+0x360], R3 ;  /* 0x0003600301007387 */ /* 0x0003e80000100800 */
[----:B------:R2:W-:Y:S01]  /*6e3e0*/  STL [R1+0x364], R0 ;  /* 0x0003640001007387 */ /* 0x0005e20000100800 */
[--C-:B------:R-:W-:Y:S01]  /*6e3f0*/  IMAD.X R12, R13, 0x1, R2.reuse, P1 ;  /* 0x000000010d0c7824 */ /* 0x100fe200008e0602 */
[-C--:B------:R-:W-:Y:S02]  /*6e400*/  IADD3 R42, P2, PT, R10, R213.reuse, RZ ;  /* 0x000000d50a2a7210 */ /* 0x080fe40007f5e0ff */
[----:B-1----:R-:W-:Y:S01]  /*6e410*/  IADD3 R3, P3, PT, R8, R213, RZ ;  /* 0x000000d508037210 */ /* 0x002fe20007f7e0ff */
[--C-:B--2---:R-:W-:Y:S02]  /*6e420*/  IMAD.X R0, R39, 0x1, R2.reuse, P0 ;  /* 0x0000000127007824 */ /* 0x104fe400000e0602 */
[----:B------:R-:W-:Y:S04]  /*6e430*/  STL [R1+0x368], R42 ;  /* 0x0003682a01007387 */ /* 0x000fe80000100800 */
[----:B------:R1:W-:Y:S04]  /*6e440*/  STL [R1+0x36c], R3 ;  /* 0x00036c0301007387 */ /* 0x0003e80000100800 */
[----:B------:R2:W-:Y:S04]  /*6e450*/  STL [R1+0x350], R0 ;  /* 0x0003500001007387 */ /* 0x0005e80000100800 */
[----:B------:R4:W-:Y:S04]  /*6e460*/  STL [R1+0x354], R12 ;  /* 0x0003540c01007387 */ /* 0x0009e80000100800 */
        /* <DEDUP_REMOVED lines=8> */
[----:B------:R-:W4:Y:S04]  /*6e4f0*/  LDL.LU.64 R8, [R1+0x1a08] ;  /* 0x001a080001087983 */ /* 0x000f280000300a00 */
[----:B------:R-:W-:Y:S04]  /*6e500*/  STL.64 [R1+0x9b0], R244 ;  /* 0x0009b0f401007387 */ /* 0x000fe80000100a00 */
[----:B------:R-:W-:Y:S01]  /*6e510*/  STL.64 [R1+0x9b8], R246 ;  /* 0x0009b8f601007387 */ /* 0x000fe20000100a00 */
[----:B---3--:R-:W-:-:S03]  /*6e520*/  IADD3 R38, P2, PT, R16, R213, RZ ;  /* 0x000000d510267210 */ /* 0x008fc60007f5e0ff */
[----:B----4-:R-:W3:Y:S01]  /*6e530*/  LDL.LU.64 R12, [R1+0x1a18] ;  /* 0x001a1800010c7983 */ /* 0x010ee20000300a00 */
[-C--:B-1----:R-:W-:Y:S02]  /*6e540*/  IADD3 R3, P0, PT, R6, R213.reuse, RZ ;  /* 0x000000d506037210 */ /* 0x082fe40007f1e0ff */
[----:B--2---:R-:W-:-:S03]  /*6e550*/  IADD3 R0, P1, PT, R18, R213, RZ ;  /* 0x000000d512007210 */ /* 0x004fc60007f3e0ff */
[----:B------:R-:W-:Y:S04]  /*6e560*/  STL [R1+0x340], R3 ;  /* 0x0003400301007387 */ /* 0x000fe80000100800 */
[----:B------:R-:W2:Y:S04]  /*6e570*/  LDL.LU.64 R10, [R1+0x1a10] ;  /* 0x001a1000010a7983 */ /* 0x000ea80000300a00 */
[----:B------:R1:W-:Y:S04]  /*6e580*/  STL [R1+0x344], R0 ;  /* 0x0003440001007387 */ /* 0x0003e80000100800 */
[----:B------:R-:W-:Y:S01]  /*6e590*/  STL [R1+0x348], R38 ;  /* 0x0003482601007387 */ /* 0x000fe20000100800 */
[----:B-1----:R-:W-:-:S03]  /*6e5a0*/  IMAD.X R0, R7, 0x1, R2, P0 ;  /* 0x0000000107007824 */ /* 0x002fc600000e0602 */
[----:B------:R-:W4:Y:S01]  /*6e5b0*/  LDL.LU.64 R6, [R1+0x1a00] ;  /* 0x001a000001067983 */ /* 0x000f220000300a00 */
[----:B------:R-:W-:Y:S01]  /*6e5c0*/  HMMA.1688.F32.TF32 R56, R240, R126, R56 ;  /* 0x0000007ef038723c */ /* 0x000fe20000081038 */
[----:B------:R-:W-:Y:S01]  /*6e5d0*/  IADD3 R3, P3, PT, R14, R213, RZ ;  /* 0x000000d50e037210 */ /* 0x000fe20007f7e0ff */
[----:B------:R-:W-:-:S04]  /*6e5e0*/  IMAD.X R18, R19, 0x1, R2, P1 ;  /* 0x0000000113127824 */ /* 0x000fc800008e0602 */
[----:B------:R1:W-:Y:S04]  /*6e5f0*/  STL [R1+0x34c], R3 ;  /* 0x00034c0301007387 */ /* 0x0003e80000100800 */
[----:B------:R1:W-:Y:S04]  /*6e600*/  STL [R1+0x330], R0 ;  /* 0x0003300001007387 */ /* 0x0003e80000100800 */
[----:B------:R1:W-:Y:S04]  /*6e610*/  STL [R1+0x334], R18 ;  /* 0x0003341201007387 */ /* 0x0003e80000100800 */
[----:B------:R-:W4:Y:S01]  /*6e620*/  LDL.LU R244, [R1+0x300] ;  /* 0x0003000001f47983 */ /* 0x000f220000300800 */
[----:B-1----:R-:W-:-:S02]  /*6e630*/  IMAD.X R3, R17, 0x1, R2, P2 ;  /* 0x0000000111037824 */ /* 0x002fc400010e0602 */
[----:B------:R-:W-:-:S03]  /*6e640*/  IMAD.X R0, R15, 0x1, R2, P3 ;  /* 0x000000010f007824 */ /* 0x000fc600018e0602 */
[----:B------:R-:W-:Y:S04]  /*6e650*/  STL [R1+0x338], R3 ;  /* 0x0003380301007387 */ /* 0x000fe80000100800 */
        /* <DEDUP_REMOVED lines=8> */
[----:B------:R-:W4:Y:S04]  /*6e6e0*/  LDL.LU.64 R38, [R1+0x19f8] ;  /* 0x0019f80001267983 */ /* 0x000f280000300a00 */
[----:B------:R-:W4:Y:S01]  /*6e6f0*/  LDL.LU.64 R18, [R1+0x19f0] ;  /* 0x0019f00001127983 */ /* 0x000f220000300a00 */
[----:B------:R-:W-:Y:S01]  /*6e700*/  HMMA.1688.F32.TF32 R60, R240, R122, R60 ;  /* 0x0000007af03c723c */ /* 0x000fe2000008103c */
[----:B-1----:R-:W-:-:S05]  /*6e710*/  IADD3 R0, P2, PT, R8, R213, RZ ;  /* 0x000000d508007210 */ /* 0x002fca0007f5e0ff */
[----:B------:R4:W-:Y:S01]  /*6e720*/  STL [R1+0x320], R0 ;  /* 0x0003200001007387 */ /* 0x0009e20000100800 */
[-C--:B---3--:R-:W-:Y:S02]  /*6e730*/  IADD3 R142, P0, PT, R12, R213.reuse, RZ ;  /* 0x000000d50c8e7210 */ /* 0x088fe40007f1e0ff */
[----:B--2---:R-:W-:-:S03]  /*6e740*/  IADD3 R143, P1, PT, R10, R213, RZ ;  /* 0x000000d50a8f7210 */ /* 0x004fc60007f3e0ff */
[----:B------:R-:W-:Y:S01]  /*6e750*/  IMAD.X R134, R13, 0x1, R2, P0 ;  /* 0x000000010d867824 */ /* 0x000fe200000e0602 */
[----:B----4-:R-:W-:-:S05]  /*6e760*/  IADD3 R0, P3, PT, R6, R213, RZ ;  /* 0x000000d506007210 */ /* 0x010fca0007f7e0ff */
[----:B------:R-:W-:Y:S04]  /*6e770*/  STL [R1+0x324], R0 ;  /* 0x0003240001007387 */ /* 0x000fe80000100800 */
[----:B------:R-:W2:Y:S04]  /*6e780*/  LDL.LU R56, [R1+0x2f0] ;  /* 0x0002f00001387983 */ /* 0x000ea80000300800 */
[----:B------:R-:W2:Y:S04]  /*6e790*/  LDL.LU R57, [R1+0x2f4] ;  /* 0x0002f40001397983 */ /* 0x000ea80000300800 */
[----:B------:R-:W2:Y:S04]  /*6e7a0*/  LDL.LU R58, [R1+0x2f8] ;  /* 0x0002f800013a7983 */ /* 0x000ea80000300800 */
[----:B------:R-:W2:Y:S01]  /*6e7b0*/  LDL.LU R59, [R1+0x2fc] ;  /* 0x0002fc00013b7983 */ /* 0x000ea20000300800 */
[----:B------:R-:W-:-:S03]  /*6e7c0*/  IMAD.X R135, R11, 0x1, R2, P1 ;  /* 0x000000010b877824 */ /* 0x000fc600008e0602 */
[----:B------:R-:W3:Y:S04]  /*6e7d0*/  LDL.LU.64 R12, [R1+0x19d8] ;  /* 0x0019d800010c7983 */ /* 0x000ee80000300a00 */
[----:B------:R-:W4:Y:S04]  /*6e7e0*/  LDL.LU.64 R10, [R1+0x19d0] ;  /* 0x0019d000010a7983 */ /* 0x000f280000300a00 */
[----:B------:R1:W-:Y:S01]  /*6e7f0*/  STL.64 [R1+0x990], R60 ;  /* 0x0009903c01007387 */ /* 0x0003e20000100a00 */
[----:B------:R-:W-:-:S03]  /*6e800*/  IADD3.X R138, PT, PT, R9, R2, RZ, P2, !PT ;  /* 0x00000002098a7210 */ /* 0x000fc600017fe4ff */
[----:B------:R1:W-:Y:S04]  /*6e810*/  STL.64 [R1+0x998], R62 ;  /* 0x0009983e01007387 */ /* 0x0003e80000100a00 */
[----:B------:R-:W2:Y:S01]  /*6e820*/  LDL.LU.64 R8, [R1+0x19c8] ;  /* 0x0019c80001087983 */ /* 0x000ea20000300a00 */
[----:B------:R-:W-:-:S03]  /*6e830*/  IMAD.X R139, R7, 0x1, R2, P3 ;  /* 0x00000001078b7824 */ /* 0x000fc600018e0602 */
[----:B------:R-:W2:Y:S04]  /*6e840*/  LDL.LU.64 R6, [R1+0x19c0] ;  /* 0x0019c00001067983 */ /* 0x000ea80000300a00 */
[----:B-1----:R-:W2:Y:S04]  /*6e850*/  LDL.LU R60, [R1+0x2e0] ;  /* 0x0002e000013c7983 */ /* 0x002ea80000300800 */
[----:B------:R-:W2:Y:S01]  /*6e860*/  LDL.LU R61, [R1+0x2e4] ;  /* 0x0002e400013d7983 */ /* 0x000ea20000300800 */
[-C--:B------:R-:W-:Y:S02]  /*6e870*/  IADD3 R130, P2, PT, R16, R213.reuse, RZ ;  /* 0x000000d510827210 */ /* 0x080fe40007f5e0ff */
[----:B------:R-:W-:-:S02]  /*6e880*/  IADD3 R126, P0, PT, R38, R213, RZ ;  /* 0x000000d5267e7210 */ /* 0x000fc40007f1e0ff */
[-C--:B------:R-:W-:Y:S01]  /*6e890*/  IADD3 R127, P1, PT, R18, R213.reuse, RZ ;  /* 0x000000d5127f7210 */ /* 0x080fe20007f3e0ff */
[--C-:B------:R-:W-:Y:S01]  /*6e8a0*/  IMAD.X R122, R17, 0x1, R2.reuse, P2 ;  /* 0x00000001117a7824 */ /* 0x100fe200010e0602 */
[----:B------:R-:W-:Y:S01]  /*6e8b0*/  IADD3 R131, P3, PT, R14, R213, RZ ;  /* 0x000000d50e837210 */ /* 0x000fe20007f7e0ff */
[----:B------:R-:W2:Y:S01]  /*6e8c0*/  LDL.LU R62, [R1+0x2e8] ;  /* 0x0002e800013e7983 */ /* 0x000ea20000300800 */
[--C-:B------:R-:W-:Y:S02]  /*6e8d0*/  IMAD.X R38, R39, 0x1, R2.reuse, P0 ;  /* 0x0000000127267824 */ /* 0x100fe400000e0602 */
[--C-:B------:R-:W-:Y:S01]  /*6e8e0*/  IMAD.X R39, R19, 0x1, R2.reuse, P1 ;  /* 0x0000000113277824 */ /* 0x100fe200008e0602 */
[----:B------:R-:W2:Y:S01]  /*6e8f0*/  LDL.LU R63, [R1+0x2ec] ;  /* 0x0002ec00013f7983 */ /* 0x000ea20000300800 */
[----:B------:R-:W-:Y:S01]  /*6e900*/  HMMA.1688.F32.TF32 R16, R240, R118, R244 ;  /* 0x00000076f010723c */ /* 0x000fe200000810f4 */
[----:B------:R-:W-:-:S15]  /*6e910*/  IMAD.X R123, R15, 0x1, R2, P3 ;  /* 0x000000010f7b7824 */ /* 0x000fde00018e0602 */
[----:B------:R-:W-:-:S03]  /*6e920*/  NOP ;  /* 0x0000000000007918 */ /* 0x000fc60000000000 */
[----:B------:R-:W-:Y:S04]  /*6e930*/  STL.64 [R1+0x980], R16 ;  /* 0x0009801001007387 */ /* 0x000fe80000100a00 */
[----:B------:R-:W-:Y:S01]  /*6e940*/  STL.64 [R1+0x988], R18 ;  /* 0x0009881201007387 */ /* 0x000fe20000100a00 */
[-C--:B---3--:R-:W-:Y:S02]  /*6e950*/  IADD3 R3, P0, PT, R12, R213.reuse, RZ ;  /* 0x000000d50c037210 */ /* 0x088fe40007f1e0ff */
[-C--:B----4-:R-:W-:Y:S02]  /*6e960*/  IADD3 R0, P1, PT, R10, R213.reuse, RZ ;  /* 0x000000d50a007210 */ /* 0x090fe40007f3e0ff */
[-C--:B--2---:R-:W-:Y:S01]  /*6e970*/  IADD3 R14, P2, PT, R8, R213.reuse, RZ ;  /* 0x000000d5080e7210 */ /* 0x084fe20007f5e0ff */
        /* <DEDUP_REMOVED lines=9> */
[----:B------:R-:W2:Y:S04]  /*6ea10*/  LDL.LU.64 R16, [R1+0x19a8] ;  /* 0x0019a80001107983 */ /* 0x000ea80000300a00 */
[----:B---3--:R-:W3:Y:S01]  /*6ea20*/  LDL.LU.64 R14, [R1+0x19a0] ;  /* 0x0019a000010e7983 */ /* 0x008ee20000300a00 */
[----:B------:R-:W-:Y:S01]  /*6ea30*/  HMMA.1688.F32.TF32 R56, R240, R114, R56 ;  /* 0x00000072f038723c */ /* 0x000fe20000081038 */
[----:B------:R-:W-:Y:S01]  /*6ea40*/  IADD3.X R10, PT, PT, R11, R2, RZ, P1, !PT ;  /* 0x000000020b0a7210 */ /* 0x000fe20000ffe4ff */
[----:B-1----:R-:W-:-:S02]  /*6ea50*/  IMAD.X R3, R9, 0x1, R2, P2 ;  /* 0x0000000109037824 */ /* 0x002fc400010e0602 */
[----:B------:R-:W-:Y:S02]  /*6ea60*/  IMAD.X R0, R7, 0x1, R2, P3 ;  /* 0x0000000107007824 */ /* 0x000fe400018e0602 */
[----:B------:R1:W-:Y:S04]  /*6ea70*/  STL [R1+0x63c], R10 ;  /* 0x00063c0a01007387 */ /* 0x0003e80000100800 */
[----:B------:R-:W3:Y:S04]  /*6ea80*/  LDL.LU R244, [R1+0x2d0] ;  /* 0x0002d00001f47983 */ /* 0x000ee80000300800 */
[----:B------:R4:W-:Y:S04]  /*6ea90*/  STL [R1+0x640], R3 ;  /* 0x0006400301007387 */ /* 0x0009e80000100800 */
[----:B------:R2:W-:Y:S04]  /*6eaa0*/  STL [R1+0x644], R0 ;  /* 0x0006440001007387 */ /* 0x0005e80000100800 */
[----:B------:R-:W3:Y:S04]  /*6eab0*/  LDL.LU R245, [R1+0x2d4] ;  /* 0x0002d40001f57983 */ /* 0x000ee80000300800 */
[----:B------:R-:W3:Y:S04]  /*6eac0*/  LDL.LU R246, [R1+0x2d8] ;  /* 0x0002d80001f67983 */ /* 0x000ee80000300800 */
[----:B------:R-:W3:Y:S04]  /*6ead0*/  LDL.LU R247, [R1+0x2dc] ;  /* 0x0002dc0001f77983 */ /* 0x000ee80000300800 */
[----:B------:R-:W3:Y:S04]  /*6eae0*/  LDL.LU.64 R12, [R1+0x1998] ;  /* 0x00199800010c7983 */ /* 0x000ee80000300a00 */
[----:B-1----:R-:W3:Y:S04]  /*6eaf0*/  LDL.LU.64 R10, [R1+0x1990] ;  /* 0x00199000010a7983 */ /* 0x002ee80000300a00 */
[----:B------:R1:W-:Y:S04]  /*6eb00*/  STL.64 [R1+0x970], R56 ;  /* 0x0009703801007387 */ /* 0x0003e80000100a00 */
[----:B------:R-:W-:Y:S04]  /*6eb10*/  STL.64 [R1+0x978], R58 ;  /* 0x0009783a01007387 */ /* 0x000fe80000100a00 */
[----:B------:R-:W3:Y:S04]  /*6eb20*/  LDL.LU.64 R8, [R1+0x1988] ;  /* 0x0019880001087983 */ /* 0x000ee80000300a00 */
[----:B------:R-:W3:Y:S01]  /*6eb30*/  LDL.LU.64 R6, [R1+0x1980] ;  /* 0x0019800001067983 */ /* 0x000ee20000300a00 */
[----:B----4-:R-:W-:-:S05]  /*6eb40*/  IADD3 R3, P0, PT, R42, R213, RZ ;  /* 0x000000d52a037210 */ /* 0x010fca0007f1e0ff */
[----:B------:R3:W-:Y:S01]  /*6eb50*/  STL [R1+0x618], R3 ;  /* 0x0006180301007387 */ /* 0x0007e20000100800 */
[-C--:B--2---:R-:W-:Y:S02]  /*6eb60*/  IADD3 R0, P1, PT, R18, R213.reuse, RZ ;  /* 0x000000d512007210 */ /* 0x084fe40007f3e0ff */
[-C--:B-1----:R-:W-:Y:S02]  /*6eb70*/  IADD3 R56, P2, PT, R16, R213.reuse, RZ ;  /* 0x000000d510387210 */ /* 0x082fe40007f5e0ff */
[----:B---3--:R-:W-:Y:S01]  /*6eb80*/  IADD3 R3, P3, PT, R14, R213, RZ ;  /* 0x000000d50e037210 */ /* 0x008fe20007f7e0ff */
[----:B------:R1:W-:Y:S01]  /*6eb90*/  STL [R1+0x61c], R0 ;  /* 0x00061c0001007387 */ /* 0x0003e20000100800 */
[----:B------:R-:W-:-:S03]  /*6eba0*/  IMAD.X R18, R19, 0x1, R2, P1 ;  /* 0x0000000113127824 */ /* 0x000fc600008e0602 */
[----:B------:R-:W-:Y:S04]  /*6ebb0*/  STL [R1+0x620], R56 ;  /* 0x0006203801007387 */ /* 0x000fe80000100800 */
[----:B------:R2:W-:Y:S01]  /*6ebc0*/  STL [R1+0x624], R3 ;  /* 0x0006240301007387 */ /* 0x0005e20000100800 */
[--C-:B-1----:R-:W-:Y:S02]  /*6ebd0*/  IMAD.X R0, R43, 0x1, R2.reuse, P0 ;  /* 0x000000012b007824 */ /* 0x102fe400000e0602 */
[----:B--2---:R-:W-:-:S03]  /*6ebe0*/  IMAD.X R3, R17, 0x1, R2, P2 ;  /* 0x0000000111037824 */ /* 0x004fc600010e0602 */
[----:B------:R-:W-:Y:S04]  /*6ebf0*/  STL [R1+0x5f8], R0 ;  /* 0x0005f80001007387 */ /* 0x000fe80000100800 */
[----:B------:R1:W-:Y:S04]  /*6ec00*/  STL [R1+0x5fc], R18 ;  /* 0x0005fc1201007387 */ /* 0x0003e80000100800 */
[----:B------:R-:W2:Y:S01]  /*6ec10*/  LDL.LU R56, [R1+0x2c0] ;  /* 0x0002c00001387983 */ /* 0x000ea20000300800 */
[----:B-1----:R-:W-:Y:S01]  /*6ec20*/  HMMA.1688.F32.TF32 R16, R240, R110, R60 ;  /* 0x0000006ef010723c */ /* 0x002fe2000008103c */
[----:B------:R-:W-:-:S02]  /*6ec30*/  IMAD.X R0, R15, 0x1, R2, P3 ;  /* 0x000000010f007824 */ /* 0x000fc400018e0602 */
[----:B------:R1:W-:Y:S04]  /*6ec40*/  STL [R1+0x600], R3 ;  /* 0x0006000301007387 */ /* 0x0003e80000100800 */
[----:B------:R3:W-:Y:S04]  /*6ec50*/  STL [R1+0x604], R0 ;  /* 0x0006040001007387 */ /* 0x0007e80000100800 */
[----:B------:R-:W2:Y:S04]  /*6ec60*/  LDL.LU R57, [R1+0x2c4] ;  /* 0x0002c40001397983 */ /* 0x000ea80000300800 */
[----:B------:R-:W2:Y:S04]  /*6ec70*/  LDL.LU R58, [R1+0x2c8] ;  /* 0x0002c800013a7983 */ /* 0x000ea80000300800 */
[----:B------:R-:W2:Y:S01]  /*6ec80*/  LDL.LU R59, [R1+0x2cc] ;  /* 0x0002cc00013b7983 */ /* 0x000ea20000300800 */
[----:B-1----:R-:W-:-:S02]  /*6ec90*/  IADD3 R3, P0, PT, R12, R213, RZ ;  /* 0x000000d50c037210 */ /* 0x002fc40007f1e0ff */
[-C--:B------:R-:W-:Y:S02]  /*6eca0*/  IADD3 R14, P2, PT, R8, R213.reuse, RZ ;  /* 0x000000d5080e7210 */ /* 0x080fe40007f5e0ff */
[-C--:B---3--:R-:W-:Y:S01]  /*6ecb0*/  IADD3 R0, P1, PT, R10, R213.reuse, RZ ;  /* 0x000000d50a007210 */ /* 0x088fe20007f3e0ff */
[----:B------:R-:W-:Y:S04]  /*6ecc0*/  STL.64 [R1+0x960], R16 ;  /* 0x0009601001007387 */ /* 0x000fe80000100a00 */
[----:B------:R-:W-:Y:S04]  /*6ecd0*/  STL.64 [R1+0x968], R18 ;  /* 0x0009681201007387 */ /* 0x000fe80000100a00 */
[----:B------:R1:W-:Y:S04]  /*6ece0*/  STL [R1+0x5e0], R3 ;  /* 0x0005e00301007387 */ /* 0x0003e80000100800 */
[----:B------:R3:W-:Y:S04]  /*6ecf0*/  STL [R1+0x5e4], R0 ;  /* 0x0005e40001007387 */ /* 0x0007e80000100800 */
[----:B------:R-:W-:Y:S01]  /*6ed00*/  STL [R1+0x5e8], R14 ;  /* 0x0005e80e01007387 */ /* 0x000fe20000100800 */
[----:B------:R-:W-:Y:S01]  /*6ed10*/  IMAD.X R10, R11, 0x1, R2, P1 ;  /* 0x000000010b0a7824 */ /* 0x000fe200008e0602 */
[----:B-1----:R-:W-:-:S02]  /*6ed20*/  IADD3 R3, P3, PT, R6, R213, RZ ;  /* 0x000000d506037210 */ /* 0x002fc40007f7e0ff */
[----:B---3--:R-:W-:-:S03]  /*6ed30*/  IADD3.X R0, PT, PT, R13, R2, RZ, P0, !PT ;  /* 0x000000020d007210 */ /* 0x008fc600007fe4ff */
[----:B------:R1:W-:Y:S04]  /*6ed40*/  STL [R1+0x5ec], R3 ;  /* 0x0005ec0301007387 */ /* 0x0003e80000100800 */
[----:B------:R3:W-:Y:S04]  /*6ed50*/  STL [R1+0x328], R0 ;  /* 0x0003280001007387 */ /* 0x0007e80000100800 */
[----:B------:R4:W-:Y:S04]  /*6ed60*/  STL [R1+0x32c], R10 ;  /* 0x00032c0a01007387 */ /* 0x0009e80000100800 */
[----:B------:R-:W2:Y:S01]  /*6ed70*/  LDL.LU.64 R12, [R1+0x1978] ;  /* 0x00197800010c7983 */ /* 0x000ea20000300a00 */
[----:B-1----:R-:W-:-:S02]  /*6ed80*/  IMAD.X R3, R9, 0x1, R2, P2 ;  /* 0x0000000109037824 */ /* 0x002fc400010e0602 */
[----:B---3--:R-:W-:-:S03]  /*6ed90*/  IMAD.X R0, R7, 0x1, R2, P3 ;  /* 0x0000000107007824 */ /* 0x008fc600018e0602 */
[----:B------:R-:W-:Y:S04]  /*6eda0*/  STL [R1+0x5d8], R3 ;  /* 0x0005d80301007387 */ /* 0x000fe80000100800 */
[----:B----4-:R-:W3:Y:S04]  /*6edb0*/  LDL.LU.64 R10, [R1+0x1970] ;  /* 0x00197000010a7983 */ /* 0x010ee80000300a00 */
[----:B------:R-:W-:Y:S04]  /*6edc0*/  STL [R1+0x5dc], R0 ;  /* 0x0005dc0001007387 */ /* 0x000fe80000100800 */
[----:B------:R-:W4:Y:S04]  /*6edd0*/  LDL.LU.64 R8, [R1+0x1968] ;  /* 0x0019680001087983 */ /* 0x000f280000300a00 */
[----:B------:R-:W4:Y:S01]  /*6ede0*/  LDL.LU.64 R6, [R1+0x1960] ;  /* 0x0019600001067983 */ /* 0x000f220000300a00 */
[C---:B------:R-:W-:Y:S03]  /*6edf0*/  HMMA.1688.F32.TF32 R244, R240.reuse, R106, R244 ;  /* 0x0000006af0f4723c */ /* 0x040fe600000810f4 */
[----:B------:R-:W4:Y:S04]  /*6ee00*/  LDL.LU R60, [R1+0x2b0] ;  /* 0x0002b000013c7983 */ /* 0x000f280000300800 */
[----:B------:R-:W4:Y:S04]  /*6ee10*/  LDL.LU R61, [R1+0x2b4] ;  /* 0x0002b400013d7983 */ /* 0x000f280000300800 */
[----:B------:R-:W4:Y:S04]  /*6ee20*/  LDL.LU R62, [R1+0x2b8] ;  /* 0x0002b800013e7983 */ /* 0x000f280000300800 */
[----:B------:R-:W4:Y:S04]  /*6ee30*/  LDL.LU R63, [R1+0x2bc] ;  /* 0x0002bc00013f7983 */ /* 0x000f280000300800 */
[----:B------:R-:W4:Y:S04]  /*6ee40*/  LDL.LU.64 R42, [R1+0x1958] ;  /* 0x00195800012a7983 */ /* 0x000f280000300a00 */
[----:B------:R-:W4:Y:S04]  /*6ee50*/  LDL.LU.64 R18, [R1+0x1950] ;  /* 0x0019500001127983 */ /* 0x000f280000300a00 */
[----:B------:R1:W-:Y:S04]  /*6ee60*/  STL.64 [R1+0x950], R244 ;  /* 0x000950f401007387 */ /* 0x0003e80000100a00 */
[----:B------:R1:W-:Y:S04]  /*6ee70*/  STL.64 [R1+0x958], R246 ;  /* 0x000958f601007387 */ /* 0x0003e80000100a00 */
[----:B------:R-:W4:Y:S04]  /*6ee80*/  LDL.LU.64 R16, [R1+0x1948] ;  /* 0x0019480001107983 */ /* 0x000f280000300a00 */
[----:B------:R-:W4:Y:S04]  /*6ee90*/  LDL.LU.64 R14, [R1+0x1940] ;  /* 0x00194000010e7983 */ /* 0x000f280000300a00 */
[----:B-1----:R-:W4:Y:S04]  /*6eea0*/  LDL.LU R244, [R1+0x2a0] ;  /* 0x0002a00001f47983 */ /* 0x002f280000300800 */
[----:B------:R-:W4:Y:S04]  /*6eeb0*/  LDL.LU R245, [R1+0x2a4] ;  /* 0x0002a40001f57983 */ /* 0x000f280000300800 */
[----:B------:R-:W4:Y:S04]  /*6eec0*/  LDL.LU R246, [R1+0x2a8] ;  /* 0x0002a80001f67983 */ /* 0x000f280000300800 */
[----:B------:R-:W4:Y:S01]  /*6eed0*/  LDL.LU R247, [R1+0x2ac] ;  /* 0x0002ac0001f77983 */ /* 0x000f220000300800 */
[----:B--2---:R-:W-:Y:S01]  /*6eee0*/  HMMA.1688.F32.TF32 R56, R240, R102, R56 ;  /* 0x00000066f038723c */ /* 0x004fe20000081038 */
[----:B------:R-:W-:-:S05]  /*6eef0*/  IADD3 R3, P0, PT, R12, R213, RZ ;  /* 0x000000d50c037210 */ /* 0x000fca0007f1e0ff */
[----:B------:R1:W-:Y:S01]  /*6ef00*/  STL [R1+0x310], R3 ;  /* 0x0003100301007387 */ /* 0x0003e20000100800 */
[-C--:B---3--:R-:W-:Y:S02]  /*6ef10*/  IADD3 R0, P1, PT, R10, R213.reuse, RZ ;  /* 0x000000d50a007210 */ /* 0x088fe40007f3e0ff */
[-C--:B----4-:R-:W-:Y:S02]  /*6ef20*/  IADD3 R106, P2, PT, R8, R213.reuse, RZ ;  /* 0x000000d5086a7210 */ /* 0x090fe40007f5e0ff */
[----:B-1----:R-:W-:Y:S01]  /*6ef30*/  IADD3 R3, P3, PT, R6, R213, RZ ;  /* 0x000000d506037210 */ /* 0x002fe20007f7e0ff */
[----:B------:R1:W-:Y:S04]  /*6ef40*/  STL [R1+0x314], R0 ;  /* 0x0003140001007387 */ /* 0x0003e80000100800 */
[----:B------:R-:W-:Y:S01]  /*6ef50*/  STL [R1+0x318], R106 ;  /* 0x0003186a01007387 */ /* 0x000fe20000100800 */
[----:B------:R-:W-:-:S03]  /*6ef60*/  IMAD.X R10, R11, 0x1, R2, P1 ;  /* 0x000000010b0a7824 */ /* 0x000fc600008e0602 */
[----:B------:R2:W-:Y:S01]  /*6ef70*/  STL [R1+0x31c], R3 ;  /* 0x00031c0301007387 */ /* 0x0005e20000100800 */
[--C-:B-1----:R-:W-:Y:S02]  /*6ef80*/  IMAD.X R0, R13, 0x1, R2.reuse, P0 ;  /* 0x000000010d007824 */ /* 0x102fe400000e0602 */
[----:B--2---:R-:W-:-:S03]  /*6ef90*/  IMAD.X R3, R9, 0x1, R2, P2 ;  /* 0x0000000109037824 */ /* 0x004fc600010e0602 */
[----:B------:R1:W-:Y:S04]  /*6efa0*/  STL [R1+0x300], R0 ;  /* 0x0003000001007387 */ /* 0x0003e80000100800 */
[----:B------:R2:W-:Y:S04]  /*6efb0*/  STL [R1+0x304], R10 ;  /* 0x0003040a01007387 */ /* 0x0005e80000100800 */
[----:B------:R3:W-:Y:S04]  /*6efc0*/  STL [R1+0x308], R3 ;  /* 0x0003080301007387 */ /* 0x0007e80000100800 */
[----:B------:R-:W4:Y:S01]  /*6efd0*/  LDL.LU.64 R12, [R1+0x1938] ;  /* 0x00193800010c7983 */ /* 0x000f220000300a00 */
[----:B-1----:R-:W-:-:S05]  /*6efe0*/  IADD3.X R0, PT, PT, R7, R2, RZ, P3, !PT ;  /* 0x0000000207007210 */ /* 0x002fca0001ffe4ff */
[----:B------:R1:W-:Y:S04]  /*6eff0*/  STL [R1+0x30c], R0 ;  /* 0x00030c0001007387 */ /* 0x0003e80000100800 */
[----:B--2---:R-:W2:Y:S04]  /*6f000*/  LDL.LU.64 R10, [R1+0x1930] ;  /* 0x00193000010a7983 */ /* 0x004ea80000300a00 */
[----:B------:R1:W-:Y:S04]  /*6f010*/  STL.64 [R1+0x940], R56 ;  /* 0x0009403801007387 */ /* 0x0003e80000100a00 */
[----:B------:R-:W-:Y:S04]  /*6f020*/  STL.64 [R1+0x948], R58 ;  /* 0x0009483a01007387 */ /* 0x000fe80000100a00 */
[----:B------:R-:W2:Y:S04]  /*6f030*/  LDL.LU.64 R8, [R1+0x1928] ;  /* 0x0019280001087983 */ /* 0x000ea80000300a00 */
[----:B------:R-:W2:Y:S01]  /*6f040*/  LDL.LU.64 R6, [R1+0x1920] ;  /* 0x0019200001067983 */ /* 0x000ea20000300a00 */
[----:B---3--:R-:W-:-:S02]  /*6f050*/  IADD3 R3, P0, PT, R42, R213, RZ ;  /* 0x000000d52a037210 */ /* 0x008fc40007f1e0ff */
[----:B-1----:R-:W-:-:S03]  /*6f060*/  IADD3 R0, P1, PT, R18, R213, RZ ;  /* 0x000000d512007210 */ /* 0x002fc60007f3e0ff */
[----:B------:R1:W-:Y:S01]  /*6f070*/  STL [R1+0x2e0], R3 ;  /* 0x0002e00301007387 */ /* 0x0003e20000100800 */
[----:B------:R-:W-:-:S03]  /*6f080*/  IADD3 R56, P2, PT, R16, R213, RZ ;  /* 0x000000d510387210 */ /* 0x000fc60007f5e0ff */
[----:B------:R3:W-:Y:S01]  /*6f090*/  STL [R1+0x2e4], R0 ;  /* 0x0002e40001007387 */ /* 0x0007e20000100800 */
[--C-:B------:R-:W-:Y:S01]  /*6f0a0*/  IMAD.X R18, R19, 0x1, R2.reuse, P1 ;  /* 0x0000000113127824 */ /* 0x100fe200008e0602 */
[----:B-1----:R-:W-:Y:S02]  /*6f0b0*/  IADD3 R3, P3, PT, R14, R213, RZ ;  /* 0x000000d50e037210 */ /* 0x002fe40007f7e0ff */
[----:B------:R1:W-:Y:S01]  /*6f0c0*/  STL [R1+0x2e8], R56 ;  /* 0x0002e83801007387 */ /* 0x0003e20000100800 */
[----:B---3--:R-:W-:-:S03]  /*6f0d0*/  IMAD.X R0, R43, 0x1, R2, P0 ;  /* 0x000000012b007824 */ /* 0x008fc600000e0602 */
[----:B------:R3:W-:Y:S04]  /*6f0e0*/  STL [R1+0x2ec], R3 ;  /* 0x0002ec0301007387 */ /* 0x0007e80000100800 */
[----:B------:R-:W-:Y:S04]  /*6f0f0*/  STL [R1+0x2d0], R0 ;  /* 0x0002d00001007387 */ /* 0x000fe80000100800 */
[----:B------:R3:W-:Y:S04]  /*6f100*/  STL [R1+0x2d4], R18 ;  /* 0x0002d41201007387 */ /* 0x0007e80000100800 */
[----:B-1----:R-:W2:Y:S01]  /*6f110*/  LDL.LU R56, [R1+0x290] ;  /* 0x0002900001387983 */ /* 0x002ea20000300800 */
[----:B---3--:R-:W-:-:S02]  /*6f120*/  IMAD.X R3, R17, 0x1, R2, P2 ;  /* 0x0000000111037824 */ /* 0x008fc400010e0602 */
[C---:B------:R-:W-:Y:S01]  /*6f130*/  HMMA.1688.F32.TF32 R16, R240.reuse, R98, R60 ;  /* 0x00000062f010723c */ /* 0x040fe2000008103c */
[----:B------:R-:W-:Y:S02]  /*6f140*/  IMAD.X R0, R15, 0x1, R2, P3 ;  /* 0x000000010f007824 */ /* 0x000fe400018e0602 */
[----:B------:R-:W-:Y:S04]  /*6f150*/  STL [R1+0x2d8], R3 ;  /* 0x0002d80301007387 */ /* 0x000fe80000100800 */
[----:B------:R-:W-:Y:S04]  /*6f160*/  STL [R1+0x2dc], R0 ;  /* 0x0002dc0001007387 */ /* 0x000fe80000100800 */
[----:B------:R-:W3:Y:S04]  /*6f170*/  LDL.LU R57, [R1+0x294] ;  /* 0x0002940001397983 */ /* 0x000ee80000300800 */
[----:B------:R-:W3:Y:S04]  /*6f180*/  LDL.LU R58, [R1+0x298] ;  /* 0x00029800013a7983 */ /* 0x000ee80000300800 */
[----:B------:R-:W3:Y:S04]  /*6f190*/  LDL.LU R59, [R1+0x29c] ;  /* 0x00029c00013b7983 */ /* 0x000ee80000300800 */
[----:B------:R-:W-:Y:S04]  /*6f1a0*/  STL.64 [R1+0x930], R16 ;  /* 0x0009301001007387 */ /* 0x000fe80000100a00 */
[----:B------:R1:W-:Y:S02]  /*6f1b0*/  STL.64 [R1+0x938], R18 ;  /* 0x0009381201007387 */ /* 0x0003e40000100a00 */
[----:B-1----:R-:W-:Y:S01]  /*6f1c0*/  HMMA.1688.F32.TF32 R16, R240, R94, R244 ;  /* 0x0000005ef010723c */ /* 0x002fe200000810f4 */
[----:B----4-:R-:W-:-:S05]  /*6f1d0*/  IADD3 R3, P0, PT, R12, R213, RZ ;  /* 0x000000d50c037210 */ /* 0x010fca0007f1e0ff */
[----:B------:R1:W-:Y:S01]  /*6f1e0*/  STL [R1+0x2c0], R3 ;  /* 0x0002c00301007387 */ /* 0x0003e20000100800 */
[-C--:B--2---:R-:W-:Y:S02]  /*6f1f0*/  IADD3 R0, P1, PT, R10, R213.reuse, RZ ;  /* 0x000000d50a007210 */ /* 0x084fe40007f3e0ff */
[-C--:B------:R-:W-:Y:S02]  /*6f200*/  IADD3 R14, P2, PT, R8, R213.reuse, RZ ;  /* 0x000000d5080e7210 */ /* 0x080fe40007f5e0ff */
[----:B-1----:R-:W-:Y:S01]  /*6f210*/  IADD3 R3, P3, PT, R6, R213, RZ ;  /* 0x000000d506037210 */ /* 0x002fe20007f7e0ff */
[----:B------:R1:W-:Y:S04]  /*6f220*/  STL [R1+0x2c4], R0 ;  /* 0x0002c40001007387 */ /* 0x0003e80000100800 */
[----:B------:R-:W-:Y:S01]  /*6f230*/  STL [R1+0x2c8], R14 ;  /* 0x0002c80e01007387 */ /* 0x000fe20000100800 */
[----:B------:R-:W-:-:S03]  /*6f240*/  IMAD.X R10, R11, 0x1, R2, P1 ;  /* 0x000000010b0a7824 */ /* 0x000fc600008e0602 */
[----:B------:R2:W-:Y:S01]  /*6f250*/  STL [R1+0x2cc], R3 ;  /* 0x0002cc0301007387 */ /* 0x0005e20000100800 */
[----:B-1----:R-:W-:Y:S01]  /*6f260*/  IMAD.X R0, R13, 0x1, R2, P0 ;  /* 0x000000010d007824 */ /* 0x002fe200000e0602 */
[----:B--2---:R-:W-:-:S04]  /*6f270*/  IADD3.X R3, PT, PT, R9, R2, RZ, P2, !PT ;  /* 0x0000000209037210 */ /* 0x004fc800017fe4ff */
[----:B------:R1:W-:Y:S04]  /*6f280*/  STL [R1+0x2b0], R0 ;  /* 0x0002b00001007387 */ /* 0x0003e80000100800 */
[----:B------:R2:W-:Y:S04]  /*6f290*/  STL [R1+0x2b4], R10 ;  /* 0x0002b40a01007387 */ /* 0x0005e80000100800 */
[----:B------:R-:W-:Y:S04]  /*6f2a0*/  STL [R1+0x2b8], R3 ;  /* 0x0002b80301007387 */ /* 0x000fe80000100800 */
[----:B------:R-:W4:Y:S01]  /*6f2b0*/  LDL.LU.64 R12, [R1+0x1918] ;  /* 0x00191800010c7983 */ /* 0x000f220000300a00 */
[----:B-1----:R-:W-:-:S05]  /*6f2c0*/  IMAD.X R0, R7, 0x1, R2, P3 ;  /* 0x0000000107007824 */ /* 0x002fca00018e0602 */
[----:B------:R-:W-:Y:S04]  /*6f2d0*/  STL [R1+0x2bc], R0 ;  /* 0x0002bc0001007387 */ /* 0x000fe80000100800 */
[----:B--2---:R-:W2:Y:S04]  /*6f2e0*/  LDL.LU.64 R10, [R1+0x1910] ;  /* 0x00191000010a7983 */ /* 0x004ea80000300a00 */
[----:B------:R1:W-:Y:S04]  /*6f2f0*/  STL.64 [R1+0x920], R16 ;  /* 0x0009201001007387 */ /* 0x0003e80000100a00 */
[----:B------:R1:W-:Y:S04]  /*6f300*/  STL.64 [R1+0x928], R18 ;  /* 0x0009281201007387 */ /* 0x0003e80000100a00 */
[----:B------:R-:W2:Y:S04]  /*6f310*/  LDL.LU.64 R8, [R1+0x1908] ;  /* 0x0019080001087983 */ /* 0x000ea80000300a00 */
[----:B------:R-:W2:Y:S04]  /*6f320*/  LDL.LU.64 R6, [R1+0x1900] ;  /* 0x0019000001067983 */ /* 0x000ea80000300a00 */
[----:B-1----:R-:W2:Y:S04]  /*6f330*/  LDL.LU.64 R16, [R1+0x18e8] ;  /* 0x0018e80001107983 */ /* 0x002ea80000300a00 */
[----:B------:R-:W2:Y:S04]  /*6f340*/  LDL.LU.64 R14, [R1+0x18e0] ;  /* 0x0018e000010e7983 */ /* 0x000ea80000300a00 */
[----:B------:R-:W2:Y:S04]  /*6f350*/  LDL.LU R60, [R1+0x7f0] ;  /* 0x0007f000013c7983 */ /* 0x000ea80000300800 */
[----:B------:R-:W2:Y:S04]  /*6f360*/  LDL.LU R61, [R1+0x7f4] ;  /* 0x0007f400013d7983 */ /* 0x000ea80000300800 */
[----:B------:R-:W2:Y:S04]  /*6f370*/  LDL.LU R62, [R1+0x7f8] ;  /* 0x0007f800013e7983 */ /* 0x000ea80000300800 */
[----:B------:R-:W2:Y:S04]  /*6f380*/  LDL.LU R63, [R1+0x7fc] ;  /* 0x0007fc00013f7983 */ /* 0x000ea80000300800 */
[----:B------:R-:W2:Y:S04]  /*6f390*/  LDL.LU.64 R42, [R1+0x18f8] ;  /* 0x0018f800012a7983 */ /* 0x000ea80000300a00 */
[----:B------:R-:W2:Y:S01]  /*6f3a0*/  LDL.LU.64 R18, [R1+0x18f0] ;  /* 0x0018f00001127983 */ /* 0x000ea20000300a00 */
[----:B---3--:R-:W-:Y:S03]  /*6f3b0*/  HMMA.1688.F32.TF32 R56, R240, R90, R56 ;  /* 0x0000005af038723c */ /* 0x008fe60000081038 */
[----:B------:R-:W3:Y:S04]  /*6f3c0*/  LDL.LU R244, [R1+0x810] ;  /* 0x0008100001f47983 */ /* 0x000ee80000300800 */
[----:B------:R-:W3:Y:S04]  /*6f3d0*/  LDL.LU R245, [R1+0x814] ;  /* 0x0008140001f57983 */ /* 0x000ee80000300800 */
[----:B------:R-:W3:Y:S04]  /*6f3e0*/  LDL.LU R246, [R1+0x818] ;  /* 0x0008180001f67983 */ /* 0x000ee80000300800 */
[----:B------:R-:W3:Y:S01]  /*6f3f0*/  LDL.LU R247, [R1+0x81c] ;  /* 0x00081c0001f77983 */ /* 0x000ee20000300800 */
[----:B----4-:R-:W-:-:S05]  /*6f400*/  IADD3 R114, P0, PT, R12, R213, RZ ;  /* 0x000000d50c727210 */ /* 0x010fca0007f1e0ff */
[--C-:B------:R-:W-:Y:S02]  /*6f410*/  IMAD.X R106, R13, 0x1, R2.reuse, P0 ;  /* 0x000000010d6a7824 */ /* 0x100fe400000e0602 */
[----:B------:R-:W4:Y:S01]  /*6f420*/  LDL.LU.64 R12, [R1+0x18d0] ;  /* 0x0018d000010c7983 */ /* 0x000f220000300a00 */
[-C--:B--2---:R-:W-:Y:S02]  /*6f430*/  IADD3 R115, P1, PT, R10, R213.reuse, RZ ;  /* 0x000000d50a737210 */ /* 0x084fe40007f3e0ff */
[-C--:B------:R-:W-:Y:S02]  /*6f440*/  IADD3 R118, P2, PT, R8, R213.reuse, RZ ;  /* 0x000000d508767210 */ /* 0x080fe40007f5e0ff */
[----:B------:R-:W-:Y:S01]  /*6f450*/  IADD3 R119, P3, PT, R6, R213, RZ ;  /* 0x000000d506777210 */ /* 0x000fe20007f7e0ff */
[--C-:B------:R-:W-:Y:S02]  /*6f460*/  IMAD.X R107, R11, 0x1, R2.reuse, P1 ;  /* 0x000000010b6b7824 */ /* 0x100fe400008e0602 */
[----:B------:R-:W2:Y:S04]  /*6f470*/  LDL.LU.64 R10, [R1+0x18c8] ;  /* 0x0018c800010a7983 */ /* 0x000ea80000300a00 */
[----:B------:R1:W-:Y:S01]  /*6f480*/  STL.64 [R1+0x500], R56 ;  /* 0x0005003801007387 */ /* 0x0003e20000100a00 */
[----:B------:R-:W-:-:S03]  /*6f490*/  IMAD.X R110, R9, 0x1, R2, P2 ;  /* 0x00000001096e7824 */ /* 0x000fc600010e0602 */
[----:B------:R1:W-:Y:S04]  /*6f4a0*/  STL.64 [R1+0x508], R58 ;  /* 0x0005083a01007387 */ /* 0x0003e80000100a00 */
[----:B------:R-:W3:Y:S01]  /*6f4b0*/  LDL.LU.64 R8, [R1+0x18c0] ;  /* 0x0018c00001087983 */ /* 0x000ee20000300a00 */
[----:B------:R-:W-:-:S03]  /*6f4c0*/  IMAD.X R111, R7, 0x1, R2, P3 ;  /* 0x00000001076f7824 */ /* 0x000fc600018e0602 */
[----:B------:R-:W3:Y:S01]  /*6f4d0*/  LDL.LU.64 R6, [R1+0x18b8] ;  /* 0x0018b80001067983 */ /* 0x000ee20000300a00 */
[-C--:B------:R-:W-:Y:S02]  /*6f4e0*/  IADD3 R98, P0, PT, R42, R213.reuse, RZ ;  /* 0x000000d52a627210 */ /* 0x080fe40007f1e0ff */
[----:B------:R-:W-:-:S03]  /*6f4f0*/  IADD3 R99, P1, PT, R18, R213, RZ ;  /* 0x000000d512637210 */ /* 0x000fc60007f3e0ff */
[----:B------:R-:W-:Y:S01]  /*6f500*/  IMAD.X R90, R43, 0x1, R2, P0 ;  /* 0x000000012b5a7824 */ /* 0x000fe200000e0602 */
[----:B------:R-:W-:Y:S01]  /*6f510*/  IADD3.X R91, PT, PT, R19, R2, RZ, P1, !PT ;  /* 0x00000002135b7210 */ /* 0x000fe20000ffe4ff */
[----:B------:R-:W3:Y:S04]  /*6f520*/  LDL.LU.64 R42, [R1+0x18b0] ;  /* 0x0018b000012a7983 */ /* 0x000ee80000300a00 */
[----:B------:R-:W3:Y:S01]  /*6f530*/  LDL.LU.64 R18, [R1+0x18a8] ;  /* 0x0018a80001127983 */ /* 0x000ee20000300a00 */
[----:B------:R-:W-:Y:S01]  /*6f540*/  HMMA.1688.F32.TF32 R60, R240, R86, R60 ;  /* 0x00000056f03c723c */ /* 0x000fe2000008103c */
[-C--:B------:R-:W-:Y:S02]  /*6f550*/  IADD3 R102, P2, PT, R16, R213.reuse, RZ ;  /* 0x000000d510667210 */ /* 0x080fe40007f5e0ff */
[----:B-1----:R-:W3:Y:S01]  /*6f560*/  LDL.LU R56, [R1+0x830] ;  /* 0x0008300001387983 */ /* 0x002ee20000300800 */
[----:B------:R-:W-:-:S03]  /*6f570*/  IADD3 R103, P3, PT, R14, R213, RZ ;  /* 0x000000d50e677210 */ /* 0x000fc60007f7e0ff */
[----:B------:R-:W3:Y:S04]  /*6f580*/  LDL.LU R57, [R1+0x834] ;  /* 0x0008340001397983 */ /* 0x000ee80000300800 */
[----:B------:R-:W3:Y:S04]  /*6f590*/  LDL.LU R58, [R1+0x838] ;  /* 0x00083800013a7983 */ /* 0x000ee80000300800 */
[----:B------:R-:W3:Y:S01]  /*6f5a0*/  LDL.LU R59, [R1+0x83c] ;  /* 0x00083c00013b7983 */ /* 0x000ee20000300800 */
[--C-:B------:R-:W-:Y:S02]  /*6f5b0*/  IMAD.X R94, R17, 0x1, R2.reuse, P2 ;  /* 0x00000001115e7824 */ /* 0x100fe400010e0602 */
[----:B------:R-:W-:Y:S01]  /*6f5c0*/  IMAD.X R95, R15, 0x1, R2, P3 ;  /* 0x000000010f5f7824 */ /* 0x000fe200018e0602 */
[----:B------:R-:W-:Y:S04]  /*6f5d0*/  STL.64 [R1+0x4c0], R60 ;  /* 0x0004c03c01007387 */ /* 0x000fe80000100a00 */
[----:B------:R-:W-:Y:S01]  /*6f5e0*/  STL.64 [R1+0x4c8], R62 ;  /* 0x0004c83e01007387 */ /* 0x000fe20000100a00 */
[----:B----4-:R-:W-:-:S05]  /*6f5f0*/  IADD3 R0, P0, PT, R12, R213, RZ ;  /* 0x000000d50c007210 */ /* 0x010fca0007f1e0ff */
[----:B------:R1:W-:Y:S01]  /*6f600*/  STL [R1+0x6b8], R0 ;  /* 0x0006b80001007387 */ /* 0x0003e20000100800 */
[-C--:B--2---:R-:W-:Y:S02]  /*6f610*/  IADD3 R14, P1, PT, R10, R213.reuse, RZ ;  /* 0x000000d50a0e7210 */ /* 0x084fe40007f3e0ff */
[----:B---3--:R-:W-:-:S03]  /*6f620*/  IADD3 R3, P2, PT, R8, R213, RZ ;  /* 0x000000d508037210 */ /* 0x008fc60007f5e0ff */
[----:B------:R2:W-:Y:S01]  /*6f630*/  STL [R1+0x6bc], R14 ;  /* 0x0006bc0e01007387 */ /* 0x0005e20000100800 */
[----:B-1----:R-:W-:-:S03]  /*6f640*/  IADD3 R0, P3, PT, R6, R213, RZ ;  /* 0x000000d506007210 */ /* 0x002fc60007f7e0ff */
[----:B------:R-:W3:Y:S04]  /*6f650*/  LDL.LU.64 R16, [R1+0x18a0] ;  /* 0x0018a00001107983 */ /* 0x000ee80000300a00 */
[----:B------:R1:W-:Y:S01]  /*6f660*/  STL [R1+0x6c0], R3 ;  /* 0x0006c00301007387 */ /* 0x0003e20000100800 */
[----:B------:R-:W-:-:S03]  /*6f670*/  IMAD.X R10, R11, 0x1, R2, P1 ;  /* 0x000000010b0a7824 */ /* 0x000fc600008e0602 */
[----:B--2---:R-:W2:Y:S04]  /*6f680*/  LDL.LU.64 R14, [R1+0x1898] ;  /* 0x00189800010e7983 */ /* 0x004ea80000300a00 */
[----:B------:R4:W-:Y:S01]  /*6f690*/  STL [R1+0x6c4], R0 ;  /* 0x0006c40001007387 */ /* 0x0009e20000100800 */
[--C-:B-1----:R-:W-:Y:S02]  /*6f6a0*/  IMAD.X R3, R9, 0x1, R2.reuse, P2 ;  /* 0x0000000109037824 */ /* 0x102fe400010e0602 */
[----:B----4-:R-:W-:-:S05]  /*6f6b0*/  IMAD.X R0, R13, 0x1, R2, P0 ;  /* 0x000000010d007824 */ /* 0x010fca00000e0602 */
[----:B------:R-:W-:Y:S04]  /*6f6c0*/  STL [R1+0x6a8], R0 ;  /* 0x0006a80001007387 */ /* 0x000fe80000100800 */
[----:B------:R1:W-:Y:S02]  /*6f6d0*/  STL [R1+0x6ac], R10 ;  /* 0x0006ac0a01007387 */ /* 0x0003e40000100800 */
[----:B-1----:R-:W-:Y:S01]  /*6f6e0*/  HMMA.1688.F32.TF32 R8, R240, R82, R244 ;  /* 0x00000052f008723c */ /* 0x002fe200000810f4 */
[----:B------:R-:W-:Y:S01]  /*6f6f0*/  IMAD.X R0, R7, 0x1, R2, P3 ;  /* 0x0000000107007824 */ /* 0x000fe200018e0602 */
[----:B------:R1:W-:Y:S04]  /*6f700*/  STL [R1+0x6b0], R3 ;  /* 0x0006b00301007387 */ /* 0x0003e80000100800 */
[----:B------:R4:W-:Y:S01]  /*6f710*/  STL [R1+0x6b4], R0 ;  /* 0x0006b40001007387 */ /* 0x0009e20000100800 */
[----:B-1----:R-:W-:-:S02]  /*6f720*/  IADD3 R3, P0, PT, R42, R213, RZ ;  /* 0x000000d52a037210 */ /* 0x002fc40007f1e0ff */
[----:B----4-:R-:W-:-:S10]  /*6f730*/  IADD3 R0, P1, PT, R18, R213, RZ ;  /* 0x000000d512007210 */ /* 0x010fd40007f3e0ff */
[----:B------:R-:W-:Y:S04]  /*6f740*/  STL.64 [R1+0x3b0], R8 ;  /* 0x0003b00801007387 */ /* 0x000fe80000100a00 */
[----:B------:R1:W-:Y:S04]  /*6f750*/  STL.64 [R1+0x3b8], R10 ;  /* 0x0003b80a01007387 */ /* 0x0003e80000100a00 */
[----:B------:R-:W4:Y:S04]  /*6f760*/  LDL.LU R60, [R1+0x850] ;  /* 0x00085000013c7983 */ /* 0x000f280000300800 */
[----:B------:R3:W-:Y:S04]  /*6f770*/  STL [R1+0x698], R3 ;  /* 0x0006980301007387 */ /* 0x0007e80000100800 */
[----:B------:R2:W-:Y:S04]  /*6f780*/  STL [R1+0x69c], R0 ;  /* 0x00069c0001007387 */ /* 0x0005e80000100800 */
[----:B------:R-:W4:Y:S04]  /*6f790*/  LDL.LU R61, [R1+0x854] ;  /* 0x00085400013d7983 */ /* 0x000f280000300800 */
[----:B------:R-:W4:Y:S04]  /*6f7a0*/  LDL.LU R62, [R1+0x858] ;  /* 0x00085800013e7983 */ /* 0x000f280000300800 */
[----:B------:R-:W4:Y:S04]  /*6f7b0*/  LDL.LU R63, [R1+0x85c] ;  /* 0x00085c00013f7983 */ /* 0x000f280000300800 */
[----:B------:R-:W4:Y:S04]  /*6f7c0*/  LDL.LU.64 R12, [R1+0x1890] ;  /* 0x00189000010c7983 */ /* 0x000f280000300a00 */
[----:B-1----:R-:W4:Y:S04]  /*6f7d0*/  LDL.LU.64 R10, [R1+0x1888] ;  /* 0x00188800010a7983 */ /* 0x002f280000300a00 */
[----:B------:R-:W4:Y:S04]  /*6f7e0*/  LDL.LU.64 R8, [R1+0x1880] ;  /* 0x0018800001087983 */ /* 0x000f280000300a00 */
[----:B------:R-:W4:Y:S01]  /*6f7f0*/  LDL.LU.64 R6, [R1+0x1878] ;  /* 0x0018780001067983 */ /* 0x000f220000300a00 */
[----:B------:R-:W-:Y:S01]  /*6f800*/  HMMA.1688.F32.TF32 R56, R240, R78, R56 ;  /* 0x0000004ef038723c */ /* 0x000fe20000081038 */
[----:B------:R-:W-:Y:S01]  /*6f810*/  IMAD.X R18, R19, 0x1, R2, P1 ;  /* 0x0000000113127824 */ /* 0x000fe200008e0602 */
[----:B---3--:R-:W-:-:S05]  /*6f820*/  IADD3 R3, P2, PT, R16, R213, RZ ;  /* 0x000000d510037210 */ /* 0x008fca0007f5e0ff */
[----:B------:R1:W-:Y:S04]  /*6f830*/  STL [R1+0x6a0], R3 ;  /* 0x0006a00301007387 */ /* 0x0003e80000100800 */
[----:B------:R-:W3:Y:S01]  /*6f840*/  LDL.LU R244, [R1+0x870] ;  /* 0x0008700001f47983 */ /* 0x000ee20000300800 */
[----:B--2---:R-:W-:-:S05]  /*6f850*/  IADD3 R0, P3, PT, R14, R213, RZ ;  /* 0x000000d50e007210 */ /* 0x004fca0007f7e0ff */
[----:B------:R2:W-:Y:S04]  /*6f860*/  STL [R1+0x6a4], R0 ;  /* 0x0006a40001007387 */ /* 0x0005e80000100800 */
[----:B------:R-:W3:Y:S04]  /*6f870*/  LDL.LU R245, [R1+0x874] ;  /* 0x0008740001f57983 */ /* 0x000ee80000300800 */
[----:B------:R-:W3:Y:S04]  /*6f880*/  LDL.LU R246, [R1+0x878] ;  /* 0x0008780001f67983 */ /* 0x000ee80000300800 */
[----:B------:R-:W3:Y:S01]  /*6f890*/  LDL.LU R247, [R1+0x87c] ;  /* 0x00087c0001f77983 */ /* 0x000ee20000300800 */
[----:B-1----:R-:W-:Y:S01]  /*6f8a0*/  IMAD.X R3, R17, 0x1, R2, P2 ;  /* 0x0000000111037824 */ /* 0x002fe200010e0602 */
[----:B--2---:R-:W-:-:S05]  /*6f8b0*/  IADD3.X R0, PT, PT, R43, R2, RZ, P0, !PT ;  /* 0x000000022b007210 */ /* 0x004fca00007fe4ff */
[----:B------:R1:W-:Y:S04]  /*6f8c0*/  STL [R1+0x688], R0 ;  /* 0x0006880001007387 */ /* 0x0003e80000100800 */
[----:B------:R-:W-:Y:S04]  /*6f8d0*/  STL [R1+0x68c], R18 ;  /* 0x00068c1201007387 */ /* 0x000fe80000100800 */
[----:B------:R2:W-:Y:S04]  /*6f8e0*/  STL [R1+0x690], R3 ;  /* 0x0006900301007387 */ /* 0x0005e80000100800 */
[----:B------:R-:W3:Y:S01]  /*6f8f0*/  LDL.LU.64 R16, [R1+0x1858] ;  /* 0x0018580001107983 */ /* 0x000ee20000300a00 */
[----:B-1----:R-:W-:-:S05]  /*6f900*/  IMAD.X R0, R15, 0x1, R2, P3 ;  /* 0x000000010f007824 */ /* 0x002fca00018e0602 */
[----:B------:R1:W-:Y:S04]  /*6f910*/  STL [R1+0x694], R0 ;  /* 0x0006940001007387 */ /* 0x0003e80000100800 */
[----:B------:R-:W-:Y:S04]  /*6f920*/  STL.64 [R1+0x380], R56 ;  /* 0x0003803801007387 */ /* 0x000fe80000100a00 */
[----:B------:R-:W-:Y:S01]  /*6f930*/  STL.64 [R1+0x388], R58 ;  /* 0x0003883a01007387 */ /* 0x000fe20000100a00 */
[-C--:B----4-:R-:W-:Y:S02]  /*6f940*/  IADD3 R14, P0, PT, R12, R213.reuse, RZ ;  /* 0x000000d50c0e7210 */ /* 0x090fe40007f1e0ff */
[----:B--2---:R-:W-:-:S02]  /*6f950*/  IADD3 R3, P1, PT, R10, R213, RZ ;  /* 0x000000d50a037210 */ /* 0x004fc40007f3e0ff */
[-C--:B-1----:R-:W-:Y:S01]  /*6f960*/  IADD3 R0, P2, PT, R8, R213.reuse, RZ ;  /* 0x000000d508007210 */ /* 0x082fe20007f5e0ff */
[----:B------:R1:W-:Y:S04]  /*6f970*/  STL [R1+0x678], R14 ;  /* 0x0006780e01007387 */ /* 0x0003e80000100800 */
[----:B-1----:R-:W2:Y:S04]  /*6f980*/  LDL.LU.64 R14, [R1+0x1870] ;  /* 0x00187000010e7983 */ /* 0x002ea80000300a00 */
[----:B------:R1:W-:Y:S04]  /*6f990*/  STL [R1+0x67c], R3 ;  /* 0x00067c0301007387 */ /* 0x0003e80000100800 */
[----:B------:R-:W4:Y:S04]  /*6f9a0*/  LDL.LU.64 R56, [R1+0x1868] ;  /* 0x0018680001387983 */ /* 0x000f280000300a00 */
[----:B------:R1:W-:Y:S04]  /*6f9b0*/  STL [R1+0x680], R0 ;  /* 0x0006800001007387 */ /* 0x0003e80000100800 */
[----:B------:R-:W3:Y:S01]  /*6f9c0*/  LDL.LU.64 R18, [R1+0x1860] ;  /* 0x0018600001127983 */ /* 0x000ee20000300a00 */
[--C-:B------:R-:W-:Y:S01]  /*6f9d0*/  IMAD.X R10, R11, 0x1, R2.reuse, P1 ;  /* 0x000000010b0a7824 */ /* 0x100fe200008e0602 */
[----:B-1----:R-:W-:Y:S01]  /*6f9e0*/  IADD3 R3, P3, PT, R6, R213, RZ ;  /* 0x000000d506037210 */ /* 0x002fe20007f7e0ff */
[----:B------:R-:W-:-:S04]  /*6f9f0*/  IMAD.X R0, R13, 0x1, R2, P0 ;  /* 0x000000010d007824 */ /* 0x000fc800000e0602 */
[----:B------:R1:W-:Y:S04]  /*6fa00*/  STL [R1+0x684], R3 ;  /* 0x0006840301007387 */ /* 0x0003e80000100800 */
[----:B------:R1:W-:Y:S04]  /*6fa10*/  STL [R1+0x668], R0 ;  /* 0x0006680001007387 */ /* 0x0003e80000100800 */
[----:B------:R1:W-:Y:S04]  /*6fa20*/  STL [R1+0x66c], R10 ;  /* 0x00066c0a01007387 */ /* 0x0003e80000100800 */
[----:B------:R-:W3:Y:S01]  /*6fa30*/  LDL.LU.64 R12, [R1+0x1850] ;  /* 0x00185000010c7983 */ /* 0x000ee20000300a00 */
[----:B-1----:R-:W-:Y:S01]  /*6fa40*/  IMAD.X R3, R9, 0x1, R2, P2 ;  /* 0x0000000109037824 */ /* 0x002fe200010e0602 */
[----:B------:R-:W-:-:S04]  /*6fa50*/  IADD3.X R0, PT, PT, R7, R2, RZ, P3, !PT ;  /* 0x0000000207007210 */ /* 0x000fc80001ffe4ff */
[----:B------:R-:W-:Y:S04]  /*6fa60*/  STL [R1+0x670], R3 ;  /* 0x0006700301007387 */ /* 0x000fe80000100800 */
[----:B------:R-:W3:Y:S04]  /*6fa70*/  LDL.LU.64 R6, [R1+0x1848] ;  /* 0x0018480001067983 */ /* 0x000ee80000300a00 */
[----:B------:R-:W-:Y:S04]  /*6fa80*/  STL [R1+0x674], R0 ;  /* 0x0006740001007387 */ /* 0x000fe80000100800 */
[----:B------:R-:W3:Y:S01]  /*6fa90*/  LDL.LU.64 R42, [R1+0x1840] ;  /* 0x00184000012a7983 */ /* 0x000ee20000300a00 */
[----:B------:R-:W-:Y:S03]  /*6faa0*/  HMMA.1688.F32.TF32 R60, R240, R74, R60 ;  /* 0x0000004af03c723c */ /* 0x000fe6000008103c */
[----:B------:R-:W3:Y:S04]  /*6fab0*/  LDL.LU R8, [R1+0x890] ;  /* 0x0008900001087983 */ /* 0x000ee80000300800 */
[----:B------:R-:W3:Y:S04]  /*6fac0*/  LDL.LU R9, [R1+0x894] ;  /* 0x0008940001097983 */ /* 0x000ee80000300800 */
[----:B------:R-:W3:Y:S04]  /*6fad0*/  LDL.LU R10, [R1+0x898] ;  /* 0x00089800010a7983 */ /* 0x000ee80000300800 */
[----:B------:R-:W3:Y:S04]  /*6fae0*/  LDL.LU R11, [R1+0x89c] ;  /* 0x00089c00010b7983 */ /* 0x000ee80000300800 */
[----:B------:R-:W-:Y:S04]  /*6faf0*/  STL.64 [R1+0x2f0], R60 ;  /* 0x0002f03c01007387 */ /* 0x000fe80000100a00 */
[----:B------:R1:W-:Y:S04]  /*6fb00*/  STL.64 [R1+0x2f8], R62 ;  /* 0x0002f83e01007387 */ /* 0x0003e80000100a00 */
[----:B-1----:R-:W3:Y:S04]  /*6fb10*/  LDL.LU.64 R62, [R1+0x2bd0] ;  /* 0x002bd000013e7983 */ /* 0x002ee80000300a00 */
[----:B------:R-:W3:Y:S01]  /*6fb20*/  LDL.LU.64 R60, [R1+0x2bc8] ;  /* 0x002bc800013c7983 */ /* 0x000ee20000300a00 */
[----:B--2---:R-:W-:-:S02]  /*6fb30*/  IADD3 R3, P0, PT, R14, R213, RZ ;  /* 0x000000d50e037210 */ /* 0x004fc40007f1e0ff */
[-C--:B----4-:R-:W-:Y:S02]  /*6fb40*/  IADD3 R0, P1, PT, R56, R213.reuse, RZ ;  /* 0x000000d538007210 */ /* 0x090fe40007f3e0ff */
[----:B---3--:R-:W-:Y:S01]  /*6fb50*/  IADD3 R58, P2, PT, R18, R213, RZ ;  /* 0x000000d5123a7210 */ /* 0x008fe20007f5e0ff */
[----:B------:R1:W-:Y:S04]  /*6fb60*/  STL [R1+0x648], R3 ;  /* 0x0006480301007387 */ /* 0x0003e80000100800 */
[----:B------:R2:W-:Y:S01]  /*6fb70*/  STL [R1+0x64c], R0 ;  /* 0x00064c0001007387 */ /* 0x0005e20000100800 */
[----:B------:R-:W-:-:S03]  /*6fb80*/  IMAD.X R56, R57, 0x1, R2, P1 ;  /* 0x0000000139387824 */ /* 0x000fc600008e0602 */
[----:B------:R-:W-:Y:S01]  /*6fb90*/  STL [R1+0x650], R58 ;  /* 0x0006503a01007387 */ /* 0x000fe20000100800 */
[----:B-1----:R-:W-:Y:S01]  /*6fba0*/  IADD3 R3, P3, PT, R16, R213, RZ ;  /* 0x000000d510037210 */ /* 0x002fe20007f7e0ff */
[--C-:B--2---:R-:W-:Y:S02]  /*6fbb0*/  IMAD.X R0, R15, 0x1, R2.reuse, P0 ;  /* 0x000000010f007824 */ /* 0x104fe400000e0602 */
[----:B------:R-:W2:Y:S04]  /*6fbc0*/  LDL.LU.64 R14, [R1+0x1838] ;  /* 0x00183800010e7983 */ /* 0x000ea80000300a00 */
[----:B------:R-:W-:Y:S04]  /*6fbd0*/  STL [R1+0x654], R3 ;  /* 0x0006540301007387 */ /* 0x000fe80000100800 */
[----:B------:R-:W-:Y:S04]  /*6fbe0*/  STL [R1+0x628], R0 ;  /* 0x0006280001007387 */ /* 0x000fe80000100800 */
[----:B------:R1:W-:Y:S02]  /*6fbf0*/  STL [R1+0x62c], R56 ;  /* 0x00062c3801007387 */ /* 0x0003e40000100800 */
[----:B-1----:R-:W-:Y:S01]  /*6fc00*/  HMMA.1688.F32.TF32 R56, R240, R70, R244 ;  /* 0x00000046f038723c */ /* 0x002fe200000810f4 */
[----:B------:R-:W-:-:S02]  /*6fc10*/  IMAD.X R3, R19, 0x1, R2, P2 ;  /* 0x0000000113037824 */ /* 0x000fc400010e0602 */
[----:B------:R-:W-:Y:S01]  /*6fc20*/  IMAD.X R0, R17, 0x1, R2, P3 ;  /* 0x0000000111007824 */ /* 0x000fe200018e0602 */
[-C--:B------:R-:W-:Y:S02]  /*6fc30*/  IADD3 R16, P0, PT, R12, R213.reuse, RZ ;  /* 0x000000d50c107210 */ /* 0x080fe40007f1e0ff */
[----:B------:R1:W-:Y:S04]  /*6fc40*/  STL [R1+0x630], R3 ;  /* 0x0006300301007387 */ /* 0x0003e80000100800 */
[----:B------:R3:W-:Y:S01]  /*6fc50*/  STL [R1+0x634], R0 ;  /* 0x0006340001007387 */ /* 0x0007e20000100800 */
[-C--:B-1----:R-:W-:Y:S02]  /*6fc60*/  IADD3 R3, P1, PT, R6, R213.reuse, RZ ;  /* 0x000000d506037210 */ /* 0x082fe40007f3e0ff */
[----:B---3--:R-:W-:-:S06]  /*6fc70*/  IADD3 R0, P2, PT, R42, R213, RZ ;  /* 0x000000d52a007210 */ /* 0x008fcc0007f5e0ff */
[----:B------:R1:W-:Y:S04]  /*6fc80*/  STL.64 [R1+0x270], R56 ;  /* 0x0002703801007387 */ /* 0x0003e80000100a00 */
[----:B------:R3:W-:Y:S04]  /*6fc90*/  STL.64 [R1+0x278], R58 ;  /* 0x0002783a01007387 */ /* 0x0007e80000100a00 */
[----:B------:R4:W-:Y:S04]  /*6fca0*/  STL [R1+0x608], R16 ;  /* 0x0006081001007387 */ /* 0x0009e80000100800 */
[----:B-1----:R-:W2:Y:S04]  /*6fcb0*/  LDL.LU R56, [R1+0x1000] ;  /* 0x0010000001387983 */ /* 0x002ea80000300800 */
[----:B------:R1:W-:Y:S04]  /*6fcc0*/  STL [R1+0x60c], R3 ;  /* 0x00060c0301007387 */ /* 0x0003e80000100800 */
[----:B------:R1:W-:Y:S04]  /*6fcd0*/  STL [R1+0x610], R0 ;  /* 0x0006100001007387 */ /* 0x0003e80000100800 */
[----:B------:R-:W2:Y:S04]  /*6fce0*/  LDL.LU R57, [R1+0x1004] ;  /* 0x0010040001397983 */ /* 0x000ea80000300800 */
[----:B---3--:R-:W3:Y:S04]  /*6fcf0*/  LDL.LU R58, [R1+0x1008] ;  /* 0x00100800013a7983 */ /* 0x008ee80000300800 */
[----:B------:R-:W3:Y:S04]  /*6fd00*/  LDL.LU R59, [R1+0x100c] ;  /* 0x00100c00013b7983 */ /* 0x000ee80000300800 */
[----:B----4-:R-:W4:Y:S04]  /*6fd10*/  LDL.LU R16, [R1+0x1010] ;  /* 0x0010100001107983 */ /* 0x010f280000300800 */
[----:B------:R-:W4:Y:S04]  /*6fd20*/  LDL.LU R17, [R1+0x1014] ;  /* 0x0010140001117983 */ /* 0x000f280000300800 */
[----:B------:R-:W4:Y:S04]  /*6fd30*/  LDL.LU R18, [R1+0x1018] ;  /* 0x0010180001127983 */ /* 0x000f280000300800 */
[----:B------:R-:W4:Y:S01]  /*6fd40*/  LDL.LU R19, [R1+0x101c] ;  /* 0x00101c0001137983 */ /* 0x000f220000300800 */
[----:B-1----:R-:W-:-:S03]  /*6fd50*/  IMAD.X R3, R13, 0x1, R2, P0 ;  /* 0x000000010d037824 */ /* 0x002fc600000e0602 */
[----:B------:R-:W4:Y:S01]  /*6fd60*/  LDL.LU.64 R12, [R1+0x1830] ;  /* 0x00183000010c7983 */ /* 0x000f220000300a00 */
[----:B------:R-:W-:-:S03]  /*6fd70*/  IMAD.X R0, R7, 0x1, R2, P1 ;  /* 0x0000000107007824 */ /* 0x000fc600008e0602 */
[----:B------:R-:W-:Y:S04]  /*6fd80*/  STL [R1+0x2a8], R3 ;  /* 0x0002a80301007387 */ /* 0x000fe80000100800 */
[----:B------:R-:W4:Y:S01]  /*6fd90*/  LDL.LU.64 R6, [R1+0x1828] ;  /* 0x0018280001067983 */ /* 0x000f220000300a00 */
[----:B------:R-:W-:Y:S03]  /*6fda0*/  HMMA.1688.F32.TF32 R8, R240, R66, R8 ;  /* 0x00000042f008723c */ /* 0x000fe60000081008 */
[----:B------:R1:W-:Y:S04]  /*6fdb0*/  STL [R1+0x2ac], R0 ;  /* 0x0002ac0001007387 */ /* 0x0003e80000100800 */
[----:B------:R-:W4:Y:S04]  /*6fdc0*/  LDL.LU.64 R78, [R1+0x1820] ;  /* 0x00182000014e7983 */ /* 0x000f280000300a00 */
[----:B------:R-:W4:Y:S01]  /*6fdd0*/  LDL.LU.64 R74, [R1+0x1818] ;  /* 0x00181800014a7983 */ /* 0x000f220000300a00 */
[----:B-1----:R-:W-:-:S05]  /*6fde0*/  IADD3.X R0, PT, PT, R43, R2, RZ, P2, !PT ;  /* 0x000000022b007210 */ /* 0x002fca00017fe4ff */
[----:B------:R-:W-:Y:S04]  /*6fdf0*/  STL [R1+0x5f0], R0 ;  /* 0x0005f00001007387 */ /* 0x000fe80000100800 */
[----:B------:R-:W4:Y:S04]  /*6fe00*/  LDL.LU.64 R172, [R1+0x1810] ;  /* 0x0018100001ac7983 */ /* 0x000f280000300a00 */
[----:B------:R1:W-:Y:S04]  /*6fe10*/  STL.64 [R1+0x230], R8 ;  /* 0x0002300801007387 */ /* 0x0003e80000100a00 */
[----:B------:R1:W-:Y:S04]  /*6fe20*/  STL.64 [R1+0x238], R10 ;  /* 0x0002380a01007387 */ /* 0x0003e80000100a00 */
[----:B-1----:R-:W4:Y:S04]  /*6fe30*/  LDL.LU R8, [R1+0x1020] ;  /* 0x0010200001087983 */ /* 0x002f280000300800 */
[----:B------:R-:W4:Y:S04]  /*6fe40*/  LDL.LU R9, [R1+0x1024] ;  /* 0x0010240001097983 */ /* 0x000f280000300800 */
[----:B------:R-:W4:Y:S04]  /*6fe50*/  LDL.LU R10, [R1+0x1028] ;  /* 0x00102800010a7983 */ /* 0x000f280000300800 */
[----:B------:R-:W4:Y:S04]  /*6fe60*/  LDL.LU R11, [R1+0x102c] ;  /* 0x00102c00010b7983 */ /* 0x000f280000300800 */
[----:B------:R-:W4:Y:S04]  /*6fe70*/  LDL.LU.64 R70, [R1+0x1808] ;  /* 0x0018080001467983 */ /* 0x000f280000300a00 */
[----:B------:R-:W4:Y:S04]  /*6fe80*/  LDL.LU.64 R168, [R1+0x1800] ;  /* 0x0018000001a87983 */ /* 0x000f280000300a00 */
[----:B------:R-:W4:Y:S01]  /*6fe90*/  LDL.LU.64 R164, [R1+0x17f8] ;  /* 0x0017f80001a47983 */ /* 0x000f220000300a00 */
[----:B--2---:R-:W-:-:S05]  /*6fea0*/  IADD3 R245, P3, PT, R14, R213, RZ ;  /* 0x000000d50ef57210 */ /* 0x004fca0007f7e0ff */
[----:B------:R-:W-:Y:S02]  /*6feb0*/  IMAD.X R244, R15, 0x1, R2, P3 ;  /* 0x000000010ff47824 */ /* 0x000fe400018e0602 */
[----:B------:R-:W2:Y:S01]  /*6fec0*/  LDL.LU.64 R14, [R1+0x17f0] ;  /* 0x0017f000010e7983 */ /* 0x000ea20000300a00 */
[----:B---3--:R-:W-:Y:S01]  /*6fed0*/  HMMA.1688.F32.TF32 R56, R240, R62, R56 ;  /* 0x0000003ef038723c */ /* 0x008fe20000081038 */
[-C--:B----4-:R-:W-:Y:S02]  /*6fee0*/  IADD3 R246, P0, PT, R12, R213.reuse, RZ ;  /* 0x000000d50cf67210 */ /* 0x090fe40007f1e0ff */
[----:B------:R-:W-:-:S03]  /*6fef0*/  IADD3 R247, P1, PT, R6, R213, RZ ;  /* 0x000000d506f77210 */ /* 0x000fc60007f3e0ff */
[--C-:B------:R-:W-:Y:S02]  /*6ff00*/  IMAD.X R83, R13, 0x1, R2.reuse, P0 ;  /* 0x000000010d537824 */ /* 0x100fe400000e0602 */
[----:B------:R-:W3:Y:S01]  /*6ff10*/  LDL.LU.64 R12, [R1+0x17e8] ;  /* 0x0017e800010c7983 */ /* 0x000ee20000300a00 */
[----:B------:R-:W-:-:S03]  /*6ff20*/  IMAD.X R86, R7, 0x1, R2, P1 ;  /* 0x0000000107567824 */ /* 0x000fc600008e0602 */
[----:B------:R-:W4:Y:S07]  /*6ff30*/  LDL.LU.64 R6, [R1+0x17e0] ;  /* 0x0017e00001067983 */ /* 0x000f2e0000300a00 */
[----:B------:R-:W-:Y:S04]  /*6ff40*/  STL.64 [R1+0x110], R56 ;  /* 0x0001103801007387 */ /* 0x000fe80000100a00 */
[----:B------:R1:W-:Y:S04]  /*6ff50*/  STL.64 [R1+0x118], R58 ;  /* 0x0001183a01007387 */ /* 0x0003e80000100a00 */
[----:B-1----:R-:W3:Y:S01]  /*6ff60*/  LDL.LU.64 R58, [R1+0x2bc0] ;  /* 0x002bc000013a7983 */ /* 0x002ee20000300a00 */
[----:B------:R-:W-:-:S03]  /*6ff70*/  IADD3 R3, P3, PT, R74, R213, RZ ;  /* 0x000000d54a037210 */ /* 0x000fc60007f7e0ff */
[----:B------:R-:W4:Y:S02]  /*6ff80*/  LDL.LU.64 R56, [R1+0x2bb8] ;  /* 0x002bb80001387983 */ /* 0x000f240000300a00 */
[----:B------:R-:W-:Y:S01]  /*6ff90*/  IMAD.X R43, R75, 0x1, R2, P3 ;  /* 0x000000014b2b7824 */ /* 0x000fe200018e0602 */
[----:B------:R-:W-:-:S04]  /*6ffa0*/  IADD3 R75, P1, PT, R70, R213, RZ ;  /* 0x000000d5464b7210 */ /* 0x000fc80007f3e0ff */
[----:B------:R-:W-:Y:S02]  /*6ffb0*/  IADD3.X R70, PT, PT, R71, R2, RZ, P1, !PT ;  /* 0x0000000247467210 */ /* 0x000fe40000ffe4ff */
[-C--:B--2---:R-:W-:Y:S01]  /*6ffc0*/  IADD3 R82, P1, PT, R14, R213.reuse, RZ ;  /* 0x000000d50e527210 */ /* 0x084fe20007f3e0ff */
[----:B---3--:R-:W-:Y:S04]  /*6ffd0*/  HMMA.1688.F32.TF32 R16, R240, R58, R16 ;  /* 0x0000003af010723c */ /* 0x008fe80000081010 */
[----:B------:R-:W-:Y:S01]  /*6ffe0*/  IMAD.X R58, R15, 0x1, R2, P1 ;  /* 0x000000010f3a7824 */ /* 0x000fe200008e0602 */
[----:B----4-:R-:W-:-:S05]  /*6fff0*/  IADD3 R66, P1, PT, R6, R213, RZ ;  /* 0x000000d506427210 */ /* 0x010fca0007f3e0ff */
[----:B------:R-:W-:-:S09]  /*70000*/  IMAD.X R62, R7, 0x1, R2, P1 ;  /* 0x00000001073e7824 */ /* 0x000fd200008e0602 */
[----:B------:R-:W-:Y:S04]  /*70010*/  STL.64 [R1+0x30], R16 ;  /* 0x0000301001007387 */ /* 0x000fe80000100a00 */
[----:B------:R1:W-:Y:S04]  /*70020*/  STL.64 [R1+0x38], R18 ;  /* 0x0000381201007387 */ /* 0x0003e80000100a00 */
[----:B-1----:R-:W2:Y:S04]  /*70030*/  LDL.LU.64 R18, [R1+0x2bb0] ;  /* 0x002bb00001127983 */ /* 0x002ea80000300a00 */
[----:B------:R-:W3:Y:S04]  /*70040*/  LDL.LU.64 R16, [R1+0x2ba8] ;  /* 0x002ba80001107983 */ /* 0x000ee80000300a00 */
[----:B------:R-:W4:Y:S01]  /*70050*/  LDL.LU.64 R6, [R1+0x18d8] ;  /* 0x0018d80001067983 */ /* 0x000f220000300a00 */
[----:B------:R-:W-:-:S02]  /*70060*/  IADD3 R42, P2, PT, R78, R213, RZ ;  /* 0x000000d54e2a7210 */ /* 0x000fc40007f5e0ff */
[-C--:B------:R-:W-:Y:S01]  /*70070*/  IADD3 R0, P0, PT, R172, R213.reuse, RZ ;  /* 0x000000d5ac007210 */ /* 0x080fe20007f1e0ff */
[----:B------:R-:W-:Y:S01]  /*70080*/  HMMA.1688.F32.TF32 R8, R240, R54, R8 ;  /* 0x00000036f008723c */ /* 0x000fe20000081008 */
[----:B------:R-:W1:Y:S01]  /*70090*/  S2R R212, SR_TID.X ;  /* 0x0000000000d47919 */ /* 0x000e620000002100 */
[--C-:B------:R-:W-:Y:S02]  /*700a0*/  IMAD.X R87, R79, 0x1, R2.reuse, P2 ;  /* 0x000000014f577824 */ /* 0x100fe400010e0602 */
[----:B------:R-:W-:Y:S01]  /*700b0*/  IMAD.X R67, R173, 0x1, R2, P0 ;  /* 0x00000001ad437824 */ /* 0x000fe200000e0602 */
[----:B------:R-:W-:-:S05]  /*700c0*/  IADD3 R79, P0, PT, R164, R213, RZ ;  /* 0x000000d5a44f7210 */ /* 0x000fca0007f1e0ff */
[--C-:B------:R-:W-:Y:S01]  /*700d0*/  IMAD.X R74, R165, 0x1, R2.reuse, P0 ;  /* 0x00000001a54a7824 */ /* 0x100fe200000e0602 */
[-C--:B------:R-:W-:Y:S01]  /*700e0*/  IADD3 R63, P0, PT, R12, R213.reuse, RZ ;  /* 0x000000d50c3f7210 */ /* 0x080fe20007f1e0ff */
[----:B------:R-:W-:Y:S01]  /*700f0*/  IMAD.MOV.U32 R14, RZ, RZ, R5 ;  /* 0x000000ffff0e7224 */ /* 0x000fe200078e0005 */
[----:B------:R-:W2:Y:S01]  /*70100*/  LDL.LU R12, [R1+0x1030] ;  /* 0x00103000010c7983 */ /* 0x000ea20000300800 */
[----:B------:R-:W-:Y:S02]  /*70110*/  IADD3 R78, P2, PT, R168, R213, RZ ;  /* 0x000000d5a84e7210 */ /* 0x000fe40007f5e0ff */
[----:B------:R-:W-:Y:S02]  /*70120*/  IMAD.X R59, R13, 0x1, R2, P0 ;  /* 0x000000010d3b7824 */ /* 0x000fe400000e0602 */
[----:B------:R-:W2:Y:S04]  /*70130*/  LDL.LU R13, [R1+0x1034] ;  /* 0x00103400010d7983 */ /* 0x000ea80000300800 */
[----:B------:R-:W3:Y:S04]  /*70140*/  LDL.LU R5, [R1+0x1fec] ;  /* 0x001fec0001057983 */ /* 0x000ee80000300800 */
[----:B------:R-:W3:Y:S04]  /*70150*/  LDL.LU R168, [R1+0x1ff4] ;  /* 0x001ff40001a87983 */ /* 0x000ee80000300800 */
[----:B------:R-:W-:Y:S04]  /*70160*/  STL.64 [R1+0x20], R8 ;  /* 0x0000200801007387 */ /* 0x000fe80000100a00 */
[----:B------:R1:W-:Y:S02]  /*70170*/  STL.64 [R1+0x28], R10 ;  /* 0x0000280a01007387 */ /* 0x0003e40000100a00 */
[----:B-1----:R-:W1:Y:S01]  /*70180*/  LDC R11, c[0x0][0x3a8] ;  /* 0x0000ea00ff0b7b82 */ /* 0x002e620000000800 */
[----:B------:R-:W-:-:S02]  /*70190*/  LOP3.LUT R165, R212, 0x1f, RZ, 0xc0, !PT ;  /* 0x0000001fd4a57812 */ /* 0x000fc400078ec0ff */
[----:B------:R-:W-:Y:S02]  /*701a0*/  MOV R15, R4 ;  /* 0x00000004000f7202 */ /* 0x000fe40000000f00 */
[----:B------:R-:W-:Y:S01]  /*701b0*/  ISETP.GE.AND P0, PT, R165, UR16, PT ;  /* 0x00000010a5007c0c */ /* 0x000fe2000bf06270 */
[----:B------:R-:W-:Y:S02]  /*701c0*/  IMAD.X R71, R169, 0x1, R2, P2 ;  /* 0x00000001a9477824 */ /* 0x000fe400010e0602 */
[----:B------:R-:W3:Y:S01]  /*701d0*/  LDL.LU R169, [R1+0x202c] ;  /* 0x00202c0001a97983 */ /* 0x000ee20000300800 */
[----:B------:R-:W-:Y:S01]  /*701e0*/  SEL R4, RZ, 0x4, P0 ;  /* 0x00000004ff047807 */ /* 0x000fe20000000000 */
[----:B-1----:R-:W-:-:S04]  /*701f0*/  IMAD.SHL.U32 R11, R11, 0x20, RZ ;  /* 0x000000200b0b7824 */ /* 0x002fc800078e00ff */
[----:B------:R-:W-:Y:S02]  /*70200*/  IMAD.SHL.U32 R172, R11, 0x4, RZ ;  /* 0x000000040bac7824 */ /* 0x000fe400078e00ff */
[----:B------:R-:W-:Y:S01]  /*70210*/  IMAD.MOV.U32 R11, RZ, RZ, R252 ;  /* 0x000000ffff0b7224 */ /* 0x000fe200078e00fc */
[----:B----4-:R-:W-:Y:S02]  /*70220*/  IADD3 R55, P0, PT, R6, R213, RZ ;  /* 0x000000d506377210 */ /* 0x010fe40007f1e0ff */
[----:B------:R-:W4:Y:S04]  /*70230*/  LDL.LU R6, [R1+0x1fe8] ;  /* 0x001fe80001067983 */ /* 0x000f280000300800 */
[----:B------:R-:W4:Y:S04]  /*70240*/  LDL.LU R8, [R1+0x1040] ;  /* 0x0010400001087983 */ /* 0x000f280000300800 */
[----:B------:R-:W4:Y:S04]  /*70250*/  LDL.LU R9, [R1+0x1044] ;  /* 0x0010440001097983 */ /* 0x000f280000300800 */
[----:B------:R-:W4:Y:S04]  /*70260*/  LDL.LU R10, [R1+0x1048] ;  /* 0x00104800010a7983 */ /* 0x000f280000300800 */
[----:B------:R-:W4:Y:S04]  /*70270*/  LDL.LU R252, [R1+0x2ba0] ;  /* 0x002ba00001fc7983 */ /* 0x000f280000300800 */
[----:B------:R-:W4:Y:S01]  /*70280*/  LDL.LU R176, [R1+0x1ff0] ;  /* 0x001ff00001b07983 */ /* 0x000f220000300800 */
[----:B------:R-:W-:Y:S01]  /*70290*/  PLOP3.LUT P1, PT, PT, PT, UP0, 0x80, 0x8 ;  /* 0x000000000008781c */ /* 0x000fe20003f2f008 */
[----:B--2---:R-:W-:Y:S03]  /*702a0*/  HMMA.1688.F32.TF32 R12, R240, R50, R12 ;  /* 0x00000032f00c723c */ /* 0x004fe6000008100c */
[----:B------:R-:W-:-:S02]  /*702b0*/  SEL R4, R4, RZ, !P1 ;  /* 0x000000ff04047207 */ /* 0x000fc40004800000 */
[-C--:B---3--:R-:W-:Y:S02]  /*702c0*/  IADD3 R5, P1, PT, R5, R172.reuse, RZ ;  /* 0x000000ac05057210 */ /* 0x088fe40007f3e0ff */
[----:B------:R-:W-:Y:S01]  /*702d0*/  IADD3 R168, P3, PT, R168, R172, RZ ;  /* 0x000000aca8a87210 */ /* 0x000fe20007f7e0ff */
[----:B------:R-:W-:-:S11]  /*702e0*/  IMAD.X R54, R7, 0x1, R2, P0 ;  /* 0x0000000107367824 */ /* 0x000fd600000e0602 */
[----:B------:R-:W-:Y:S04]  /*702f0*/  STL.64 [R1+0x10], R12 ;  /* 0x0000100c01007387 */ /* 0x000fe80000100a00 */
[----:B------:R1:W-:Y:S01]  /*70300*/  STL.64 [R1+0x18], R14 ;  /* 0x0000180e01007387 */ /* 0x0003e20000100a00 */
[----:B------:R-:W-:-:S03]  /*70310*/  IADD3 R169, P4, PT, R169, R172, RZ ;  /* 0x000000aca9a97210 */ /* 0x000fc60007f9e0ff */
[----:B-1----:R-:W2:Y:S04]  /*70320*/  LDL.LU.64 R14, [R1+0x2b98] ;  /* 0x002b9800010e7983 */ /* 0x002ea80000300a00 */
[----:B------:R-:W3:Y:S04]  /*70330*/  LDL.LU.64 R12, [R1+0x2b90] ;  /* 0x002b9000010c7983 */ /* 0x000ee80000300a00 */
[----:B------:R-:W2:Y:S04]  /*70340*/  LDL.LU R173, [R1+0x2028] ;  /* 0x0020280001ad7983 */ /* 0x000ea80000300800 */
[----:B------:R-:W-:Y:S04]  /*70350*/  STL [R1+0x1fec], R5 ;  /* 0x001fec0501007387 */ /* 0x000fe80000100800 */
[----:B------:R-:W-:Y:S01]  /*70360*/  STL [R1+0x1ff4], R168 ;  /* 0x001ff4a801007387 */ /* 0x000fe20000100800 */
[----:B----4-:R-:W-:-:S02]  /*70370*/  IMAD.X R6, R6, 0x1, R252, P1 ;  /* 0x0000000106067824 */ /* 0x010fc400008e06fc */
[----:B------:R-:W-:Y:S02]  /*70380*/  IMAD.X R176, R176, 0x1, R252, P3 ;  /* 0x00000001b0b07824 */ /* 0x000fe400018e06fc */
[----:B------:R-:W-:Y:S01]  /*70390*/  IMAD.MOV.U32 R7, RZ, RZ, R6 ;  /* 0x000000ffff077224 */ /* 0x000fe200078e0006 */
[----:B------:R1:W-:Y:S04]  /*703a0*/  STL [R1+0x1fe8], R6 ;  /* 0x001fe80601007387 */ /* 0x0003e80000100800 */
[----:B------:R-:W-:Y:S01]  /*703b0*/  STL [R1+0x202c], R169 ;  /* 0x00202ca901007387 */ /* 0x000fe20000100800 */
[----:B-1----:R-:W-:-:S03]  /*703c0*/  IMAD.MOV.U32 R6, RZ, RZ, R5 ;  /* 0x000000ffff067224 */ /* 0x002fc600078e0005 */
[----:B------:R-:W4:Y:S04]  /*703d0*/  LDL.LU R5, [R1+0x2034] ;  /* 0x0020340001057983 */ /* 0x000f280000300800 */
[----:B------:R-:W-:Y:S04]  /*703e0*/  STL [R1+0x1ff0], R176 ;  /* 0x001ff0b001007387 */ /* 0x000fe80000100800 */
[----:B------:R-:W3:Y:S04]  /*703f0*/  LDL.LU R177, [R1+0x206c] ;  /* 0x00206c0001b17983 */ /* 0x000ee80000300800 */
[----:B------:R-:W3:Y:S04]  /*70400*/  LDL.LU R164, [R1+0x2074] ;  /* 0x0020740001a47983 */ /* 0x000ee80000300800 */
[----:B------:R-:W3:Y:S04]  /*70410*/  LDL.LU R50, [R1+0x2030] ;  /* 0x0020300001327983 */ /* 0x000ee80000300800 */
[----:B------:R-:W3:Y:S01]  /*70420*/  LDL.LU R180, [R1+0x2068] ;  /* 0x0020680001b47983 */ /* 0x000ee20000300800 */
[----:B------:R-:W-:-:S02]  /*70430*/  UISETP.GT.AND UP1, UPT, UR16, URZ, UPT ;  /* 0x000000ff1000728c */ /* 0x000fc4000bf24270 */
[----:B------:R-:W-:Y:S02]  /*70440*/  UIADD3 UR11, UPT, UPT, UR11, 0x1, URZ ;  /* 0x000000010b0b7890 */ /* 0x000fe4000fffe0ff */
[----:B------:R-:W-:Y:S02]  /*70450*/  USEL UR13, URZ, 0x4, !UP1 ;  /* 0x00000004ff0d7887 */ /* 0x000fe4000c800000 */
[----:B------:R-:W-:Y:S01]  /*70460*/  UISETP.GT.AND UP2, UPT, UR11, 0x1, UPT ;  /* 0x000000010b00788c */ /* 0x000fe2000bf44270 */
[----:B------:R-:W-:Y:S01]  /*70470*/  HMMA.1688.F32.TF32 R8, R240, R46, R8 ;  /* 0x0000002ef008723c */ /* 0x000fe20000081008 */
[----:B------:R-:W-:Y:S02]  /*70480*/  USEL UR13, UR13, URZ, !UP0 ;  /* 0x000000ff0d0d7287 */ /* 0x000fe4000c000000 */
[----:B------:R-:W-:Y:S02]  /*70490*/  USEL UR11, UR11, URZ, !UP2 ;  /* 0x000000ff0b0b7287 */ /* 0x000fe4000d000000 */
[----:B------:R-:W-:Y:S01]  /*704a0*/  UISETP.GT.AND UP1, UPT, UR16, 0x4, UPT ;  /* 0x000000041000788c */ /* 0x000fe2000bf24270 */
[----:B------:R-:W-:Y:S01]  /*704b0*/  IMAD.SHL.U32 R51, R165, 0x4, RZ ;  /* 0x00000004a5337824 */ /* 0x000fe200078e00ff */
[----:B------:R-:W-:Y:S01]  /*704c0*/  ISETP.NE.U32.AND P2, PT, RZ, UR13, PT ;  /* 0x0000000dff007c0c */ /* 0x000fe2000bf45070 */
[----:B------:R-:W-:-:S02]  /*704d0*/  ULEA UR17, UR11, UR4, 0xd ;  /* 0x000000040b117291 */ /* 0x000fc4000f8e68ff */
[----:B------:R-:W-:Y:S01]  /*704e0*/  USEL UR14, URZ, 0x4, !UP1 ;  /* 0x00000004ff0e7887 */ /* 0x000fe2000c800000 */
[----:B------:R-:W-:-:S03]  /*704f0*/  ISETP.NE.U32.AND P0, PT, R4, RZ, PT ;  /* 0x000000ff0400720c */ /* 0x000fc60003f05070 */
[----:B------:R-:W-:Y:S01]  /*70500*/  USEL UR14, UR14, URZ, !UP0 ;  /* 0x000000ff0e0e7287 */ /* 0x000fe2000c000000 */
[----:B------:R-:W-:Y:S01]  /*70510*/  IADD3 R4, PT, PT, R51, UR17, RZ ;  /* 0x0000001133047c10 */ /* 0x000fe2000fffe0ff */
[----:B--2---:R-:W-:-:S04]  /*70520*/  IMAD.X R173, R173, 0x1, R252, P4 ;  /* 0x00000001adad7824 */ /* 0x004fc800020e06fc */
[----:B------:R-:W-:Y:S01]  /*70530*/  @!PT LDS RZ, [RZ] ;  /* 0x00000000fffff984 */ /* 0x000fe20000000800 */
[----:B------:R-:W-:Y:S01]  /*70540*/  @!PT LDS RZ, [RZ] ;  /* 0x00000000fffff984 */ /* 0x000fe20000000800 */
[----:B------:R-:W-:Y:S01]  /*70550*/  @!PT LDS RZ, [RZ] ;  /* 0x00000000fffff984 */ /* 0x000fe20000000800 */
[----:B------:R1:W-:Y:S01]  /*70560*/  LDGSTS.E [R4+0x20000], desc[UR6][R6.64], P2 ;  /* 0x2000000006047fae */ /* 0x0003e200091a1006 */
[----:B------:R-:W-:-:S03]  /*70570*/  ISETP.NE.U32.AND P1, PT, RZ, UR14, PT ;  /* 0x0000000eff007c0c */ /* 0x000fc6000bf25070 */
[----:B------:R-:W-:Y:S04]  /*70580*/  STL [R1+0x2028], R173 ;  /* 0x002028ad01007387 */ /* 0x000fe80000100800 */
[----:B------:R-:W-:Y:S04]  /*70590*/  STL.64 [R1], R8 ;  /* 0x0000000801007387 */ /* 0x000fe80000100a00 */
[----:B------:R2:W-:Y:S01]  /*705a0*/  STL.64 [R1+0x8], R10 ;  /* 0x0000080a01007387 */ /* 0x0005e20000100a00 */
[----:B-1----:R-:W-:Y:S02]  /*705b0*/  IMAD.MOV.U32 R6, RZ, RZ, R168 ;  /* 0x000000ffff067224 */ /* 0x002fe400078e00a8 */
[----:B------:R-:W-:Y:S01]  /*705c0*/  IMAD.MOV.U32 R7, RZ, RZ, R176 ;  /* 0x000000ffff077224 */ /* 0x000fe200078e00b0 */
[----:B--2---:R-:W2:Y:S04]  /*705d0*/  LDL.LU.64 R10, [R1+0x2b88] ;  /* 0x002b8800010a7983 */ /* 0x004ea80000300a00 */
[----:B------:R-:W2:Y:S04]  /*705e0*/  LDL.LU.64 R8, [R1+0x2b80] ;  /* 0x002b800001087983 */ /* 0x000ea80000300a00 */
[----:B------:R-:W2:Y:S04]  /*705f0*/  LDL.LU R176, [R1+0x2070] ;  /* 0x0020700001b07983 */ /* 0x000ea80000300800 */
[----:B------:R1:W-:Y:S04]  /*70600*/  LDGSTS.E [R4+0x20080], desc[UR6][R6.64], P2 ;  /* 0x2008000006047fae */ /* 0x0003e800091a1006 */
[----:B------:R-:W2:Y:S01]  /*70610*/  LDL.LU R168, [R1+0x20ac] ;  /* 0x0020ac0001a87983 */ /* 0x000ea20000300800 */
[----:B-1----:R-:W-:-:S03]  /*70620*/  IMAD.MOV.U32 R7, RZ, RZ, R173 ;  /* 0x000000ffff077224 */ /* 0x002fc600078e00ad */
[----:B------:R-:W2:Y:S04]  /*70630*/  LDL.LU R173, [R1+0x20a8] ;  /* 0x0020a80001ad7983 */ /* 0x000ea80000300800 */
[----:B------:R-:W2:Y:S01]  /*70640*/  LDL.LU R181, [R1+0x20b0] ;  /* 0x0020b00001b57983 */ /* 0x000ea20000300800 */
[----:B------:R-:W-:-:S05]  /*70650*/  MOV R6, R169 ;  /* 0x000000a900067202 */ /* 0x000fca0000000f00 */
[----:B------:R1:W-:Y:S01]  /*70660*/  LDGSTS.E [R4+0x20400], desc[UR6][R6.64], P1 ;  /* 0x2040000006047fae */ /* 0x0003e200089a1006 */
[-C--:B----4-:R-:W-:Y:S02]  /*70670*/  IADD3 R5, P3, PT, R5, R172.reuse, RZ ;  /* 0x000000ac05057210 */ /* 0x090fe40007f7e0ff */
[----:B---3--:R-:W-:-:S03]  /*70680*/  IADD3 R177, P4, PT, R177, R172, RZ ;  /* 0x000000acb1b17210 */ /* 0x008fc60007f9e0ff */
[--C-:B------:R-:W-:Y:S01]  /*70690*/  IMAD.X R50, R50, 0x1, R252.reuse, P3 ;  /* 0x0000000132327824 */ /* 0x100fe200018e06fc */
[----:B------:R-:W-:Y:S01]  /*706a0*/  IADD3 R164, P3, PT, R164, R172, RZ ;  /* 0x000000aca4a47210 */ /* 0x000fe20007f7e0ff */
[----:B------:R-:W-:Y:S01]  /*706b0*/  IMAD.X R180, R180, 0x1, R252, P4 ;  /* 0x00000001b4b47824 */ /* 0x000fe200020e06fc */
[----:B------:R-:W-:Y:S04]  /*706c0*/  STL [R1+0x2034], R5 ;  /* 0x0020340501007387 */ /* 0x000fe80000100800 */
[----:B------:R-:W-:Y:S04]  /*706d0*/  STL [R1+0x206c], R177 ;  /* 0x00206cb101007387 */ /* 0x000fe80000100800 */
[----:B------:R3:W-:Y:S04]  /*706e0*/  STL [R1+0x2030], R50 ;  /* 0x0020303201007387 */ /* 0x0007e80000100800 */
[----:B------:R-:W-:Y:S04]  /*706f0*/  STL [R1+0x2074], R164 ;  /* 0x002074a401007387 */ /* 0x000fe80000100800 */
[----:B------:R4:W-:Y:S04]  /*70700*/  STL [R1+0x2068], R180 ;  /* 0x002068b401007387 */ /* 0x0009e80000100800 */
[----:B------:R-:W4:Y:S01]  /*70710*/  LDL.LU R169, [R1+0x20b4] ;  /* 0x0020b40001a97983 */ /* 0x000f220000300800 */
[----:B-1----:R-:W-:-:S02]  /*70720*/  IMAD.MOV.U32 R7, RZ, RZ, R50 ;  /* 0x000000ffff077224 */ /* 0x002fc400078e0032 */
[----:B------:R-:W-:Y:S01]  /*70730*/  IMAD.MOV.U32 R6, RZ, RZ, R5 ;  /* 0x000000ffff067224 */ /* 0x000fe200078e0005 */
[----:B---3--:R-:W3:Y:S04]  /*70740*/  LDL.LU R50, [R1+0x20e8] ;  /* 0x0020e80001327983 */ /* 0x008ee80000300800 */
[----:B------:R-:W3:Y:S01]  /*70750*/  LDL.LU R5, [R1+0x20ec] ;  /* 0x0020ec0001057983 */ /* 0x000ee20000300800 */
[----:B------:R-:W-:-:S03]  /*70760*/  UISETP.GT.AND UP1, UPT, UR16, 0x8, UPT ;  /* 0x000000081000788c */ /* 0x000fc6000bf24270 */
[----:B------:R1:W-:Y:S04]  /*70770*/  LDGSTS.E [R4+0x20480], desc[UR6][R6.64], P1 ;  /* 0x2048000006047fae */ /* 0x0003e800089a1006 */
[----:B------:R-:W3:Y:S01]  /*70780*/  LDL.LU R46, [R1+0x20f4] ;  /* 0x0020f400012e7983 */ /* 0x000ee20000300800 */
[----:B------:R-:W-:-:S04]  /*70790*/  USEL UR13, URZ, 0x4, !UP1 ;  /* 0x00000004ff0d7887 */ /* 0x000fc8000c800000 */
[----:B------:R-:W-:-:S06]  /*707a0*/  USEL UR13, UR13, URZ, !UP0 ;  /* 0x000000ff0d0d7287 */ /* 0x000fcc000c000000 */
[----:B------:R-:W-:Y:S02]  /*707b0*/  ISETP.NE.U32.AND P2, PT, RZ, UR13, PT ;  /* 0x0000000dff007c0c */ /* 0x000fe4000bf45070 */
[----:B-1----:R-:W-:Y:S01]  /*707c0*/  MOV R6, R177 ;  /* 0x000000b100067202 */ /* 0x002fe20000000f00 */
[----:B------:R-:W-:-:S10]  /*707d0*/  IMAD.MOV.U32 R7, RZ, RZ, R180 ;  /* 0x000000ffff077224 */ /* 0x000fd400078e00b4 */
[----:B------:R1:W-:Y:S01]  /*707e0*/  LDGSTS.E [R4+0x20800], desc[UR6][R6.64], P2 ;  /* 0x2080000006047fae */ /* 0x0003e200091a1006 */
[----:B--2---:R-:W-:Y:S01]  /*707f0*/  IMAD.X R176, R176, 0x1, R252, P3 ;  /* 0x00000001b0b07824 */ /* 0x004fe200018e06fc */
[----:B------:R-:W-:Y:S01]  /*70800*/  IADD3 R168, P1, PT, R168, R172, RZ ;  /* 0x000000aca8a87210 */ /* 0x000fe20007f3e0ff */
[----:B-1----:R-:W-:Y:S02]  /*70810*/  IMAD.MOV.U32 R6, RZ, RZ, R164 ;  /* 0x000000ffff067224 */ /* 0x002fe400078e00a4 */
[----:B------:R-:W-:Y:S01]  /*70820*/  IMAD.MOV.U32 R7, RZ, RZ, R176 ;  /* 0x000000ffff077224 */ /* 0x000fe200078e00b0 */
[----:B------:R1:W-:Y:S04]  /*70830*/  STL [R1+0x2070], R176 ;  /* 0x002070b001007387 */ /* 0x0003e80000100800 */
[----:B------:R-:W2:Y:S04]  /*70840*/  LDL.LU R47, [R1+0x20f0] ;  /* 0x0020f000012f7983 */ /* 0x000ea80000300800 */
[----:B------:R1:W-:Y:S01]  /*70850*/  LDGSTS.E [R4+0x20880], desc[UR6][R6.64], P2 ;  /* 0x2088000006047fae */ /* 0x0003e200091a1006 */
[----:B------:R-:W-:-:S03]  /*70860*/  IMAD.X R173, R173, 0x1, R252, P1 ;  /* 0x00000001adad7824 */ /* 0x000fc600008e06fc */
[----:B------:R-:W-:Y:S04]  /*70870*/  STL [R1+0x20ac], R168 ;  /* 0x0020aca801007387 */ /* 0x000fe80000100800 */
[----:B----4-:R-:W4:Y:S04]  /*70880*/  LDL.LU R180, [R1+0x2128] ;  /* 0x0021280001b47983 */ /* 0x010f280000300800 */
[----:B------:R-:W4:Y:S01]  /*70890*/  LDL.LU R164, [R1+0x212c] ;  /* 0x00212c0001a47983 */ /* 0x000f220000300800 */
[----:B-1----:R-:W-:Y:S01]  /*708a0*/  MOV R7, R173 ;  /* 0x000000ad00077202 */ /* 0x002fe20000000f00 */
[----:B------:R-:W-:Y:S01]  /*708b0*/  IMAD.MOV.U32 R6, RZ, RZ, R168 ;  /* 0x000000ffff067224 */ /* 0x000fe200078e00a8 */
[----:B------:R-:W-:-:S05]  /*708c0*/  IADD3 R169, P2, PT, R169, R172, RZ ;  /* 0x000000aca9a97210 */ /* 0x000fca0007f5e0ff */
[----:B------:R-:W-:Y:S01]  /*708d0*/  IMAD.X R181, R181, 0x1, R252, P2 ;  /* 0x00000001b5b57824 */ /* 0x000fe200010e06fc */
[----:B---3--:R-:W-:Y:S01]  /*708e0*/  IADD3 R5, P4, PT, R5, R172, RZ ;  /* 0x000000ac05057210 */ /* 0x008fe20007f9e0ff */
[----:B------:R-:W-:Y:S04]  /*708f0*/  STL [R1+0x20b4], R169 ;  /* 0x0020b4a901007387 */ /* 0x000fe80000100800 */
[----:B------:R1:W-:Y:S04]  /*70900*/  STL [R1+0x20a8], R173 ;  /* 0x0020a8ad01007387 */ /* 0x0003e80000100800 */
[----:B------:R-:W-:Y:S04]  /*70910*/  STL [R1+0x20ec], R5 ;  /* 0x0020ec0501007387 */ /* 0x000fe80000100800 */
[----:B------:R-:W3:Y:S04]  /*70920*/  LDL.LU R177, [R1+0x2130] ;  /* 0x0021300001b17983 */ /* 0x000ee80000300800 */
[----:B------:R-:W-:Y:S04]  /*70930*/  STL [R1+0x20b0], R181 ;  /* 0x0020b0b501007387 */ /* 0x000fe80000100800 */
[----:B------:R-:W3:Y:S04]  /*70940*/  LDL.LU R176, [R1+0x2134] ;  /* 0x0021340001b07983 */ /* 0x000ee80000300800 */
[----:B-1----:R-:W3:Y:S04]  /*70950*/  LDL.LU R173, [R1+0x2168] ;  /* 0x0021680001ad7983 */ /* 0x002ee80000300800 */
[----:B------:R-:W3:Y:S01]  /*70960*/  LDL.LU R168, [R1+0x216c] ;  /* 0x00216c0001a87983 */ /* 0x000ee20000300800 */
[----:B------:R-:W-:-:S04]  /*70970*/  UISETP.GT.AND UP1, UPT, UR16, 0xc, UPT ;  /* 0x0000000c1000788c */ /* 0x000fc8000bf24270 */
[----:B------:R-:W-:-:S04]  /*70980*/  USEL UR13, URZ, 0x4, !UP1 ;  /* 0x00000004ff0d7887 */ /* 0x000fc8000c800000 */
[----:B------:R-:W-:Y:S02]  /*70990*/  USEL UR13, UR13, URZ, !UP0 ;  /* 0x000000ff0d0d7287 */ /* 0x000fe4000c000000 */
[----:B------:R-:W-:-:S04]  /*709a0*/  UISETP.GT.AND UP1, UPT, UR16, 0x10, UPT ;  /* 0x000000101000788c */ /* 0x000fc8000bf24270 */
[----:B------:R-:W-:Y:S01]  /*709b0*/  ISETP.NE.U32.AND P3, PT, RZ, UR13, PT ;  /* 0x0000000dff007c0c */ /* 0x000fe2000bf65070 */
[----:B------:R-:W-:-:S04]  /*709c0*/  USEL UR14, URZ, 0x4, !UP1 ;  /* 0x00000004ff0e7887 */ /* 0x000fc8000c800000 */
[----:B------:R-:W-:Y:S01]  /*709d0*/  USEL UR14, UR14, URZ, !UP0 ;  /* 0x000000ff0e0e7287 */ /* 0x000fe2000c000000 */
[----:B------:R-:W-:Y:S01]  /*709e0*/  IMAD.X R50, R50, 0x1, R252, P4 ;  /* 0x0000000132327824 */ /* 0x000fe200020e06fc */
[----:B------:R-:W-:-:S04]  /*709f0*/  IADD3 R46, P4, PT, R46, R172, RZ ;  /* 0x000000ac2e2e7210 */ /* 0x000fc80007f9e0ff */
[----:B------:R-:W-:Y:S02]  /*70a00*/  ISETP.NE.U32.AND P1, PT, RZ, UR14, PT ;  /* 0x0000000eff007c0c */ /* 0x000fe4000bf25070 */
[----:B------:R1:W-:Y:S04]  /*70a10*/  LDGSTS.E [R4+0x20c00], desc[UR6][R6.64], P3 ;  /* 0x20c0000006047fae */ /* 0x0003e800099a1006 */
[----:B------:R4:W-:Y:S01]  /*70a20*/  STL [R1+0x20e8], R50 ;  /* 0x0020e83201007387 */ /* 0x0009e20000100800 */
[----:B--2---:R-:W-:Y:S02]  /*70a30*/  IMAD.X R47, R47, 0x1, R252, P4 ;  /* 0x000000012f2f7824 */ /* 0x004fe400020e06fc */
[----:B-1----:R-:W-:Y:S02]  /*70a40*/  IMAD.MOV.U32 R6, RZ, RZ, R169 ;  /* 0x000000ffff067224 */ /* 0x002fe400078e00a9 */
[----:B------:R-:W-:Y:S01]  /*70a50*/  IMAD.MOV.U32 R7, RZ, RZ, R181 ;  /* 0x000000ffff077224 */ /* 0x000fe200078e00b5 */
[----:B----4-:R-:W-:-:S04]  /*70a60*/  IADD3 R164, P5, PT, R164, R172, RZ ;  /* 0x000000aca4a47210 */ /* 0x010fc80007fbe0ff */
[----:B------:R1:W-:Y:S01]  /*70a70*/  LDGSTS.E [R4+0x20c80], desc[UR6][R6.64], P3 ;  /* 0x20c8000006047fae */ /* 0x0003e200099a1006 */
[----:B------:R-:W-:Y:S01]  /*70a80*/  IADD3.X R180, PT, PT, R180, R252, RZ, P5, !PT ;  /* 0x000000fcb4b47210 */ /* 0x000fe20002ffe4ff */
[----:B-1----:R-:W-:Y:S02]  /*70a90*/  IMAD.MOV.U32 R7, RZ, RZ, R50 ;  /* 0x000000ffff077224 */ /* 0x002fe400078e0032 */
[----:B------:R-:W-:Y:S01]  /*70aa0*/  IMAD.MOV.U32 R6, RZ, RZ, R5 ;  /* 0x000000ffff067224 */ /* 0x000fe200078e0005 */
[----:B------:R-:W2:Y:S04]  /*70ab0*/  LDL.LU R50, [R1+0x2170] ;  /* 0x0021700001327983 */ /* 0x000ea80000300800 */
[----:B------:R-:W4:Y:S04]  /*70ac0*/  LDL.LU R5, [R1+0x2174] ;  /* 0x0021740001057983 */ /* 0x000f280000300800 */
[----:B------:R-:W-:Y:S04]  /*70ad0*/  STL [R1+0x20f4], R46 ;  /* 0x0020f42e01007387 */ /* 0x000fe80000100800 */
[----:B------:R-:W-:Y:S04]  /*70ae0*/  STL [R1+0x212c], R164 ;  /* 0x00212ca401007387 */ /* 0x000fe80000100800 */
[----:B------:R1:W-:Y:S02]  /*70af0*/  LDGSTS.E [R4+0x21000], desc[UR6][R6.64], P1 ;  /* 0x2100000006047fae */ /* 0x0003e400089a1006 */
[----:B-1----:R-:W-:-:S02]  /*70b00*/  IMAD.MOV.U32 R7, RZ, RZ, R47 ;  /* 0x000000ffff077224 */ /* 0x002fc400078e002f */
[----:B------:R-:W-:-:S05]  /*70b10*/  IMAD.MOV.U32 R6, RZ, RZ, R46 ;  /* 0x000000ffff067224 */ /* 0x000fca00078e002e */
[----:B------:R1:W-:Y:S02]  /*70b20*/  LDGSTS.E [R4+0x21080], desc[UR6][R6.64], P1 ;  /* 0x2108000006047fae */ /* 0x0003e400089a1006 */
[----:B-1----:R-:W-:Y:S01]  /*70b30*/  IMAD.MOV.U32 R6, RZ, RZ, R164 ;  /* 0x000000ffff067224 */ /* 0x002fe200078e00a4 */
[-C--:B---3--:R-:W-:Y:S02]  /*70b40*/  IADD3 R176, P3, PT, R176, R172.reuse, RZ ;  /* 0x000000acb0b07210 */ /* 0x088fe40007f7e0ff */
[----:B------:R-:W-:-:S03]  /*70b50*/  IADD3 R168, P6, PT, R168, R172, RZ ;  /* 0x000000aca8a87210 */ /* 0x000fc60007fde0ff */
[----:B------:R-:W-:Y:S04]  /*70b60*/  STL [R1+0x2134], R176 ;  /* 0x002134b001007387 */ /* 0x000fe80000100800 */
[----:B------:R1:W-:Y:S04]  /*70b70*/  STL [R1+0x20f0], R47 ;  /* 0x0020f02f01007387 */ /* 0x0003e80000100800 */
[----:B------:R3:W-:Y:S04]  /*70b80*/  STL [R1+0x2128], R180 ;  /* 0x002128b401007387 */ /* 0x0007e80000100800 */
[----:B------:R2:W-:Y:S04]  /*70b90*/  STL [R1+0x216c], R168 ;  /* 0x00216ca801007387 */ /* 0x0005e80000100800 */
[----:B------:R-:W2:Y:S01]  /*70ba0*/  LDL.LU R169, [R1+0x21a8] ;  /* 0x0021a80001a97983 */ /* 0x000ea20000300800 */
[----:B------:R-:W-:-:S03]  /*70bb0*/  IMAD.X R177, R177, 0x1, R252, P3 ;  /* 0x00000001b1b17824 */ /* 0x000fc600018e06fc */
[----:B-1----:R-:W2:Y:S04]  /*70bc0*/  LDL.LU R47, [R1+0x21ac] ;  /* 0x0021ac00012f7983 */ /* 0x002ea80000300800 */
[----:B------:R-:W2:Y:S04]  /*70bd0*/  LDL.LU R46, [R1+0x21b4] ;  /* 0x0021b400012e7983 */ /* 0x000ea80000300800 */
[----:B------:R1:W-:Y:S04]  /*70be0*/  STL [R1+0x2130], R177 ;  /* 0x002130b101007387 */ /* 0x0003e80000100800 */
[----:B------:R-:W2:Y:S01]  /*70bf0*/  LDL.LU R164, [R1+0x21b0] ;  /* 0x0021b00001a47983 */ /* 0x000ea20000300800 */
[----:B------:R-:W-:-:S04]  /*70c00*/  UISETP.GT.AND UP1, UPT, UR16, 0x14, UPT ;  /* 0x000000141000788c */ /* 0x000fc8000bf24270 */
[----:B------:R-:W-:-:S04]  /*70c10*/  USEL UR13, URZ, 0x4, !UP1 ;  /* 0x00000004ff0d7887 */ /* 0x000fc8000c800000 */
[----:B------:R-:W-:Y:S02]  /*70c20*/  USEL UR13, UR13, URZ, !UP0 ;  /* 0x000000ff0d0d7287 */ /* 0x000fe4000c000000 */
[----:B------:R-:W-:-:S04]  /*70c30*/  UISETP.GT.AND UP2, UPT, UR16, 0x18, UPT ;  /* 0x000000181000788c */ /* 0x000fc8000bf44270 */
[----:B------:R-:W-:Y:S01]  /*70c40*/  ISETP.NE.U32.AND P2, PT, RZ, UR13, PT ;  /* 0x0000000dff007c0c */ /* 0x000fe2000bf45070 */
[----:B------:R-:W-:Y:S01]  /*70c50*/  USEL UR14, URZ, 0x4, !UP2 ;  /* 0x00000004ff0e7887 */ /* 0x000fe2000d000000 */
[----:B------:R-:W-:-:S03]  /*70c60*/  IMAD.MOV.U32 R7, RZ, RZ, R180 ;  /* 0x000000ffff077224 */ /* 0x000fc600078e00b4 */
[----:B------:R-:W-:Y:S02]  /*70c70*/  USEL UR14, UR14, URZ, !UP0 ;  /* 0x000000ff0e0e7287 */ /* 0x000fe4000c000000 */
[----:B------:R-:W-:Y:S01]  /*70c80*/  UISETP.GT.AND UP1, UPT, UR16, 0x1c, UPT ;  /* 0x0000001c1000788c */ /* 0x000fe2000bf24270 */
[----:B------:R-:W-:-:S05]  /*70c90*/  IMAD.X R173, R173, 0x1, R252, P6 ;  /* 0x00000001adad7824 */ /* 0x000fca00030e06fc */
[----:B------:R1:W-:Y:S01]  /*70ca0*/  LDGSTS.E [R4+0x21400], desc[UR6][R6.64], P2 ;  /* 0x2140000006047fae */ /* 0x0003e200091a1006 */
[----:B------:R-:W-:Y:S01]  /*70cb0*/  ISETP.NE.U32.AND P4, PT, RZ, UR14, PT ;  /* 0x0000000eff007c0c */ /* 0x000fe2000bf85070 */
[----:B------:R-:W-:Y:S02]  /*70cc0*/  USEL UR13, URZ, 0x4, !UP1 ;  /* 0x00000004ff0d7887 */ /* 0x000fe4000c800000 */
[----:B------:R-:W-:Y:S04]  /*70cd0*/  STL [R1+0x2168], R173 ;  /* 0x002168ad01007387 */ /* 0x000fe80000100800 */
[----:B---3--:R-:W3:Y:S01]  /*70ce0*/  LDL.LU R180, [R1+0x1ff8] ;  /* 0x001ff80001b47983 */ /* 0x008ee20000300800 */
[----:B-1----:R-:W-:Y:S01]  /*70cf0*/  MOV R6, R176 ;  /* 0x000000b000067202 */ /* 0x002fe20000000f00 */
[----:B------:R-:W-:-:S05]  /*70d00*/  IMAD.MOV.U32 R7, RZ, RZ, R177 ;  /* 0x000000ffff077224 */ /* 0x000fca00078e00b1 */
[----:B------:R1:W-:Y:S01]  /*70d10*/  LDGSTS.E [R4+0x21480], desc[UR6][R6.64], P2 ;  /* 0x2148000006047fae */ /* 0x0003e200091a1006 */
[----:B----4-:R-:W-:Y:S01]  /*70d20*/  IADD3 R5, P2, PT, R5, R172, RZ ;  /* 0x000000ac05057210 */ /* 0x010fe20007f5e0ff */
[----:B------:R-:W-:-:S04]  /*70d30*/  USEL UR13, UR13, URZ, !UP0 ;  /* 0x000000ff0d0d7287 */ /* 0x000fc8000c000000 */
[----:B--2---:R-:W-:Y:S02]  /*70d40*/  IMAD.X R50, R50, 0x1, R252, P2 ;  /* 0x0000000132327824 */ /* 0x004fe400010e06fc */
[----:B-1----:R-:W-:Y:S02]  /*70d50*/  IMAD.MOV.U32 R6, RZ, RZ, R168 ;  /* 0x000000ffff067224 */ /* 0x002fe400078e00a8 */
[----:B------:R-:W-:Y:S01]  /*70d60*/  IMAD.MOV.U32 R7, RZ, RZ, R173 ;  /* 0x000000ffff077224 */ /* 0x000fe200078e00ad */
[----:B------:R-:W2:Y:S04]  /*70d70*/  LDL.LU R168, [R1+0x1ffc] ;  /* 0x001ffc0001a87983 */ /* 0x000ea80000300800 */
[----:B------:R-:W4:Y:S04]  /*70d80*/  LDL.LU R177, [R1+0x2000] ;  /* 0x0020000001b17983 */ /* 0x000f280000300800 */
[----:B------:R1:W-:Y:S01]  /*70d90*/  STL [R1+0x2174], R5 ;  /* 0x0021740501007387 */ /* 0x0003e20000100800 */
[----:B------:R-:W-:-:S03]  /*70da0*/  ISETP.NE.U32.AND P1, PT, RZ, UR13, PT ;  /* 0x0000000dff007c0c */ /* 0x000fc6000bf25070 */
[----:B------:R1:W-:Y:S02]  /*70db0*/  LDGSTS.E [R4+0x21800], desc[UR6][R6.64], P4 ;  /* 0x2180000006047fae */ /* 0x0003e4000a1a1006 */
[----:B-1----:R-:W-:Y:S01]  /*70dc0*/  MOV R6, R5 ;  /* 0x0000000500067202 */ /* 0x002fe20000000f00 */
[----:B------:R-:W-:-:S05]  /*70dd0*/  IMAD.MOV.U32 R7, RZ, RZ, R50 ;  /* 0x000000ffff077224 */ /* 0x000fca00078e0032 */
[----:B------:R1:W-:Y:S01]  /*70de0*/  LDGSTS.E [R4+0x21880], desc[UR6][R6.64], P4 ;  /* 0x2188000006047fae */ /* 0x0003e2000a1a1006 */
[-C--:B------:R-:W-:Y:S02]  /*70df0*/  IADD3 R47, P3, PT, R47, R172.reuse, RZ ;  /* 0x000000ac2f2f7210 */ /* 0x080fe40007f7e0ff */
[----:B------:R-:W-:-:S03]  /*70e00*/  IADD3 R46, P5, PT, R46, R172, RZ ;  /* 0x000000ac2e2e7210 */ /* 0x000fc60007fbe0ff */
[--C-:B------:R-:W-:Y:S01]  /*70e10*/  IMAD.X R169, R169, 0x1, R252.reuse, P3 ;  /* 0x00000001a9a97824 */ /* 0x100fe200018e06fc */
[----:B------:R-:W-:Y:S04]  /*70e20*/  STL [R1+0x21ac], R47 ;  /* 0x0021ac2f01007387 */ /* 0x000fe80000100800 */
[----:B------:R-:W-:Y:S04]  /*70e30*/  STL [R1+0x21b4], R46 ;  /* 0x0021b42e01007387 */ /* 0x000fe80000100800 */
[----:B------:R1:W-:Y:S01]  /*70e40*/  STL [R1+0x2170], R50 ;  /* 0x0021703201007387 */ /* 0x0003e20000100800 */
[----:B------:R-:W-:-:S03]  /*70e50*/  IMAD.X R164, R164, 0x1, R252, P5 ;  /* 0x00000001a4a47824 */ /* 0x000fc600028e06fc */
[----:B------:R1:W-:Y:S04]  /*70e60*/  STL [R1+0x21a8], R169 ;  /* 0x0021a8a901007387 */ /* 0x0003e80000100800 */
[----:B------:R-:W4:Y:S04]  /*70e70*/  LDL.LU R5, [R1+0x2004] ;  /* 0x0020040001057983 */ /* 0x000f280000300800 */
[----:B------:R3:W-:Y:S04]  /*70e80*/  STL [R1+0x21b0], R164 ;  /* 0x0021b0a401007387 */ /* 0x0007e80000100800 */
[----:B------:R-:W4:Y:S01]  /*70e90*/  LDL.LU R176, [R1+0x2038] ;  /* 0x0020380001b07983 */ /* 0x000f220000300800 */
[----:B-1----:R-:W-:-:S02]  /*70ea0*/  IMAD.MOV.U32 R6, RZ, RZ, R47 ;  /* 0x000000ffff067224 */ /* 0x002fc400078e002f */
[----:B------:R-:W-:Y:S01]  /*70eb0*/  IMAD.MOV.U32 R7, RZ, RZ, R169 ;  /* 0x000000ffff077224 */ /* 0x000fe200078e00a9 */
[----:B------:R-:W4:Y:S04]  /*70ec0*/  LDL.LU R50, [R1+0x203c] ;  /* 0x00203c0001327983 */ /* 0x000f280000300800 */
[----:B------:R-:W4:Y:S04]  /*70ed0*/  LDL.LU R47, [R1+0x2044] ;  /* 0x00204400012f7983 */ /* 0x000f280000300800 */
[----:B------:R-:W4:Y:S04]  /*70ee0*/  LDL.LU R169, [R1+0x2040] ;  /* 0x0020400001a97983 */ /* 0x000f280000300800 */
[----:B------:R-:W4:Y:S04]  /*70ef0*/  LDL.LU R173, [R1+0x2078] ;  /* 0x0020780001ad7983 */ /* 0x000f280000300800 */
[----:B------:R1:W-:Y:S02]  /*70f00*/  LDGSTS.E [R4+0x21c00], desc[UR6][R6.64], P1 ;  /* 0x21c0000006047fae */ /* 0x0003e400089a1006 */
[----:B-1----:R-:W-:-:S02]  /*70f10*/  IMAD.MOV.U32 R6, RZ, RZ, R46 ;  /* 0x000000ffff067224 */ /* 0x002fc400078e002e */
[----:B------:R-:W4:Y:S01]  /*70f20*/  LDL.LU R46, [R1+0x207c] ;  /* 0x00207c00012e7983 */ /* 0x000f220000300800 */
[----:B------:R-:W-:-:S03]  /*70f30*/  IMAD.MOV.U32 R7, RZ, RZ, R164 ;  /* 0x000000ffff077224 */ /* 0x000fc600078e00a4 */
[----:B---3--:R-:W3:Y:S01]  /*70f40*/  LDL.LU R164, [R1+0x2084] ;  /* 0x0020840001a47983 */ /* 0x008ee20000300800 */
[----:B------:R-:W1:Y:S01]  /*70f50*/  S2R R217, SR_TID.X ;  /* 0x0000000000d97919 */ /* 0x000e620000002100 */
[----:B------:R-:W-:Y:S02]  /*70f60*/  UISETP.GT.AND UP1, UPT, UR16, 0x1, UPT ;  /* 0x000000011000788c */ /* 0x000fe4000bf24270 */
[----:B------:R1:W-:Y:S02]  /*70f70*/  LDGSTS.E [R4+0x21c80], desc[UR6][R6.64], P1 ;  /* 0x21c8000006047fae */ /* 0x0003e400089a1006 */
[----:B------:R-:W-:-:S04]  /*70f80*/  USEL UR13, URZ, 0x4, !UP1 ;  /* 0x00000004ff0d7887 */ /* 0x000fc8000c800000 */
[----:B------:R-:W-:Y:S02]  /*70f90*/  USEL UR13, UR13, URZ, !UP0 ;  /* 0x000000ff0d0d7287 */ /* 0x000fe4000c000000 */
[----:B------:R-:W-:-:S04]  /*70fa0*/  UISETP.GT.AND UP1, UPT, UR16, 0x5, UPT ;  /* 0x000000051000788c */ /* 0x000fc8000bf24270 */
[----:B------:R-:W-:Y:S01]  /*70fb0*/  ISETP.NE.U32.AND P2, PT, RZ, UR13, PT ;  /* 0x0000000dff007c0c */ /* 0x000fe2000bf45070 */
[----:B------:R-:W-:Y:S01]  /*70fc0*/  USEL UR14, URZ, 0x4, !UP1 ;  /* 0x00000004ff0e7887 */ /* 0x000fe2000c800000 */
[----:B--2---:R-:W-:Y:S02]  /*70fd0*/  IADD3 R168, P3, PT, R168, R172, RZ ;  /* 0x000000aca8a87210 */ /* 0x004fe40007f7e0ff */
[----:B-1----:R-:W-:-:S05]  /*70fe0*/  LOP3.LUT R217, R217, 0x1f, RZ, 0xc0, !PT ;  /* 0x0000001fd9d97812 */ /* 0x002fca00078ec0ff */
[----:B------:R-:W-:Y:S01]  /*70ff0*/  IMAD.SHL.U32 R217, R217, 0x4, RZ ;  /* 0x00000004d9d97824 */ /* 0x000fe200078e00ff */
[----:B------:R-:W-:-:S04]  /*71000*/  IADD3.X R180, PT, PT, R180, R252, RZ, P3, !PT ;  /* 0x000000fcb4b47210 */ /* 0x000fc80001ffe4ff */
[----:B------:R-:W-:Y:S01]  /*71010*/  LOP3.LUT R181, R217, 0x20, RZ, 0x3c, !PT ;  /* 0x00000020d9b57812 */ /* 0x000fe200078e3cff */
[----:B------:R-:W-:Y:S02]  /*71020*/  IMAD.MOV.U32 R6, RZ, RZ, R168 ;  /* 0x000000ffff067224 */ /* 0x000fe400078e00a8 */
[----:B------:R-:W-:Y:S01]  /*71030*/  IMAD.MOV.U32 R7, RZ, RZ, R180 ;  /* 0x000000ffff077224 */ /* 0x000fe200078e00b4 */
[----:B------:R-:W-:Y:S01]  /*71040*/  USEL UR14, UR14, URZ, !UP0 ;  /* 0x000000ff0e0e7287 */ /* 0x000fe2000c000000 */
[----:B------:R-:W-:Y:S01]  /*71050*/  VIADD R4, R181, UR17 ;  /* 0x00000011b5047c36 */ /* 0x000fe20008000000 */
[----:B------:R1:W-:Y:S04]  /*71060*/  STL [R1+0x1ffc], R168 ;  /* 0x001ffca801007387 */ /* 0x0003e80000100800 */
[----:B------:R2:W-:Y:S01]  /*71070*/  LDGSTS.E [R4+0x20100], desc[UR6][R6.64], P2 ;  /* 0x2010000006047fae */ /* 0x0005e200091a1006 */
[----:B------:R-:W-:-:S02]  /*71080*/  ISETP.NE.U32.AND P1, PT, RZ, UR14, PT ;  /* 0x0000000eff007c0c */ /* 0x000fc4000bf25070 */
[----:B----4-:R-:W-:-:S05]  /*71090*/  IADD3 R5, P4, PT, R5, R172, RZ ;  /* 0x000000ac05057210 */ /* 0x010fca0007f9e0ff */
[--C-:B------:R-:W-:Y:S01]  /*710a0*/  IMAD.X R177, R177, 0x1, R252.reuse, P4 ;  /* 0x00000001b1b17824 */ /* 0x100fe200020e06fc */
[-C--:B------:R-:W-:Y:S01]  /*710b0*/  IADD3 R50, P5, PT, R50, R172.reuse, RZ ;  /* 0x000000ac32327210 */ /* 0x080fe20007fbe0ff */
[----:B------:R4:W-:Y:S01]  /*710c0*/  STL [R1+0x2004], R5 ;  /* 0x0020040501007387 */ /* 0x0009e20000100800 */
[----:B--2---:R-:W-:Y:S02]  /*710d0*/  IMAD.MOV.U32 R6, RZ, RZ, R5 ;  /* 0x000000ffff067224 */ /* 0x004fe400078e0005 */
[----:B------:R-:W-:Y:S02]  /*710e0*/  MOV R7, R177 ;  /* 0x000000b100077202 */ /* 0x000fe40000000f00 */
[----:B------:R-:W-:Y:S01]  /*710f0*/  IADD3 R47, P3, PT, R47, R172, RZ ;  /* 0x000000ac2f2f7210 */ /* 0x000fe20007f7e0ff */
[----:B------:R2:W-:Y:S01]  /*71100*/  STL [R1+0x203c], R50 ;  /* 0x00203c3201007387 */ /* 0x0005e20000100800 */
[----:B------:R-:W-:-:S03]  /*71110*/  IMAD.X R176, R176, 0x1, R252, P5 ;  /* 0x00000001b0b07824 */ /* 0x000fc600028e06fc */
[----:B------:R-:W-:Y:S04]  /*71120*/  STL [R1+0x1ff8], R180 ;  /* 0x001ff8b401007387 */ /* 0x000fe80000100800 */
[----:B------:R-:W-:Y:S04]  /*71130*/  STL [R1+0x2000], R177 ;  /* 0x002000b101007387 */ /* 0x000fe80000100800 */
[----:B-1----:R-:W2:Y:S04]  /*71140*/  LDL.LU R168, [R1+0x2080] ;  /* 0x0020800001a87983 */ /* 0x002ea80000300800 */
[----:B------:R1:W-:Y:S04]  /*71150*/  STL [R1+0x2038], R176 ;  /* 0x002038b001007387 */ /* 0x0003e80000100800 */
[----:B------:R1:W-:Y:S04]  /*71160*/  LDGSTS.E [R4+0x20180], desc[UR6][R6.64], P2 ;  /* 0x2018000006047fae */ /* 0x0003e800091a1006 */
[----:B----4-:R-:W4:Y:S01]  /*71170*/  LDL.LU R5, [R1+0x20bc] ;  /* 0x0020bc0001057983 */ /* 0x010f220000300800 */
[----:B------:R-:W-:Y:S01]  /*71180*/  IMAD.X R169, R169, 0x1, R252, P3 ;  /* 0x00000001a9a97824 */ /* 0x000fe200018e06fc */
[----:B------:R-:W-:-:S02]  /*71190*/  IADD3 R46, P4, PT, R46, R172, RZ ;  /* 0x000000ac2e2e7210 */ /* 0x000fc40007f9e0ff */
[----:B---3--:R-:W-:Y:S01]  /*711a0*/  IADD3 R164, P3, PT, R164, R172, RZ ;  /* 0x000000aca4a47210 */ /* 0x008fe20007f7e0ff */
[----:B-1----:R-:W-:Y:S02]  /*711b0*/  IMAD.MOV.U32 R6, RZ, RZ, R50 ;  /* 0x000000ffff067224 */ /* 0x002fe400078e0032 */
[----:B------:R-:W-:Y:S01]  /*711c0*/  IMAD.X R173, R173, 0x1, R252, P4 ;  /* 0x00000001adad7824 */ /* 0x000fe200020e06fc */
[----:B--2---:R-:W2:Y:S04]  /*711d0*/  LDL.LU R50, [R1+0x20b8] ;  /* 0x0020b80001327983 */ /* 0x004ea80000300800 */
[----:B------:R-:W3:Y:S01]  /*711e0*/  LDL.LU R181, [R1+0x20c0] ;  /* 0x0020c00001b57983 */ /* 0x000ee20000300800 */
[----:B------:R-:W-:-:S03]  /*711f0*/  IMAD.MOV.U32 R7, RZ, RZ, R176 ;  /* 0x000000ffff077224 */ /* 0x000fc600078e00b0 */
[----:B------:R-:W-:Y:S04]  /*71200*/  STL [R1+0x2044], R47 ;  /* 0x0020442f01007387 */ /* 0x000fe80000100800 */
[----:B------:R-:W-:Y:S04]  /*71210*/  STL [R1+0x207c], R46 ;  /* 0x00207c2e01007387 */ /* 0x000fe80000100800 */
[----:B------:R1:W-:Y:S04]  /*71220*/  STL [R1+0x2040], R169 ;  /* 0x002040a901007387 */ /* 0x0003e80000100800 */
[----:B------:R1:W-:Y:S04]  /*71230*/  STL [R1+0x2084], R164 ;  /* 0x002084a401007387 */ /* 0x0003e80000100800 */
[----:B------:R-:W-:Y:S04]  /*71240*/  STL [R1+0x2078], R173 ;  /* 0x002078ad01007387 */ /* 0x000fe80000100800 */
[----:B------:R1:W-:Y:S04]  /*71250*/  LDGSTS.E [R4+0x20500], desc[UR6][R6.64], P1 ;  /* 0x2050000006047fae */ /* 0x0003e800089a1006 */
[----:B------:R-:W3:Y:S01]  /*71260*/  LDL.LU R176, [R1+0x20c4] ;  /* 0x0020c40001b07983 */ /* 0x000ee20000300800 */
[----:B-1----:R-:W-:-:S02]  /*71270*/  IMAD.MOV.U32 R7, RZ, RZ, R169 ;  /* 0x000000ffff077224 */ /* 0x002fc400078e00a9 */
[----:B------:R-:W-:Y:S01]  /*71280*/  IMAD.MOV.U32 R6, RZ, RZ, R47 ;  /* 0x000000ffff067224 */ /* 0x000fe200078e002f */
[----:B------:R-:W3:Y:S04]  /*71290*/  LDL.LU R169, [R1+0x20f8] ;  /* 0x0020f80001a97983 */ /* 0x000ee80000300800 */
[----:B------:R-:W3:Y:S01]  /*712a0*/  LDL.LU R47, [R1+0x20fc] ;  /* 0x0020fc00012f7983 */ /* 0x000ee20000300800 */
[----:B------:R-:W-:-:S03]  /*712b0*/  UISETP.GT.AND UP1, UPT, UR16, 0x9, UPT ;  /* 0x000000091000788c */ /* 0x000fc6000bf24270 */
[----:B------:R1:W-:Y:S01]  /*712c0*/  LDGSTS.E [R4+0x20580], desc[UR6][R6.64], P1 ;  /* 0x2058000006047fae */ /* 0x0003e200089a1006 */
[----:B------:R-:W-:-:S04]  /*712d0*/  USEL UR13, URZ, 0x4, !UP1 ;  /* 0x00000004ff0d7887 */ /* 0x000fc8000c800000 */
[----:B------:R-:W-:-:S06]  /*712e0*/  USEL UR13, UR13, URZ, !UP0 ;  /* 0x000000ff0d0d7287 */ /* 0x000fcc000c000000 */
[----:B------:R-:W-:Y:S01]  /*712f0*/  ISETP.NE.U32.AND P2, PT, RZ, UR13, PT ;  /* 0x0000000dff007c0c */ /* 0x000fe2000bf45070 */
[----:B-1----:R-:W-:Y:S02]  /*71300*/  IMAD.MOV.U32 R6, RZ, RZ, R46 ;  /* 0x000000ffff067224 */ /* 0x002fe400078e002e */
[----:B------:R-:W-:Y:S01]  /*71310*/  IMAD.MOV.U32 R7, RZ, RZ, R173 ;  /* 0x000000ffff077224 */ /* 0x000fe200078e00ad */
[----:B------:R-:W3:Y:S09]  /*71320*/  LDL.LU R46, [R1+0x2104] ;  /* 0x00210400012e7983 */ /* 0x000ef20000300800 */
[----:B------:R1:W-:Y:S02]  /*71330*/  LDGSTS.E [R4+0x20900], desc[UR6][R6.64], P2 ;  /* 0x2090000006047fae */ /* 0x0003e400091a1006 */
[----:B-1----:R-:W-:Y:S01]  /*71340*/  IMAD.MOV.U32 R6, RZ, RZ, R164 ;  /* 0x000000ffff067224 */ /* 0x002fe200078e00a4 */
[----:B------:R-:W-:-:S05]  /*71350*/  IADD3.X R168, PT, PT, R168, R252, RZ, P3, !PT ;  /* 0x000000fca8a87210 */ /* 0x000fca0001ffe4ff */
[----:B------:R-:W-:Y:S01]  /*71360*/  IMAD.MOV.U32 R7, RZ, RZ, R168 ;  /* 0x000000ffff077224 */ /* 0x000fe200078e00a8 */
[----:B----4-:R-:W-:Y:S01]  /*71370*/  IADD3 R5, P1, PT, R5, R172, RZ ;  /* 0x000000ac05057210 */ /* 0x010fe20007f3e0ff */
[----:B------:R1:W-:Y:S04]  /*71380*/  STL [R1+0x2080], R168 ;  /* 0x002080a801007387 */ /* 0x0003e80000100800 */
[----:B------:R4:W-:Y:S04]  /*71390*/  LDGSTS.E [R4+0x20980], desc[UR6][R6.64], P2 ;  /* 0x2098000006047fae */ /* 0x0009e800091a1006 */
[----:B------:R-:W3:Y:S04]  /*713a0*/  LDL.LU R164, [R1+0x2100] ;  /* 0x0021000001a47983 */ /* 0x000ee80000300800 */
[----:B------:R-:W-:Y:S04]  /*713b0*/  STL [R1+0x20bc], R5 ;  /* 0x0020bc0501007387 */ /* 0x000fe80000100800 */
[----:B------:R-:W3:Y:S01]  /*713c0*/  LDL.LU R180, [R1+0x2138] ;  /* 0x0021380001b47983 */ /* 0x000ee20000300800 */
[----:B--2---:R-:W-:-:S03]  /*713d0*/  IMAD.X R50, R50, 0x1, R252, P1 ;  /* 0x0000000132327824 */ /* 0x004fc600008e06fc */
[----:B-1----:R-:W2:Y:S01]  /*713e0*/  LDL.LU R168, [R1+0x213c] ;  /* 0x00213c0001a87983 */ /* 0x002ea20000300800 */
[----:B---3--:R-:W-:-:S05]  /*713f0*/  IADD3 R176, P2, PT, R176, R172, RZ ;  /* 0x000000acb0b07210 */ /* 0x008fca0007f5e0ff */
[----:B------:R-:W-:Y:S01]  /*71400*/  IMAD.X R181, R181, 0x1, R252, P2 ;  /* 0x00000001b5b57824 */ /* 0x000fe200010e06fc */
[----:B------:R-:W-:Y:S04]  /*71410*/  STL [R1+0x20c4], R176 ;  /* 0x0020c4b001007387 */ /* 0x000fe80000100800 */
[----:B------:R1:W-:Y:S01]  /*71420*/  STL [R1+0x20b8], R50 ;  /* 0x0020b83201007387 */ /* 0x0003e20000100800 */
[----:B------:R-:W-:Y:S01]  /*71430*/  IADD3 R47, P4, PT, R47, R172, RZ ;  /* 0x000000ac2f2f7210 */ /* 0x000fe20007f9e0ff */
[----:B----4-:R-:W-:-:S04]  /*71440*/  IMAD.MOV.U32 R7, RZ, RZ, R50 ;  /* 0x000000ffff077224 */ /* 0x010fc800078e0032 */
[----:B------:R-:W-:Y:S04]  /*71450*/  STL [R1+0x20fc], R47 ;  /* 0x0020fc2f01007387 */ /* 0x000fe80000100800 */
[----:B------:R-:W3:Y:S04]  /*71460*/  LDL.LU R177, [R1+0x2140] ;  /* 0x0021400001b17983 */ /* 0x000ee80000300800 */
[----:B------:R-:W-:Y:S04]  /*71470*/  STL [R1+0x20c0], R181 ;  /* 0x0020c0b501007387 */ /* 0x000fe80000100800 */
[----:B------:R-:W4:Y:S01]  /*71480*/  LDL.LU R173, [R1+0x2144] ;  /* 0x0021440001ad7983 */ /* 0x000f220000300800 */
[----:B------:R-:W-:-:S03]  /*71490*/  MOV R6, R5 ;  /* 0x0000000500067202 */ /* 0x000fc60000000f00 */
        /* <DEDUP_REMOVED lines=13> */
[----:B------:R1:W-:Y:S02]  /*71570*/  STL [R1+0x20f8], R169 ;  /* 0x0020f8a901007387 */ /* 0x0003e40000100800 */
[----:B-1----:R-:W-:Y:S02]  /*71580*/  IMAD.MOV.U32 R6, RZ, RZ, R176 ;  /* 0x000000ffff067224 */ /* 0x002fe400078e00b0 */
[----:B------:R-:W-:-:S05]  /*71590*/  IMAD.MOV.U32 R7, RZ, RZ, R181 ;  /* 0x000000ffff077224 */ /* 0x000fca00078e00b5 */
[----:B------:R1:W-:Y:S02]  /*715a0*/  LDGSTS.E [R4+0x20d80], desc[UR6][R6.64], P3 ;  /* 0x20d8000006047fae */ /* 0x0003e400099a1006 */
[----:B-1----:R-:W-:Y:S02]  /*715b0*/  IMAD.MOV.U32 R7, RZ, RZ, R169 ;  /* 0x000000ffff077224 */ /* 0x002fe400078e00a9 */
[----:B------:R-:W-:Y:S01]  /*715c0*/  IMAD.MOV.U32 R6, RZ, RZ, R47 ;  /* 0x000000ffff067224 */ /* 0x000fe200078e002f */
[----:B------:R-:W3:Y:S04]  /*715d0*/  LDL.LU R169, [R1+0x2180] ;  /* 0x0021800001a97983 */ /* 0x000ee80000300800 */
[----:B------:R-:W3:Y:S04]  /*715e0*/  LDL.LU R47, [R1+0x2184] ;  /* 0x00218400012f7983 */ /* 0x000ee80000300800 */
[----:B------:R-:W-:Y:S04]  /*715f0*/  STL [R1+0x2104], R46 ;  /* 0x0021042e01007387 */ /* 0x000fe80000100800 */
[----:B------:R1:W-:Y:S02]  /*71600*/  LDGSTS.E [R4+0x21100], desc[UR6][R6.64], P1 ;  /* 0x2110000006047fae */ /* 0x0003e400089a1006 */
[----:B-1----:R-:W-:Y:S01]  /*71610*/  IMAD.MOV.U32 R6, RZ, RZ, R46 ;  /* 0x000000ffff067224 */ /* 0x002fe200078e002e */
[----:B------:R-:W-:-:S02]  /*71620*/  IADD3.X R164, PT, PT, R164, R252, RZ, P4, !PT ;  /* 0x000000fca4a47210 */ /* 0x000fc400027fe4ff */
[----:B--2---:R-:W-:-:S05]  /*71630*/  IADD3 R168, P5, PT, R168, R172, RZ ;  /* 0x000000aca8a87210 */ /* 0x004fca0007fbe0ff */
[----:B------:R-:W-:Y:S01]  /*71640*/  IMAD.X R180, R180, 0x1, R252, P5 ;  /* 0x00000001b4b47824 */ /* 0x000fe200028e06fc */
[----:B------:R-:W-:Y:S01]  /*71650*/  STL [R1+0x213c], R168 ;  /* 0x00213ca801007387 */ /* 0x000fe20000100800 */
[----:B------:R-:W-:-:S05]  /*71660*/  IMAD.MOV.U32 R7, RZ, RZ, R164 ;  /* 0x000000ffff077224 */ /* 0x000fca00078e00a4 */
[----:B------:R1:W-:Y:S01]  /*71670*/  LDGSTS.E [R4+0x21180], desc[UR6][R6.64], P1 ;  /* 0x2118000006047fae */ /* 0x0003e200089a1006 */
[-C--:B----4-:R-:W-:Y:S02]  /*71680*/  IADD3 R173, P3, PT, R173, R172.reuse, RZ ;  /* 0x000000acadad7210 */ /* 0x090fe40007f7e0ff */
[----:B---3--:R-:W-:-:S03]  /*71690*/  IADD3 R5, P6, PT, R5, R172, RZ ;  /* 0x000000ac05057210 */ /* 0x008fc60007fde0ff */
[----:B------:R-:W-:Y:S04]  /*716a0*/  STL [R1+0x2144], R173 ;  /* 0x002144ad01007387 */ /* 0x000fe80000100800 */
[----:B------:R2:W-:Y:S04]  /*716b0*/  STL [R1+0x2100], R164 ;  /* 0x002100a401007387 */ /* 0x0005e80000100800 */
[----:B------:R3:W-:Y:S04]  /*716c0*/  STL [R1+0x2138], R180 ;  /* 0x002138b401007387 */ /* 0x0007e80000100800 */
[----:B------:R-:W-:Y:S04]  /*716d0*/  STL [R1+0x217c], R5 ;  /* 0x00217c0501007387 */ /* 0x000fe80000100800 */
[----:B------:R-:W4:Y:S01]  /*716e0*/  LDL.LU R176, [R1+0x21b8] ;  /* 0x0021b80001b07983 */ /* 0x000f220000300800 */
[----:B------:R-:W-:-:S03]  /*716f0*/  IMAD.X R177, R177, 0x1, R252, P3 ;  /* 0x00000001b1b17824 */ /* 0x000fc600018e06fc */
[----:B--2---:R-:W2:Y:S04]  /*71700*/  LDL.LU R164, [R1+0x21bc] ;  /* 0x0021bc0001a47983 */ /* 0x004ea80000300800 */
[----:B------:R-:W4:Y:S01]  /*71710*/  LDL.LU R46, [R1+0x21c4] ;  /* 0x0021c400012e7983 */ /* 0x000f220000300800 */
[----:B-1----:R-:W-:-:S03]  /*71720*/  IMAD.MOV.U32 R6, RZ, RZ, R168 ;  /* 0x000000ffff067224 */ /* 0x002fc600078e00a8 */
[----:B------:R-:W-:Y:S04]  /*71730*/  STL [R1+0x2140], R177 ;  /* 0x002140b101007387 */ /* 0x000fe80000100800 */
[----:B------:R-:W4:Y:S01]  /*71740*/  LDL.LU R168, [R1+0x21c0] ;  /* 0x0021c00001a87983 */ /* 0x000f220000300800 */
[----:B------:R-:W-:-:S04]  /*71750*/  UISETP.GT.AND UP1, UPT, UR16, 0x15, UPT ;  /* 0x000000151000788c */ /* 0x000fc8000bf24270 */
[----:B------:R-:W-:-:S04]  /*71760*/  USEL UR13, URZ, 0x4, !UP1 ;  /* 0x00000004ff0d7887 */ /* 0x000fc8000c800000 */
[----:B------:R-:W-:Y:S02]  /*71770*/  USEL UR13, UR13, URZ, !UP0 ;  /* 0x000000ff0d0d7287 */ /* 0x000fe4000c000000 */
[----:B------:R-:W-:-:S04]  /*71780*/  UISETP.GT.AND UP2, UPT, UR16, 0x19, UPT ;  /* 0x000000191000788c */ /* 0x000fc8000bf44270 */
[----:B------:R-:W-:Y:S01]  /*71790*/  ISETP.NE.U32.AND P2, PT, RZ, UR13, PT ;  /* 0x0000000dff007c0c */ /* 0x000fe2000bf45070 */
[----:B------:R-:W-:Y:S01]  /*717a0*/  USEL UR14, URZ, 0x4, !UP2 ;  /* 0x00000004ff0e7887 */ /* 0x000fe2000d000000 */
[----:B------:R-:W-:-:S03]  /*717b0*/  MOV R7, R180 ;  /* 0x000000b400077202 */ /* 0x000fc60000000f00 */
[----:B------:R-:W-:Y:S01]  /*717c0*/  USEL UR14, UR14, URZ, !UP0 ;  /* 0x000000ff0e0e7287 */ /* 0x000fe2000c000000 */
[----:B------:R-:W-:-:S07]  /*717d0*/  IMAD.X R50, R50, 0x1, R252, P6 ;  /* 0x0000000132327824 */ /* 0x000fce00030e06fc */
[----:B------:R1:W-:Y:S01]  /*717e0*/  LDGSTS.E [R4+0x21500], desc[UR6][R6.64], P2 ;  /* 0x2150000006047fae */ /* 0x0003e200091a1006 */
[----:B------:R-:W-:-:S03]  /*717f0*/  ISETP.NE.U32.AND P4, PT, RZ, UR14, PT ;  /* 0x0000000eff007c0c */ /* 0x000fc6000bf85070 */
[----:B------:R1:W-:Y:S04]  /*71800*/  STL [R1+0x2178], R50 ;  /* 0x0021783201007387 */ /* 0x0003e80000100800 */
[----:B---3--:R-:W3:Y:S01]  /*71810*/  LDL.LU R180, [R1+0x2008] ;  /* 0x0020080001b47983 */ /* 0x008ee20000300800 */
[----:B-1----:R-:W-:Y:S02]  /*71820*/  IMAD.MOV.U32 R6, RZ, RZ, R173 ;  /* 0x000000ffff067224 */ /* 0x002fe400078e00ad */
[----:B------:R-:W-:-:S05]  /*71830*/  IMAD.MOV.U32 R7, RZ, RZ, R177 ;  /* 0x000000ffff077224 */ /* 0x000fca00078e00b1 */
[----:B------:R1:W-:Y:S01]  /*71840*/  LDGSTS.E [R4+0x21580], desc[UR6][R6.64], P2 ;  /* 0x2158000006047fae */ /* 0x0003e200091a1006 */
[----:B------:R-:W-:-:S05]  /*71850*/  IADD3 R47, P2, PT, R47, R172, RZ ;  /* 0x000000ac2f2f7210 */ /* 0x000fca0007f5e0ff */
[----:B------:R-:W-:Y:S02]  /*71860*/  IMAD.X R169, R169, 0x1, R252, P2 ;  /* 0x00000001a9a97824 */ /* 0x000fe400010e06fc */
[----:B-1----:R-:W-:Y:S02]  /*71870*/  IMAD.MOV.U32 R7, RZ, RZ, R50 ;  /* 0x000000ffff077224 */ /* 0x002fe400078e0032 */
[----:B------:R-:W-:Y:S01]  /*71880*/  IMAD.MOV.U32 R6, RZ, RZ, R5 ;  /* 0x000000ffff067224 */ /* 0x000fe200078e0005 */
[----:B------:R-:W3:Y:S04]  /*71890*/  LDL.LU R50, [R1+0x200c] ;  /* 0x00200c0001327983 */ /* 0x000ee80000300800 */
[----:B------:R-:W3:Y:S04]  /*718a0*/  LDL.LU R173, [R1+0x2010] ;  /* 0x0020100001ad7983 */ /* 0x000ee80000300800 */
[----:B------:R-:W3:Y:S04]  /*718b0*/  LDL.LU R5, [R1+0x2014] ;  /* 0x0020140001057983 */ /* 0x000ee80000300800 */
[----:B------:R-:W-:Y:S04]  /*718c0*/  STL [R1+0x2184], R47 ;  /* 0x0021842f01007387 */ /* 0x000fe80000100800 */
[----:B------:R1:W-:Y:S02]  /*718d0*/  LDGSTS.E [R4+0x21900], desc[UR6][R6.64], P4 ;  /* 0x2190000006047fae */ /* 0x0003e4000a1a1006 */
[----:B-1----:R-:W-:-:S02]  /*718e0*/  IMAD.MOV.U32 R7, RZ, RZ, R169 ;  /* 0x000000ffff077224 */ /* 0x002fc400078e00a9 */
[----:B------:R-:W-:Y:S01]  /*718f0*/  IMAD.MOV.U32 R6, RZ, RZ, R47 ;  /* 0x000000ffff067224 */ /* 0x000fe200078e002f */
[-C--:B--2---:R-:W-:Y:S02]  /*71900*/  IADD3 R164, P3, PT, R164, R172.reuse, RZ ;  /* 0x000000aca4a47210 */ /* 0x084fe40007f7e0ff */
[----:B----4-:R-:W-:Y:S01]  /*71910*/  IADD3 R46, P5, PT, R46, R172, RZ ;  /* 0x000000ac2e2e7210 */ /* 0x010fe20007fbe0ff */
[----:B------:R-:W-:Y:S01]  /*71920*/  UISETP.GT.AND UP1, UPT, UR16, 0x1d, UPT ;  /* 0x0000001d1000788c */ /* 0x000fe2000bf24270 */
[----:B------:R1:W-:Y:S01]  /*71930*/  LDGSTS.E [R4+0x21980], desc[UR6][R6.64], P4 ;  /* 0x2198000006047fae */ /* 0x0003e2000a1a1006 */
[----:B------:R-:W-:-:S03]  /*71940*/  IMAD.X R176, R176, 0x1, R252, P3 ;  /* 0x00000001b0b07824 */ /* 0x000fc600018e06fc */
[----:B------:R-:W-:Y:S01]  /*71950*/  STL [R1+0x21bc], R164 ;  /* 0x0021bca401007387 */ /* 0x000fe20000100800 */
[----:B------:R-:W-:-:S03]  /*71960*/  IADD3.X R168, PT, PT, R168, R252, RZ, P5, !PT ;  /* 0x000000fca8a87210 */ /* 0x000fc60002ffe4ff */
[----:B------:R-:W-:Y:S04]  /*71970*/  STL [R1+0x21c4], R46 ;  /* 0x0021c42e01007387 */ /* 0x000fe80000100800 */
[----:B------:R2:W-:Y:S04]  /*71980*/  STL [R1+0x2180], R169 ;  /* 0x002180a901007387 */ /* 0x0005e80000100800 */
[----:B------:R4:W-:Y:S04]  /*71990*/  STL [R1+0x21b8], R176 ;  /* 0x0021b8b001007387 */ /* 0x0009e80000100800 */
[----:B--2---:R-:W2:Y:S04]  /*719a0*/  LDL.LU R169, [R1+0x2048] ;  /* 0x0020480001a97983 */ /* 0x004ea80000300800 */
[----:B------:R1:W-:Y:S04]  /*719b0*/  STL [R1+0x21c0], R168 ;  /* 0x0021c0a801007387 */ /* 0x0003e80000100800 */
[----:B------:R-:W2:Y:S01]  /*719c0*/  LDL.LU R47, [R1+0x204c] ;  /* 0x00204c00012f7983 */ /* 0x000ea20000300800 */
[----:B------:R-:W-:-:S04]  /*719d0*/  USEL UR13, URZ, 0x4, !UP1 ;  /* 0x00000004ff0d7887 */ /* 0x000fc8000c800000 */
[----:B------:R-:W-:-:S06]  /*719e0*/  USEL UR13, UR13, URZ, !UP0 ;  /* 0x000000ff0d0d7287 */ /* 0x000fcc000c000000 */
[----:B------:R-:W-:Y:S01]  /*719f0*/  ISETP.NE.U32.AND P1, PT, RZ, UR13, PT ;  /* 0x0000000dff007c0c */ /* 0x000fe2000bf25070 */
[----:B-1----:R-:W-:Y:S02]  /*71a00*/  IMAD.MOV.U32 R6, RZ, RZ, R164 ;  /* 0x000000ffff067224 */ /* 0x002fe400078e00a4 */
[----:B------:R-:W-:Y:S01]  /*71a10*/  IMAD.MOV.U32 R7, RZ, RZ, R176 ;  /* 0x000000ffff077224 */ /* 0x000fe200078e00b0 */
[----:B------:R-:W-:Y:S01]  /*71a20*/  LOP3.LUT R212, R212, 0x1f, RZ, 0xc0, !PT ;  /* 0x0000001fd4d47812 */ /* 0x000fe200078ec0ff */
[----:B------:R-:W2:Y:S03]  /*71a30*/  LDL.LU R164, [R1+0x2054] ;  /* 0x0020540001a47983 */ /* 0x000ea60000300800 */
[----:B------:R-:W-:-:S05]  /*71a40*/  SHF.L.U32 R212, R212, 0x2, RZ ;  /* 0x00000002d4d47819 */ /* 0x000fca00000006ff */
[----:B------:R1:W-:Y:S01]  /*71a50*/  LDGSTS.E [R4+0x21d00], desc[UR6][R6.64], P1 ;  /* 0x21d0000006047fae */ /* 0x0003e200089a1006 */
[----:B----4-:R-:W-:Y:S01]  /*71a60*/  LOP3.LUT R176, R212, 0x40, RZ, 0x3c, !PT ;  /* 0x00000040d4b07812 */ /* 0x010fe200078e3cff */
[----:B-1----:R-:W-:Y:S02]  /*71a70*/  IMAD.MOV.U32 R7, RZ, RZ, R168 ;  /* 0x000000ffff077224 */ /* 0x002fe400078e00a8 */
[----:B------:R-:W-:Y:S01]  /*71a80*/  IMAD.MOV.U32 R6, RZ, RZ, R46 ;  /* 0x000000ffff067224 */ /* 0x000fe200078e002e */
[----:B------:R-:W4:Y:S04]  /*71a90*/  LDL.LU R168, [R1+0x2050] ;  /* 0x0020500001a87983 */ /* 0x000f280000300800 */
[----:B------:R-:W4:Y:S04]  /*71aa0*/  LDL.LU R177, [R1+0x2088] ;  /* 0x0020880001b17983 */ /* 0x000f280000300800 */
[----:B------:R-:W4:Y:S04]  /*71ab0*/  LDL.LU R46, [R1+0x208c] ;  /* 0x00208c00012e7983 */ /* 0x000f280000300800 */
[----:B------:R1:W-:Y:S01]  /*71ac0*/  LDGSTS.E [R4+0x21d80], desc[UR6][R6.64], P1 ;  /* 0x21d8000006047fae */ /* 0x0003e200089a1006 */
[----:B---3--:R-:W-:-:S02]  /*71ad0*/  IADD3 R50, P3, PT, R50, R172, RZ ;  /* 0x000000ac32327210 */ /* 0x008fc40007f7e0ff */
[----:B------:R-:W-:-:S03]  /*71ae0*/  IADD3 R5, P4, PT, R5, R172, RZ ;  /* 0x000000ac05057210 */ /* 0x000fc60007f9e0ff */
[--C-:B------:R-:W-:Y:S01]  /*71af0*/  IMAD.X R180, R180, 0x1, R252.reuse, P3 ;  /* 0x00000001b4b47824 */ /* 0x100fe200018e06fc */
[----:B------:R3:W-:Y:S01]  /*71b00*/  STL [R1+0x200c], R50 ;  /* 0x00200c3201007387 */ /* 0x0007e20000100800 */
[----:B------:R-:W-:-:S03]  /*71b10*/  IMAD.X R173, R173, 0x1, R252, P4 ;  /* 0x00000001adad7824 */ /* 0x000fc600020e06fc */
[----:B------:R2:W-:Y:S01]  /*71b20*/  STL [R1+0x2014], R5 ;  /* 0x0020140501007387 */ /* 0x0005e20000100800 */
[----:B-1----:R-:W-:Y:S02]  /*71b30*/  VIADD R4, R176, UR17 ;  /* 0x00000011b0047c36 */ /* 0x002fe40008000000 */
[----:B------:R-:W-:Y:S01]  /*71b40*/  IMAD.MOV.U32 R6, RZ, RZ, R50 ;  /* 0x000000ffff067224 */ /* 0x000fe200078e0032 */
[----:B--2---:R-:W-:-:S05]  /*71b50*/  IADD3 R47, P5, PT, R47, R172, RZ ;  /* 0x000000ac2f2f7210 */ /* 0x004fca0007fbe0ff */
[----:B------:R1:W-:Y:S04]  /*71b60*/  STL [R1+0x204c], R47 ;  /* 0x00204c2f01007387 */ /* 0x0003e80000100800 */
[----:B------:R-:W-:Y:S04]  /*71b70*/  STL [R1+0x2008], R180 ;  /* 0x002008b401007387 */ /* 0x000fe80000100800 */
[----:B------:R-:W2:Y:S04]  /*71b80*/  LDL.LU R176, [R1+0x2090] ;  /* 0x0020900001b07983 */ /* 0x000ea80000300800 */
[----:B------:R1:W-:Y:S04]  /*71b90*/  STL [R1+0x2010], R173 ;  /* 0x002010ad01007387 */ /* 0x0003e80000100800 */
[----:B---3--:R-:W3:Y:S01]  /*71ba0*/  LDL.LU R50, [R1+0x2094] ;  /* 0x0020940001327983 */ /* 0x008ee20000300800 */
[----:B------:R-:W-:-:S04]  /*71bb0*/  UISETP.GT.AND UP1, UPT, UR16, 0x2, UPT ;  /* 0x000000021000788c */ /* 0x000fc8000bf24270 */
[----:B------:R-:W-:-:S04]  /*71bc0*/  USEL UR13, URZ, 0x4, !UP1 ;  /* 0x00000004ff0d7887 */ /* 0x000fc8000c800000 */
[----:B------:R-:W-:Y:S02]  /*71bd0*/  USEL UR13, UR13, URZ, !UP0 ;  /* 0x000000ff0d0d7287 */ /* 0x000fe4000c000000 */
[----:B------:R-:W-:-:S04]  /*71be0*/  UISETP.GT.AND UP1, UPT, UR16, 0x6, UPT ;  /* 0x000000061000788c */ /* 0x000fc8000bf24270 */
[----:B------:R-:W-:Y:S01]  /*71bf0*/  ISETP.NE.U32.AND P2, PT, RZ, UR13, PT ;  /* 0x0000000dff007c0c */ /* 0x000fe2000bf45070 */
[----:B------:R-:W-:Y:S01]  /*71c00*/  USEL UR14, URZ, 0x4, !UP1 ;  /* 0x00000004ff0e7887 */ /* 0x000fe2000c800000 */
[----:B------:R-:W-:-:S03]  /*71c10*/  IMAD.MOV.U32 R7, RZ, RZ, R180 ;  /* 0x000000ffff077224 */ /* 0x000fc600078e00b4 */
[----:B------:R-:W-:Y:S01]  /*71c20*/  USEL UR14, UR14, URZ, !UP0 ;  /* 0x000000ff0e0e7287 */ /* 0x000fe2000c000000 */
[----:B------:R-:W-:Y:S01]  /*71c30*/  IMAD.X R169, R169, 0x1, R252, P5 ;  /* 0x00000001a9a97824 */ /* 0x000fe200028e06fc */
[----:B------:R-:W-:-:S04]  /*71c40*/  IADD3 R164, P3, PT, R164, R172, RZ ;  /* 0x000000aca4a47210 */ /* 0x000fc80007f7e0ff */
[----:B------:R-:W-:Y:S02]  /*71c50*/  ISETP.NE.U32.AND P1, PT, RZ, UR14, PT ;  /* 0x0000000eff007c0c */ /* 0x000fe4000bf25070 */
[----:B------:R1:W-:Y:S04]  /*71c60*/  LDGSTS.E [R4+0x20200], desc[UR6][R6.64], P2 ;  /* 0x2020000006047fae */ /* 0x0003e800091a1006 */
[----:B------:R1:W-:Y:S01]  /*71c70*/  STL [R1+0x2048], R169 ;  /* 0x002048a901007387 */ /* 0x0003e20000100800 */
[----:B----4-:R-:W-:Y:S01]  /*71c80*/  IADD3 R46, P4, PT, R46, R172, RZ ;  /* 0x000000ac2e2e7210 */ /* 0x010fe20007f9e0ff */
[--C-:B------:R-:W-:Y:S01]  /*71c90*/  IMAD.X R168, R168, 0x1, R252.reuse, P3 ;  /* 0x00000001a8a87824 */ /* 0x100fe200018e06fc */
[----:B-1----:R-:W-:Y:S01]  /*71ca0*/  MOV R6, R5 ;  /* 0x0000000500067202 */ /* 0x002fe20000000f00 */
[----:B------:R-:W-:Y:S01]  /*71cb0*/  IMAD.MOV.U32 R7, RZ, RZ, R173 ;  /* 0x000000ffff077224 */ /* 0x000fe200078e00ad */
[----:B------:R-:W4:Y:S04]  /*71cc0*/  LDL.LU R5, [R1+0x20cc] ;  /* 0x0020cc0001057983 */ /* 0x000f280000300800 */
[----:B------:R1:W-:Y:S01]  /*71cd0*/  LDGSTS.E [R4+0x20280], desc[UR6][R6.64], P2 ;  /* 0x2028000006047fae */ /* 0x0003e200091a1006 */
[----:B------:R-:W-:-:S02]  /*71ce0*/  IMAD.X R177, R177, 0x1, R252, P4 ;  /* 0x00000001b1b17824 */ /* 0x000fc400020e06fc */
[----:B-1----:R-:W-:Y:S02]  /*71cf0*/  IMAD.MOV.U32 R6, RZ, RZ, R47 ;  /* 0x000000ffff067224 */ /* 0x002fe400078e002f */
[----:B------:R-:W-:Y:S01]  /*71d00*/  IMAD.MOV.U32 R7, RZ, RZ, R169 ;  /* 0x000000ffff077224 */ /* 0x000fe200078e00a9 */
[----:B------:R-:W4:Y:S04]  /*71d10*/  LDL.LU R47, [R1+0x20c8] ;  /* 0x0020c800012f7983 */ /* 0x000f280000300800 */
[----:B------:R-:W4:Y:S04]  /*71d20*/  LDL.LU R173, [R1+0x20d0] ;  /* 0x0020d00001ad7983 */ /* 0x000f280000300800 */
[----:B------:R-:W4:Y:S04]  /*71d30*/  LDL.LU R169, [R1+0x20d4] ;  /* 0x0020d40001a97983 */ /* 0x000f280000300800 */
[----:B------:R-:W-:Y:S04]  /*71d40*/  STL [R1+0x2054], R164 ;  /* 0x002054a401007387 */ /* 0x000fe80000100800 */
[----:B------:R-:W-:Y:S04]  /*71d50*/  STL [R1+0x208c], R46 ;  /* 0x00208c2e01007387 */ /* 0x000fe80000100800 */
[----:B------:R1:W-:Y:S04]  /*71d60*/  STL [R1+0x2050], R168 ;  /* 0x002050a801007387 */ /* 0x0003e80000100800 */
[----:B------:R1:W-:Y:S02]  /*71d70*/  LDGSTS.E [R4+0x20600], desc[UR6][R6.64], P1 ;  /* 0x2060000006047fae */ /* 0x0003e400089a1006 */
[----:B-1----:R-:W-:Y:S01]  /*71d80*/  MOV R7, R168 ;  /* 0x000000a800077202 */ /* 0x002fe20000000f00 */
[----:B------:R-:W-:Y:S01]  /*71d90*/  IMAD.MOV.U32 R6, RZ, RZ, R164 ;  /* 0x000000ffff067224 */ /* 0x000fe200078e00a4 */
[----:B------:R-:W-:Y:S01]  /*71da0*/  UISETP.GT.AND UP1, UPT, UR16, 0xa, UPT ;  /* 0x0000000a1000788c */ /* 0x000fe2000bf24270 */
[----:B---3--:R-:W-:-:S03]  /*71db0*/  IADD3 R50, P3, PT, R50, R172, RZ ;  /* 0x000000ac32327210 */ /* 0x008fc60007f7e0ff */
[----:B------:R1:W-:Y:S04]  /*71dc0*/  LDGSTS.E [R4+0x20680], desc[UR6][R6.64], P1 ;  /* 0x2068000006047fae */ /* 0x0003e800089a1006 */
[----:B------:R3:W-:Y:S04]  /*71dd0*/  STL [R1+0x2094], R50 ;  /* 0x0020943201007387 */ /* 0x0007e80000100800 */
[----:B------:R1:W-:Y:S04]  /*71de0*/  STL [R1+0x2088], R177 ;  /* 0x002088b101007387 */ /* 0x0003e80000100800 */
[----:B------:R-:W4:Y:S04]  /*71df0*/  LDL.LU R168, [R1+0x2108] ;  /* 0x0021080001a87983 */ /* 0x000f280000300800 */
[----:B------:R-:W4:Y:S01]  /*71e00*/  LDL.LU R164, [R1+0x210c] ;  /* 0x00210c0001a47983 */ /* 0x000f220000300800 */
[----:B------:R-:W-:-:S04]  /*71e10*/  USEL UR13, URZ, 0x4, !UP1 ;  /* 0x00000004ff0d7887 */ /* 0x000fc8000c800000 */
[----:B------:R-:W-:-:S06]  /*71e20*/  USEL UR13, UR13, URZ, !UP0 ;  /* 0x000000ff0d0d7287 */ /* 0x000fcc000c000000 */
[----:B------:R-:W-:Y:S01]  /*71e30*/  ISETP.NE.U32.AND P2, PT, RZ, UR13, PT ;  /* 0x0000000dff007c0c */ /* 0x000fe2000bf45070 */
[----:B-1----:R-:W-:Y:S02]  /*71e40*/  IMAD.MOV.U32 R6, RZ, RZ, R46 ;  /* 0x000000ffff067224 */ /* 0x002fe400078e002e */
[----:B------:R-:W-:Y:S02]  /*71e50*/  IMAD.MOV.U32 R7, RZ, RZ, R177 ;  /* 0x000000ffff077224 */ /* 0x000fe400078e00b1 */
[----:B--2---:R-:W-:Y:S01]  /*71e60*/  IMAD.X R176, R176, 0x1, R252, P3 ;  /* 0x00000001b0b07824 */ /* 0x004fe200018e06fc */
[----:B------:R-:W2:Y:S07]  /*71e70*/  LDL.LU R46, [R1+0x2114] ;  /* 0x00211400012e7983 */ /* 0x000eae0000300800 */
[----:B------:R1:W-:Y:S04]  /*71e80*/  LDGSTS.E [R4+0x20a00], desc[UR6][R6.64], P2 ;  /* 0x20a0000006047fae */ /* 0x0003e800091a1006 */
[----:B------:R-:W-:Y:S01]  /*71e90*/  STL [R1+0x2090], R176 ;  /* 0x002090b001007387 */ /* 0x000fe20000100800 */
[----:B----4-:R-:W-:Y:S01]  /*71ea0*/  IADD3 R5, P1, PT, R5, R172, RZ ;  /* 0x000000ac05057210 */ /* 0x010fe20007f3e0ff */
[----:B-1----:R-:W-:-:S02]  /*71eb0*/  IMAD.MOV.U32 R6, RZ, RZ, R50 ;  /* 0x000000ffff067224 */ /* 0x002fc400078e0032 */
[----:B------:R-:W-:Y:S01]  /*71ec0*/  IMAD.MOV.U32 R7, RZ, RZ, R176 ;  /* 0x000000ffff077224 */ /* 0x000fe200078e00b0 */
[----:B---3--:R-:W3:Y:S04]  /*71ed0*/  LDL.LU R50, [R1+0x2110] ;  /* 0x0021100001327983 */ /* 0x008ee80000300800 */
[----:B------:R1:W-:Y:S04]  /*71ee0*/  STL [R1+0x20cc], R5 ;  /* 0x0020cc0501007387 */ /* 0x0003e80000100800 */
[----:B------:R-:W4:Y:S04]  /*71ef0*/  LDL.LU R181, [R1+0x2148] ;  /* 0x0021480001b57983 */ /* 0x000f280000300800 */
[----:B------:R-:W3:Y:S04]  /*71f00*/  LDL.LU R180, [R1+0x214c] ;  /* 0x00214c0001b47983 */ /* 0x000ee80000300800 */
[----:B------:R1:W-:Y:S01]  /*71f10*/  LDGSTS.E [R4+0x20a80], desc[UR6][R6.64], P2 ;  /* 0x20a8000006047fae */ /* 0x0003e200091a1006 */
[----:B------:R-:W-:Y:S01]  /*71f20*/  IMAD.X R47, R47, 0x1, R252, P1 ;  /* 0x000000012f2f7824 */ /* 0x000fe200008e06fc */
[----:B------:R-:W-:-:S04]  /*71f30*/  IADD3 R169, P2, PT, R169, R172, RZ ;  /* 0x000000aca9a97210 */ /* 0x000fc80007f5e0ff */
[----:B------:R-:W-:Y:S01]  /*71f40*/  IADD3.X R173, PT, PT, R173, R252, RZ, P2, !PT ;  /* 0x000000fcadad7210 */ /* 0x000fe200017fe4ff */
[----:B------:R-:W-:Y:S04]  /*71f50*/  STL [R1+0x20d4], R169 ;  /* 0x0020d4a901007387 */ /* 0x000fe80000100800 */
[----:B------:R2:W-:Y:S01]  /*71f60*/  STL [R1+0x20c8], R47 ;  /* 0x0020c82f01007387 */ /* 0x0005e20000100800 */
[----:B-1----:R-:W-:Y:S02]  /*71f70*/  IMAD.MOV.U32 R6, RZ, RZ, R5 ;  /* 0x000000ffff067224 */ /* 0x002fe400078e0005 */
[----:B------:R-:W-:Y:S01]  /*71f80*/  IMAD.MOV.U32 R7, RZ, RZ, R47 ;  /* 0x000000ffff077224 */ /* 0x000fe200078e002f */
[----:B------:R-:W-:-:S05]  /*71f90*/  IADD3 R164, P4, PT, R164, R172, RZ ;  /* 0x000000aca4a47210 */ /* 0x000fca0007f9e0ff */
[----:B------:R-:W-:Y:S04]  /*71fa0*/  STL [R1+0x210c], R164 ;  /* 0x00210ca401007387 */ /* 0x000fe80000100800 */
[----:B------:R-:W4:Y:S04]  /*71fb0*/  LDL.LU R177, [R1+0x2150] ;  /* 0x0021500001b17983 */ /* 0x000f280000300800 */
[----:B------:R-:W-:Y:S04]  /*71fc0*/  STL [R1+0x20d0], R173 ;  /* 0x0020d0ad01007387 */ /* 0x000fe80000100800 */
[----:B------:R-:W4:Y:S04]  /*71fd0*/  LDL.LU R5, [R1+0x2154] ;  /* 0x0021540001057983 */ /* 0x000f280000300800 */
[----:B------:R-:W4:Y:S04]  /*71fe0*/  LDL.LU R176, [R1+0x2188] ;  /* 0x0021880001b07983 */ /* 0x000f280000300800 */
[----:B--2---:R-:W2:Y:S01]  /*71ff0*/  LDL.LU R47, [R1+0x218c] ;  /* 0x00218c00012f7983 */ /* 0x004ea20000300800 */
        /* <DEDUP_REMOVED lines=10> */
[----:B------:R1:W-:Y:S01]  /*720a0*/  LDGSTS.E [R4+0x20e00], desc[UR6][R6.64], P3 ;  /* 0x20e0000006047fae */ /* 0x0003e200099a1006 */
[----:B---3--:R-:W-:-:S03]  /*720b0*/  IADD3 R180, P5, PT, R180, R172, RZ ;  /* 0x000000acb4b47210 */ /* 0x008fc60007fbe0ff */
[----:B------:R3:W-:Y:S01]  /*720c0*/  STL [R1+0x2108], R168 ;  /* 0x002108a801007387 */ /* 0x0007e20000100800 */
[--C-:B------:R-:W-:Y:S02]  /*720d0*/  IMAD.X R50, R50, 0x1, R252.reuse, P4 ;  /* 0x0000000132327824 */ /* 0x100fe400020e06fc */
[----:B-1----:R-:W-:Y:S02]  /*720e0*/  IMAD.MOV.U32 R6, RZ, RZ, R169 ;  /* 0x000000ffff067224 */ /* 0x002fe400078e00a9 */
[----:B------:R-:W-:Y:S01]  /*720f0*/  IMAD.MOV.U32 R7, RZ, RZ, R173 ;  /* 0x000000ffff077224 */ /* 0x000fe200078e00ad */
[----:B------:R-:W2:Y:S01]  /*72100*/  LDL.LU R169, [R1+0x2190] ;  /* 0x0021900001a97983 */ /* 0x000ea20000300800 */
[----:B----4-:R-:W-:-:S03]  /*72110*/  IMAD.X R181, R181, 0x1, R252, P5 ;  /* 0x00000001b5b57824 */ /* 0x010fc600028e06fc */
[----:B------:R1:W-:Y:S02]  /*72120*/  LDGSTS.E [R4+0x20e80], desc[UR6][R6.64], P3 ;  /* 0x20e8000006047fae */ /* 0x0003e400099a1006 */
[----:B-1----:R-:W-:Y:S01]  /*72130*/  MOV R7, R168 ;  /* 0x000000a800077202 */ /* 0x002fe20000000f00 */
[----:B------:R-:W-:Y:S01]  /*72140*/  IMAD.MOV.U32 R6, RZ, RZ, R164 ;  /* 0x000000ffff067224 */ /* 0x000fe200078e00a4 */
[----:B---3--:R-:W3:Y:S04]  /*72150*/  LDL.LU R168, [R1+0x2194] ;  /* 0x0021940001a87983 */ /* 0x008ee80000300800 */
[----:B------:R-:W-:Y:S04]  /*72160*/  STL [R1+0x2114], R46 ;  /* 0x0021142e01007387 */ /* 0x000fe80000100800 */
[----:B------:R-:W-:Y:S04]  /*72170*/  STL [R1+0x214c], R180 ;  /* 0x00214cb401007387 */ /* 0x000fe80000100800 */
[----:B------:R1:W-:Y:S02]  /*72180*/  LDGSTS.E [R4+0x21200], desc[UR6][R6.64], P1 ;  /* 0x2120000006047fae */ /* 0x0003e400089a1006 */
[----:B-1----:R-:W-:-:S02]  /*72190*/  IMAD.MOV.U32 R7, RZ, RZ, R50 ;  /* 0x000000ffff077224 */ /* 0x002fc400078e0032 */
[----:B------:R-:W-:Y:S01]  /*721a0*/  IMAD.MOV.U32 R6, RZ, RZ, R46 ;  /* 0x000000ffff067224 */ /* 0x000fe200078e002e */
[-C--:B--2---:R-:W-:Y:S02]  /*721b0*/  IADD3 R47, P6, PT, R47, R172.reuse, RZ ;  /* 0x000000ac2f2f7210 */ /* 0x084fe40007fde0ff */
[----:B------:R-:W-:Y:S01]  /*721c0*/  IADD3 R5, P3, PT, R5, R172, RZ ;  /* 0x000000ac05057210 */ /* 0x000fe20007f7e0ff */
[----:B------:R-:W-:Y:S02]  /*721d0*/  UISETP.GT.AND UP1, UPT, UR16, 0x16, UPT ;  /* 0x000000161000788c */ /* 0x000fe4000bf24270 */
[----:B------:R-:W-:Y:S01]  /*721e0*/  UISETP.GT.AND UP2, UPT, UR16, 0x1a, UPT ;  /* 0x0000001a1000788c */ /* 0x000fe2000bf44270 */
[----:B------:R1:W-:Y:S04]  /*721f0*/  LDGSTS.E [R4+0x21280], desc[UR6][R6.64], P1 ;  /* 0x2128000006047fae */ /* 0x0003e800089a1006 */
[----:B------:R-:W-:Y:S04]  /*72200*/  STL [R1+0x2154], R5 ;  /* 0x0021540501007387 */ /* 0x000fe80000100800 */
[----:B------:R2:W-:Y:S04]  /*72210*/  STL [R1+0x2110], R50 ;  /* 0x0021103201007387 */ /* 0x0005e80000100800 */
[----:B------:R-:W-:Y:S04]  /*72220*/  STL [R1+0x2148], R181 ;  /* 0x002148b501007387 */ /* 0x000fe80000100800 */
[----:B------:R4:W-:Y:S04]  /*72230*/  STL [R1+0x218c], R47 ;  /* 0x00218c2f01007387 */ /* 0x0009e80000100800 */
[----:B------:R-:W4:Y:S04]  /*72240*/  LDL.LU R173, [R1+0x21c8] ;  /* 0x0021c80001ad7983 */ /* 0x000f280000300800 */
[----:B--2---:R-:W2:Y:S04]  /*72250*/  LDL.LU R50, [R1+0x21cc] ;  /* 0x0021cc0001327983 */ /* 0x004ea80000300800 */
[----:B------:R-:W2:Y:S04]  /*72260*/  LDL.LU R164, [R1+0x21d0] ;  /* 0x0021d00001a47983 */ /* 0x000ea80000300800 */
[----:B------:R-:W2:Y:S01]  /*72270*/  LDL.LU R46, [R1+0x21d4] ;  /* 0x0021d400012e7983 */ /* 0x000ea20000300800 */
[----:B------:R-:W-:-:S04]  /*72280*/  USEL UR13, URZ, 0x4, !UP1 ;  /* 0x00000004ff0d7887 */ /* 0x000fc8000c800000 */
[----:B------:R-:W-:-:S06]  /*72290*/  USEL UR13, UR13, URZ, !UP0 ;  /* 0x000000ff0d0d7287 */ /* 0x000fcc000c000000 */
[----:B------:R-:W-:Y:S02]  /*722a0*/  ISETP.NE.U32.AND P2, PT, RZ, UR13, PT ;  /* 0x0000000dff007c0c */ /* 0x000fe4000bf45070 */
[----:B-1----:R-:W-:Y:S01]  /*722b0*/  MOV R6, R180 ;  /* 0x000000b400067202 */ /* 0x002fe20000000f00 */
[----:B------:R-:W-:Y:S01]  /*722c0*/  IMAD.MOV.U32 R7, RZ, RZ, R181 ;  /* 0x000000ffff077224 */ /* 0x000fe200078e00b5 */
[----:B------:R-:W-:Y:S01]  /*722d0*/  USEL UR14, URZ, 0x4, !UP2 ;  /* 0x00000004ff0e7887 */ /* 0x000fe2000d000000 */
[----:B------:R-:W-:-:S03]  /*722e0*/  IMAD.X R177, R177, 0x1, R252, P3 ;  /* 0x00000001b1b17824 */ /* 0x000fc600018e06fc */
[----:B------:R-:W-:-:S05]  /*722f0*/  USEL UR14, UR14, URZ, !UP0 ;  /* 0x000000ff0e0e7287 */ /* 0x000fca000c000000 */
[----:B------:R1:W-:Y:S01]  /*72300*/  LDGSTS.E [R4+0x21600], desc[UR6][R6.64], P2 ;  /* 0x2160000006047fae */ /* 0x0003e200091a1006 */
[----:B------:R-:W-:Y:S01]  /*72310*/  IMAD.X R176, R176, 0x1, R252, P6 ;  /* 0x00000001b0b07824 */ /* 0x000fe200030e06fc */
[----:B------:R-:W-:Y:S02]  /*72320*/  ISETP.NE.U32.AND P4, PT, RZ, UR14, PT ;  /* 0x0000000eff007c0c */ /* 0x000fe4000bf85070 */
[----:B------:R-:W-:Y:S01]  /*72330*/  STL [R1+0x2150], R177 ;  /* 0x002150b101007387 */ /* 0x000fe20000100800 */
[----:B-1----:R-:W-:Y:S02]  /*72340*/  IMAD.MOV.U32 R6, RZ, RZ, R5 ;  /* 0x000000ffff067224 */ /* 0x002fe400078e0005 */
[----:B------:R-:W-:-:S05]  /*72350*/  IMAD.MOV.U32 R7, RZ, RZ, R177 ;  /* 0x000000ffff077224 */ /* 0x000fca00078e00b1 */
[----:B------:R1:W-:Y:S01]  /*72360*/  LDGSTS.E [R4+0x21680], desc[UR6][R6.64], P2 ;  /* 0x2168000006047fae */ /* 0x0003e200091a1006 */
[----:B---3--:R-:W-:-:S03]  /*72370*/  IADD3 R168, P2, PT, R168, R172, RZ ;  /* 0x000000aca8a87210 */ /* 0x008fc60007f5e0ff */
[----:B------:R3:W-:Y:S04]  /*72380*/  STL [R1+0x2188], R176 ;  /* 0x002188b001007387 */ /* 0x0007e80000100800 */
[----:B------:R-:W3:Y:S01]  /*72390*/  LDL.LU R5, [R1+0x201c] ;  /* 0x00201c0001057983 */ /* 0x000ee20000300800 */
[----:B------:R-:W-:Y:S02]  /*723a0*/  IMAD.X R169, R169, 0x1, R252, P2 ;  /* 0x00000001a9a97824 */ /* 0x000fe400010e06fc */
[----:B-1----:R-:W-:Y:S02]  /*723b0*/  IMAD.MOV.U32 R6, RZ, RZ, R47 ;  /* 0x000000ffff067224 */ /* 0x002fe400078e002f */
[----:B----4-:R-:W4:Y:S04]  /*723c0*/  LDL.LU R47, [R1+0x2018] ;  /* 0x00201800012f7983 */ /* 0x010f280000300800 */
[----:B------:R-:W4:Y:S01]  /*723d0*/  LDL.LU R180, [R1+0x2020] ;  /* 0x0020200001b47983 */ /* 0x000f220000300800 */
[----:B------:R-:W-:-:S03]  /*723e0*/  IMAD.MOV.U32 R7, RZ, RZ, R176 ;  /* 0x000000ffff077224 */ /* 0x000fc600078e00b0 */
[----:B------:R-:W-:Y:S04]  /*723f0*/  STL [R1+0x2194], R168 ;  /* 0x002194a801007387 */ /* 0x000fe80000100800 */
[----:B------:R1:W-:Y:S02]  /*72400*/  LDGSTS.E [R4+0x21a00], desc[UR6][R6.64], P4 ;  /* 0x21a0000006047fae */ /* 0x0003e4000a1a1006 */
[----:B-1----:R-:W-:Y:S02]  /*72410*/  IMAD.MOV.U32 R7, RZ, RZ, R169 ;  /* 0x000000ffff077224 */ /* 0x002fe400078e00a9 */
[----:B------:R-:W-:Y:S01]  /*72420*/  IMAD.MOV.U32 R6, RZ, RZ, R168 ;  /* 0x000000ffff067224 */ /* 0x000fe200078e00a8 */
[----:B------:R-:W-:Y:S01]  /*72430*/  UISETP.GT.AND UP1, UPT, UR16, 0x1e, UPT ;  /* 0x0000001e1000788c */ /* 0x000fe2000bf24270 */
[----:B--2---:R-:W-:-:S03]  /*72440*/  IADD3 R50, P3, PT, R50, R172, RZ ;  /* 0x000000ac32327210 */ /* 0x004fc60007f7e0ff */
[----:B------:R1:W-:Y:S01]  /*72450*/  LDGSTS.E [R4+0x21a80], desc[UR6][R6.64], P4 ;  /* 0x21a8000006047fae */ /* 0x0003e2000a1a1006 */
[----:B------:R-:W-:Y:S02]  /*72460*/  IADD3 R46, P2, PT, R46, R172, RZ ;  /* 0x000000ac2e2e7210 */ /* 0x000fe40007f5e0ff */
[----:B------:R-:W-:Y:S01]  /*72470*/  IADD3.X R173, PT, PT, R173, R252, RZ, P3, !PT ;  /* 0x000000fcadad7210 */ /* 0x000fe20001ffe4ff */
[----:B------:R-:W-:Y:S04]  /*72480*/  STL [R1+0x21cc], R50 ;  /* 0x0021cc3201007387 */ /* 0x000fe80000100800 */
[----:B------:R2:W-:Y:S04]  /*72490*/  STL [R1+0x2190], R169 ;  /* 0x002190a901007387 */ /* 0x0005e80000100800 */
[----:B------:R-:W-:Y:S04]  /*724a0*/  STL [R1+0x21d4], R46 ;  /* 0x0021d42e01007387 */ /* 0x000fe80000100800 */
[----:B------:R-:W-:Y:S04]  /*724b0*/  STL [R1+0x21c8], R173 ;  /* 0x0021c8ad01007387 */ /* 0x000fe80000100800 */
[----:B---3--:R-:W3:Y:S04]  /*724c0*/  LDL.LU R176, [R1+0x2024] ;  /* 0x0020240001b07983 */ /* 0x008ee80000300800 */
[----:B--2---:R-:W2:Y:S04]  /*724d0*/  LDL.LU R169, [R1+0x2058] ;  /* 0x0020580001a97983 */ /* 0x004ea80000300800 */
[----:B------:R-:W2:Y:S01]  /*724e0*/  LDL.LU R168, [R1+0x205c] ;  /* 0x00205c0001a87983 */ /* 0x000ea20000300800 */
[----:B------:R-:W-:-:S04]  /*724f0*/  USEL UR13, URZ, 0x4, !UP1 ;  /* 0x00000004ff0d7887 */ /* 0x000fc8000c800000 */
[----:B------:R-:W-:-:S06]  /*72500*/  USEL UR13, UR13, URZ, !UP0 ;  /* 0x000000ff0d0d7287 */ /* 0x000fcc000c000000 */
[----:B------:R-:W-:Y:S01]  /*72510*/  ISETP.NE.U32.AND P1, PT, RZ, UR13, PT ;  /* 0x0000000dff007c0c */ /* 0x000fe2000bf25070 */
[----:B------:R-:W-:Y:S02]  /*72520*/  IMAD.X R164, R164, 0x1, R252, P2 ;  /* 0x00000001a4a47824 */ /* 0x000fe400010e06fc */
[----:B-1----:R-:W-:Y:S02]  /*72530*/  IMAD.MOV.U32 R6, RZ, RZ, R50 ;  /* 0x000000ffff067224 */ /* 0x002fe400078e0032 */
[----:B------:R-:W-:Y:S01]  /*72540*/  IMAD.MOV.U32 R7, RZ, RZ, R173 ;  /* 0x000000ffff077224 */ /* 0x000fe200078e00ad */
[----:B------:R-:W2:Y:S04]  /*72550*/  LDL.LU R50, [R1+0x2064] ;  /* 0x0020640001327983 */ /* 0x000ea80000300800 */
[----:B------:R1:W-:Y:S01]  /*72560*/  STL [R1+0x21d0], R164 ;  /* 0x0021d0a401007387 */ /* 0x0003e20000100800 */
[----:B------:R-:W-:-:S03]  /*72570*/  IMAD.SHL.U32 R212, R165, 0x4, RZ ;  /* 0x00000004a5d47824 */ /* 0x000fc600078e00ff */
[----:B------:R1:W-:Y:S01]  /*72580*/  LDGSTS.E [R4+0x21e00], desc[UR6][R6.64], P1 ;  /* 0x21e0000006047fae */ /* 0x0003e200089a1006 */
[----:B------:R-:W-:-:S05]  /*72590*/  IADD3 R5, P3, PT, R5, R172, RZ ;  /* 0x000000ac05057210 */ /* 0x000fca0007f7e0ff */
[----:B------:R2:W-:Y:S01]  /*725a0*/  STL [R1+0x201c], R5 ;  /* 0x00201c0501007387 */ /* 0x0005e20000100800 */
[----:B-1----:R-:W-:-:S03]  /*725b0*/  MOV R7, R164 ;  /* 0x000000a400077202 */ /* 0x002fc60000000f00 */
[----:B------:R-:W2:Y:S01]  /*725c0*/  LDL.LU R164, [R1+0x2060] ;  /* 0x0020600001a47983 */ /* 0x000ea20000300800 */
[----:B------:R-:W-:-:S03]  /*725d0*/  IMAD.MOV.U32 R6, RZ, RZ, R46 ;  /* 0x000000ffff067224 */ /* 0x000fc600078e002e */
[----:B------:R-:W2:Y:S04]  /*725e0*/  LDL.LU R177, [R1+0x2098] ;  /* 0x0020980001b17983 */ /* 0x000ea80000300800 */
[----:B------:R-:W2:Y:S01]  /*725f0*/  LDL.LU R46, [R1+0x209c] ;  /* 0x00209c00012e7983 */ /* 0x000ea20000300800 */
[----:B----4-:R-:W-:Y:S01]  /*72600*/  IMAD.X R47, R47, 0x1, R252, P3 ;  /* 0x000000012f2f7824 */ /* 0x010fe200018e06fc */
[----:B------:R-:W-:Y:S02]  /*72610*/  LOP3.LUT R165, R212, 0x60, RZ, 0x3c, !PT ;  /* 0x00000060d4a57812 */ /* 0x000fe400078e3cff */
[----:B------:R1:W-:Y:S02]  /*72620*/  LDGSTS.E [R4+0x21e80], desc[UR6][R6.64], P1 ;  /* 0x21e8000006047fae */ /* 0x0003e400089a1006 */
[----:B-1----:R-:W-:-:S02]  /*72630*/  IMAD.MOV.U32 R6, RZ, RZ, R5 ;  /* 0x000000ffff067224 */ /* 0x002fc400078e0005 */
[----:B------:R-:W-:Y:S02]  /*72640*/  VIADD R4, R165, UR17 ;  /* 0x00000011a5047c36 */ /* 0x000fe40008000000 */
[----:B------:R-:W-:Y:S01]  /*72650*/  IMAD.MOV.U32 R7, RZ, RZ, R47 ;  /* 0x000000ffff077224 */ /* 0x000fe200078e002f */
[----:B---3--:R-:W-:-:S05]  /*72660*/  IADD3 R176, P4, PT, R176, R172, RZ ;  /* 0x000000acb0b07210 */ /* 0x008fca0007f9e0ff */
[----:B------:R-:W-:Y:S01]  /*72670*/  IMAD.X R180, R180, 0x1, R252, P4 ;  /* 0x00000001b4b47824 */ /* 0x000fe200020e06fc */
[----:B--2---:R-:W-:Y:S01]  /*72680*/  IADD3 R168, P5, PT, R168, R172, RZ ;  /* 0x000000aca8a87210 */ /* 0x004fe20007fbe0ff */
[----:B------:R-:W-:Y:S04]  /*72690*/  STL [R1+0x2024], R176 ;  /* 0x002024b001007387 */ /* 0x000fe80000100800 */
[----:B------:R1:W-:Y:S04]  /*726a0*/  STL [R1+0x2018], R47 ;  /* 0x0020182f01007387 */ /* 0x0003e80000100800 */
[----:B------:R2:W-:Y:S04]  /*726b0*/  STL [R1+0x205c], R168 ;  /* 0x00205ca801007387 */ /* 0x0005e80000100800 */
[----:B------:R-:W3:Y:S04]  /*726c0*/  LDL.LU R173, [R1+0x20a0] ;  /* 0x0020a00001ad7983 */ /* 0x000ee80000300800 */
[----:B------:R-:W-:Y:S04]  /*726d0*/  STL [R1+0x2020], R180 ;  /* 0x002020b401007387 */ /* 0x000fe80000100800 */
[----:B------:R-:W4:Y:S04]  /*726e0*/  LDL.LU R5, [R1+0x20a4] ;  /* 0x0020a40001057983 */ /* 0x000f280000300800 */
[----:B------:R-:W3:Y:S04]  /*726f0*/  LDL.LU R165, [R1+0x20d8] ;  /* 0x0020d80001a57983 */ /* 0x000ee80000300800 */
[----:B-1----:R-:W3:Y:S01]  /*72700*/  LDL.LU R47, [R1+0x20dc] ;  /* 0x0020dc00012f7983 */ /* 0x002ee20000300800 */
[----:B------:R-:W-:-:S04]  /*72710*/  UISETP.GT.AND UP1, UPT, UR16, 0x3, UPT ;  /* 0x000000031000788c */ /* 0x000fc8000bf24270 */
[----:B------:R-:W-:-:S04]  /*72720*/  USEL UR13, URZ, 0x4, !UP1 ;  /* 0x00000004ff0d7887 */ /* 0x000fc8000c800000 */
[----:B------:R-:W-:Y:S02]  /*72730*/  USEL UR13, UR13, URZ, !UP0 ;  /* 0x000000ff0d0d7287 */ /* 0x000fe4000c000000 */
[----:B------:R-:W-:-:S04]  /*72740*/  UISETP.GT.AND UP1, UPT, UR16, 0x7, UPT ;  /* 0x000000071000788c */ /* 0x000fc8000bf24270 */
[----:B------:R-:W-:Y:S01]  /*72750*/  ISETP.NE.U32.AND P2, PT, RZ, UR13, PT ;  /* 0x0000000dff007c0c */ /* 0x000fe2000bf45070 */
[----:B------:R-:W-:-:S04]  /*72760*/  USEL UR14, URZ, 0x4, !UP1 ;  /* 0x00000004ff0e7887 */ /* 0x000fc8000c800000 */
[----:B------:R-:W-:Y:S01]  /*72770*/  USEL UR14, UR14, URZ, !UP0 ;  /* 0x000000ff0e0e7287 */ /* 0x000fe2000c000000 */
[----:B------:R-:W-:Y:S02]  /*72780*/  IADD3.X R169, PT, PT, R169, R252, RZ, P5, !PT ;  /* 0x000000fca9a97210 */ /* 0x000fe40002ffe4ff */
[----:B------:R-:W-:-:S03]  /*72790*/  IADD3 R50, P4, PT, R50, R172, RZ ;  /* 0x000000ac32327210 */ /* 0x000fc60007f9e0ff */
[----:B------:R-:W-:Y:S02]  /*727a0*/  ISETP.NE.U32.AND P1, PT, RZ, UR14, PT ;  /* 0x0000000eff007c0c */ /* 0x000fe4000bf25070 */
[----:B------:R1:W-:Y:S01]  /*727b0*/  LDGSTS.E [R4+0x20300], desc[UR6][R6.64], P2 ;  /* 0x2030000006047fae */ /* 0x0003e200091a1006 */
[----:B------:R-:W-:-:S03]  /*727c0*/  IADD3 R46, P5, PT, R46, R172, RZ ;  /* 0x000000ac2e2e7210 */ /* 0x000fc60007fbe0ff */
[----:B------:R2:W-:Y:S01]  /*727d0*/  STL [R1+0x2058], R169 ;  /* 0x002058a901007387 */ /* 0x0005e20000100800 */
[----:B------:R-:W-:Y:S02]  /*727e0*/  IMAD.X R164, R164, 0x1, R252, P4 ;  /* 0x00000001a4a47824 */ /* 0x000fe400020e06fc */
[----:B-1----:R-:W-:Y:S02]  /*727f0*/  IMAD.MOV.U32 R6, RZ, RZ, R176 ;  /* 0x000000ffff067224 */ /* 0x002fe400078e00b0 */
[----:B------:R-:W-:Y:S01]  /*72800*/  IMAD.MOV.U32 R7, RZ, RZ, R180 ;  /* 0x000000ffff077224 */ /* 0x000fe200078e00b4 */
[----:B------:R-:W3:Y:S01]  /*72810*/  LDL.LU R176, [R1+0x20e0] ;  /* 0x0020e00001b07983 */ /* 0x000ee20000300800 */
[----:B------:R-:W-:-:S03]  /*72820*/  IMAD.X R177, R177, 0x1, R252, P5 ;  /* 0x00000001b1b17824 */ /* 0x000fc600028e06fc */
[----:B------:R1:W-:Y:S01]  /*72830*/  LDGSTS.E [R4+0x20380], desc[UR6][R6.64], P2 ;  /* 0x2038000006047fae */ /* 0x0003e200091a1006 */
[----:B------:R-:W-:Y:S01]  /*72840*/  UISETP.GT.AND UP1, UPT, UR16, 0xb, UPT ;  /* 0x0000000b1000788c */ /* 0x000fe2000bf24270 */
[----:B-1----:R-:W-:Y:S02]  /*72850*/  IMAD.MOV.U32 R6, RZ, RZ, R168 ;  /* 0x000000ffff067224 */ /* 0x002fe400078e00a8 */
[----:B------:R-:W-:Y:S01]  /*72860*/  IMAD.MOV.U32 R7, RZ, RZ, R169 ;  /* 0x000000ffff077224 */ /* 0x000fe200078e00a9 */
[----:B--2---:R-:W2:Y:S04]  /*72870*/  LDL.LU R168, [R1+0x20e4] ;  /* 0x0020e40001a87983 */ /* 0x004ea80000300800 */
[----:B------:R-:W2:Y:S04]  /*72880*/  LDL.LU R169, [R1+0x2118] ;  /* 0x0021180001a97983 */ /* 0x000ea80000300800 */
[----:B------:R-:W-:Y:S04]  /*72890*/  STL [R1+0x2064], R50 ;  /* 0x0020643201007387 */ /* 0x000fe80000100800 */
[----:B------:R-:W-:Y:S04]  /*728a0*/  STL [R1+0x209c], R46 ;  /* 0x00209c2e01007387 */ /* 0x000fe80000100800 */
[----:B------:R1:W-:Y:S01]  /*728b0*/  LDGSTS.E [R4+0x20700], desc[UR6][R6.64], P1 ;  /* 0x2070000006047fae */ /* 0x0003e200089a1006 */
[----:B------:R-:W-:Y:S01]  /*728c0*/  USEL UR13, URZ, 0x4, !UP1 ;  /* 0x00000004ff0d7887 */ /* 0x000fe2000c800000 */
[----:B-1----:R-:W-:Y:S01]  /*728d0*/  MOV R6, R50 ;  /* 0x0000003200067202 */ /* 0x002fe20000000f00 */
[----:B------:R-:W-:-:S05]  /*728e0*/  IMAD.MOV.U32 R7, RZ, RZ, R164 ;  /* 0x000000ffff077224 */ /* 0x000fca00078e00a4 */
[----:B------:R1:W-:Y:S01]  /*728f0*/  LDGSTS.E [R4+0x20780], desc[UR6][R6.64], P1 ;  /* 0x2078000006047fae */ /* 0x0003e200089a1006 */
[----:B------:R-:W-:Y:S01]  /*72900*/  USEL UR13, UR13, URZ, !UP0 ;  /* 0x000000ff0d0d7287 */ /* 0x000fe2000c000000 */
[----:B-1----:R-:W-:-:S05]  /*72910*/  IMAD.MOV.U32 R6, RZ, RZ, R46 ;  /* 0x000000ffff067224 */ /* 0x002fca00078e002e */
[----:B------:R-:W-:Y:S01]  /*72920*/  ISETP.NE.U32.AND P2, PT, RZ, UR13, PT ;  /* 0x0000000dff007c0c */ /* 0x000fe2000bf45070 */
[----:B------:R-:W-:-:S12]  /*72930*/  IMAD.MOV.U32 R7, RZ, RZ, R177 ;  /* 0x000000ffff077224 */ /* 0x000fd800078e00b1 */
[----:B------:R1:W-:Y:S01]  /*72940*/  LDGSTS.E [R4+0x20b00], desc[UR6][R6.64], P2 ;  /* 0x20b0000006047fae */ /* 0x0003e200091a1006 */
[-C--:B----4-:R-:W-:Y:S02]  /*72950*/  IADD3 R5, P3, PT, R5, R172.reuse, RZ ;  /* 0x000000ac05057210 */ /* 0x090fe40007f7e0ff */
[----:B---3--:R-:W-:-:S03]  /*72960*/  IADD3 R47, P6, PT, R47, R172, RZ ;  /* 0x000000ac2f2f7210 */ /* 0x008fc60007fde0ff */
[----:B------:R-:W-:Y:S04]  /*72970*/  STL [R1+0x20a4], R5 ;  /* 0x0020a40501007387 */ /* 0x000fe80000100800 */
[----:B------:R3:W-:Y:S04]  /*72980*/  STL [R1+0x2060], R164 ;  /* 0x002060a401007387 */ /* 0x0007e80000100800 */
[----:B------:R-:W-:Y:S01]  /*72990*/  STL [R1+0x2098], R177 ;  /* 0x002098b101007387 */ /* 0x000fe20000100800 */
[----:B------:R-:W-:-:S03]  /*729a0*/  IMAD.X R173, R173, 0x1, R252, P3 ;  /* 0x00000001adad7824 */ /* 0x000fc600018e06fc */
[----:B------:R4:W-:Y:S04]  /*729b0*/  STL [R1+0x20dc], R47 ;  /* 0x0020dc2f01007387 */ /* 0x0009e80000100800 */
[----:B---3--:R-:W3:Y:S04]  /*729c0*/  LDL.LU R164, [R1+0x211c] ;  /* 0x00211c0001a47983 */ /* 0x008ee80000300800 */
[----:B------:R-:W3:Y:S04]  /*729d0*/  LDL.LU R50, [R1+0x2120] ;  /* 0x0021200001327983 */ /* 0x000ee80000300800 */
[----:B------:R2:W-:Y:S04]  /*729e0*/  STL [R1+0x20a0], R173 ;  /* 0x0020a0ad01007387 */ /* 0x0005e80000100800 */
[----:B------:R-:W3:Y:S01]  /*729f0*/  LDL.LU R46, [R1+0x2124] ;  /* 0x00212400012e7983 */ /* 0x000ee20000300800 */
[----:B------:R-:W-:-:S02]  /*72a00*/  IMAD.X R165, R165, 0x1, R252, P6 ;  /* 0x00000001a5a57824 */ /* 0x000fc400030e06fc */
[----:B-1----:R-:W-:-:S03]  /*72a10*/  IMAD.MOV.U32 R6, RZ, RZ, R5 ;  /* 0x000000ffff067224 */ /* 0x002fc600078e0005 */
[----:B------:R1:W-:Y:S04]  /*72a20*/  STL [R1+0x20d8], R165 ;  /* 0x0020d8a501007387 */ /* 0x0003e80000100800 */
[----:B------:R-:W3:Y:S01]  /*72a30*/  LDL.LU R5, [R1+0x215c] ;  /* 0x00215c0001057983 */ /* 0x000ee20000300800 */
[----:B------:R-:W-:-:S04]  /*72a40*/  UISETP.GT.AND UP2, UPT, UR16, 0xf, UPT ;  /* 0x0000000f1000788c */ /* 0x000fc8000bf44270 */
[----:B------:R-:W-:Y:S01]  /*72a50*/  USEL UR14, URZ, 0x4, !UP2 ;  /* 0x00000004ff0e7887 */ /* 0x000fe2000d000000 */
[----:B------:R-:W-:-:S03]  /*72a60*/  MOV R7, R173 ;  /* 0x000000ad00077202 */ /* 0x000fc60000000f00 */
[----:B------:R-:W-:Y:S02]  /*72a70*/  USEL UR14, UR14, URZ, !UP0 ;  /* 0x000000ff0e0e7287 */ /* 0x000fe4000c000000 */
[----:B------:R1:W-:Y:S04]  /*72a80*/  LDGSTS.E [R4+0x20b80], desc[UR6][R6.64], P2 ;  /* 0x20b8000006047fae */ /* 0x0003e800091a1006 */
[----:B------:R-:W-:Y:S01]  /*72a90*/  ISETP.NE.U32.AND P4, PT, RZ, UR14, PT ;  /* 0x0000000eff007c0c */ /* 0x000fe2000bf85070 */
[----:B------:R-:W-:Y:S01]  /*72aa0*/  UISETP.GT.AND UP1, UPT, UR16, 0x13, UPT ;  /* 0x000000131000788c */ /* 0x000fe2000bf24270 */
[----:B-1----:R-:W-:Y:S02]  /*72ab0*/  IMAD.MOV.U32 R6, RZ, RZ, R47 ;  /* 0x000000ffff067224 */ /* 0x002fe400078e002f */
[----:B------:R-:W-:Y:S01]  /*72ac0*/  IMAD.MOV.U32 R7, RZ, RZ, R165 ;  /* 0x000000ffff077224 */ /* 0x000fe200078e00a5 */
[----:B----4-:R-:W4:Y:S04]  /*72ad0*/  LDL.LU R47, [R1+0x2158] ;  /* 0x00215800012f7983 */ /* 0x010f280000300800 */
[----:B--2---:R-:W2:Y:S04]  /*72ae0*/  LDL.LU R173, [R1+0x2160] ;  /* 0x0021600001ad7983 */ /* 0x004ea80000300800 */
[----:B------:R-:W2:Y:S01]  /*72af0*/  LDL.LU R165, [R1+0x2164] ;  /* 0x0021640001a57983 */ /* 0x000ea20000300800 */
[----:B------:R-:W-:Y:S01]  /*72b00*/  IADD3 R168, P2, PT, R168, R172, RZ ;  /* 0x000000aca8a87210 */ /* 0x000fe20007f5e0ff */
[----:B------:R-:W-:-:S02]  /*72b10*/  USEL UR13, URZ, 0x4, !UP1 ;  /* 0x00000004ff0d7887 */ /* 0x000fc4000c800000 */
[----:B------:R1:W-:Y:S02]  /*72b20*/  LDGSTS.E [R4+0x20f00], desc[UR6][R6.64], P4 ;  /* 0x20f0000006047fae */ /* 0x0003e4000a1a1006 */
[----:B------:R-:W-:Y:S02]  /*72b30*/  IMAD.X R176, R176, 0x1, R252, P2 ;  /* 0x00000001b0b07824 */ /* 0x000fe400010e06fc */
[----:B------:R-:W-:Y:S01]  /*72b40*/  STL [R1+0x20e4], R168 ;  /* 0x0020e4a801007387 */ /* 0x000fe20000100800 */
[----:B------:R-:W-:Y:S01]  /*72b50*/  USEL UR13, UR13, URZ, !UP0 ;  /* 0x000000ff0d0d7287 */ /* 0x000fe2000c000000 */
[----:B-1----:R-:W-:Y:S02]  /*72b60*/  IMAD.MOV.U32 R7, RZ, RZ, R176 ;  /* 0x000000ffff077224 */ /* 0x002fe400078e00b0 */
[----:B------:R-:W-:-:S03]  /*72b70*/  IMAD.MOV.U32 R6, RZ, RZ, R168 ;  /* 0x000000ffff067224 */ /* 0x000fc600078e00a8 */
[----:B------:R-:W-:Y:S02]  /*72b80*/  ISETP.NE.U32.AND P1, PT, RZ, UR13, PT ;  /* 0x0000000dff007c0c */ /* 0x000fe4000bf25070 */
[----:B------:R1:W-:Y:S01]  /*72b90*/  LDGSTS.E [R4+0x20f80], desc[UR6][R6.64], P4 ;  /* 0x20f8000006047fae */ /* 0x0003e2000a1a1006 */
[-C--:B---3--:R-:W-:Y:S02]  /*72ba0*/  IADD3 R164, P3, PT, R164, R172.reuse, RZ ;  /* 0x000000aca4a47210 */ /* 0x088fe40007f7e0ff */
[----:B------:R-:W-:-:S03]  /*72bb0*/  IADD3 R46, P2, PT, R46, R172, RZ ;  /* 0x000000ac2e2e7210 */ /* 0x000fc60007f5e0ff */
[----:B------:R-:W-:Y:S01]  /*72bc0*/  IMAD.X R169, R169, 0x1, R252, P3 ;  /* 0x00000001a9a97824 */ /* 0x000fe200018e06fc */
[----:B------:R-:W-:Y:S04]  /*72bd0*/  STL [R1+0x211c], R164 ;  /* 0x00211ca401007387 */ /* 0x000fe80000100800 */
[----:B------:R3:W-:Y:S04]  /*72be0*/  STL [R1+0x20e0], R176 ;  /* 0x0020e0b001007387 */ /* 0x0007e80000100800 */
[----:B------:R-:W-:Y:S04]  /*72bf0*/  STL [R1+0x2124], R46 ;  /* 0x0021242e01007387 */ /* 0x000fe80000100800 */
[----:B------:R1:W-:Y:S04]  /*72c00*/  STL [R1+0x2118], R169 ;  /* 0x002118a901007387 */ /* 0x0003e80000100800 */
[----:B---3--:R-:W3:Y:S04]  /*72c10*/  LDL.LU R176, [R1+0x2198] ;  /* 0x0021980001b07983 */ /* 0x008ee80000300800 */
[----:B------:R-:W3:Y:S01]  /*72c20*/  LDL.LU R168, [R1+0x219c] ;  /* 0x00219c0001a87983 */ /* 0x000ee20000300800 */
[----:B-1----:R-:W-:-:S02]  /*72c30*/  IMAD.MOV.U32 R6, RZ, RZ, R164 ;  /* 0x000000ffff067224 */ /* 0x002fc400078e00a4 */
[----:B------:R-:W-:Y:S01]  /*72c40*/  IMAD.MOV.U32 R7, RZ, RZ, R169 ;  /* 0x000000ffff077224 */ /* 0x000fe200078e00a9 */
[----:B------:R-:W-:Y:S02]  /*72c50*/  IADD3.X R50, PT, PT, R50, R252, RZ, P2, !PT ;  /* 0x000000fc32327210 */ /* 0x000fe400017fe4ff */
[----:B------:R-:W-:Y:S01]  /*72c60*/  IADD3 R5, P3, PT, R5, R172, RZ ;  /* 0x000000ac05057210 */ /* 0x000fe20007f7e0ff */
[----:B------:R-:W3:Y:S04]  /*72c70*/  LDL.LU R169, [R1+0x21a0] ;  /* 0x0021a00001a97983 */ /* 0x000ee80000300800 */
[----:B------:R-:W3:Y:S04]  /*72c80*/  LDL.LU R164, [R1+0x21a4] ;  /* 0x0021a40001a47983 */ /* 0x000ee80000300800 */
[----:B------:R1:W-:Y:S04]  /*72c90*/  LDGSTS.E [R4+0x21300], desc[UR6][R6.64], P1 ;  /* 0x2130000006047fae */ /* 0x0003e800089a1006 */
[----:B------:R2:W-:Y:S01]  /*72ca0*/  STL [R1+0x2120], R50 ;  /* 0x0021203201007387 */ /* 0x0005e20000100800 */
[----:B-1----:R-:W-:-:S02]  /*72cb0*/  IMAD.MOV.U32 R7, RZ, RZ, R50 ;  /* 0x000000ffff077224 */ /* 0x002fc400078e0032 */
[----:B------:R-:W-:Y:S01]  /*72cc0*/  IMAD.MOV.U32 R6, RZ, RZ, R46 ;  /* 0x000000ffff067224 */ /* 0x000fe200078e002e */
[----:B--2---:R-:W2:Y:S04]  /*72cd0*/  LDL.LU R50, [R1+0x21d8] ;  /* 0x0021d80001327983 */ /* 0x004ea80000300800 */
[----:B------:R-:W-:Y:S04]  /*72ce0*/  STL [R1+0x215c], R5 ;  /* 0x00215c0501007387 */ /* 0x000fe80000100800 */
[----:B------:R-:W2:Y:S01]  /*72cf0*/  LDL.LU R46, [R1+0x21dc] ;  /* 0x0021dc00012e7983 */ /* 0x000ea20000300800 */
[----:B------:R-:W-:Y:S01]  /*72d00*/  UISETP.GT.AND UP1, UPT, UR16, 0x17, UPT ;  /* 0x000000171000788c */ /* 0x000fe2000bf24270 */
[----:B------:R-:W-:Y:S01]  /*72d10*/  IADD3 R165, P4, PT, R165, R172, RZ ;  /* 0x000000aca5a57210 */ /* 0x000fe20007f9e0ff */
[----:B----4-:R-:W-:Y:S01]  /*72d20*/  IMAD.X R47, R47, 0x1, R252, P3 ;  /* 0x000000012f2f7824 */ /* 0x010fe200018e06fc */
[----:B------:R1:W-:Y:S01]  /*72d30*/  LDGSTS.E [R4+0x21380], desc[UR6][R6.64], P1 ;  /* 0x2138000006047fae */ /* 0x0003e200089a1006 */
[----:B------:R-:W-:-:S03]  /*72d40*/  USEL UR13, URZ, 0x4, !UP1 ;  /* 0x00000004ff0d7887 */ /* 0x000fc6000c800000 */
[----:B------:R-:W-:Y:S01]  /*72d50*/  STL [R1+0x2164], R165 ;  /* 0x002164a501007387 */ /* 0x000fe20000100800 */
[----:B------:R-:W-:Y:S01]  /*72d60*/  IMAD.X R173, R173, 0x1, R252, P4 ;  /* 0x00000001adad7824 */ /* 0x000fe200020e06fc */
[----:B------:R-:W-:Y:S02]  /*72d70*/  USEL UR13, UR13, URZ, !UP0 ;  /* 0x000000ff0d0d7287 */ /* 0x000fe4000c000000 */
[----:B------:R4:W-:Y:S01]  /*72d80*/  STL [R1+0x2158], R47 ;  /* 0x0021582f01007387 */ /* 0x0009e20000100800 */
[----:B-1----:R-:W-:-:S03]  /*72d90*/  IMAD.MOV.U32 R7, RZ, RZ, R47 ;  /* 0x000000ffff077224 */ /* 0x002fc600078e002f */
[----:B------:R-:W-:Y:S02]  /*72da0*/  ISETP.NE.U32.AND P2, PT, RZ, UR13, PT ;  /* 0x0000000dff007c0c */ /* 0x000fe4000bf45070 */
[----:B------:R-:W-:-:S11]  /*72db0*/  MOV R6, R5 ;  /* 0x0000000500067202 */ /* 0x000fd60000000f00 */
[----:B------:R1:W-:Y:S02]  /*72dc0*/  LDGSTS.E [R4+0x21700], desc[UR6][R6.64], P2 ;  /* 0x2170000006047fae */ /* 0x0003e400091a1006 */
[----:B-1----:R-:W-:Y:S02]  /*72dd0*/  IMAD.MOV.U32 R7, RZ, RZ, R173 ;  /* 0x000000ffff077224 */ /* 0x002fe400078e00ad */
[----:B------:R-:W-:-:S05]  /*72de0*/  IMAD.MOV.U32 R6, RZ, RZ, R165 ;  /* 0x000000ffff067224 */ /* 0x000fca00078e00a5 */
[----:B------:R1:W-:Y:S01]  /*72df0*/  LDGSTS.E [R4+0x21780], desc[UR6][R6.64], P2 ;  /* 0x2178000006047fae */ /* 0x0003e200091a1006 */
[----:B---3--:R-:W-:-:S05]  /*72e00*/  IADD3 R168, P3, PT, R168, R172, RZ ;  /* 0x000000aca8a87210 */ /* 0x008fca0007f7e0ff */
[----:B------:R-:W-:Y:S04]  /*72e10*/  STL [R1+0x219c], R168 ;  /* 0x00219ca801007387 */ /* 0x000fe80000100800 */
[----:B----4-:R-:W3:Y:S04]  /*72e20*/  LDL.LU R47, [R1+0x21e0] ;  /* 0x0021e000012f7983 */ /* 0x010ee80000300800 */
[----:B------:R4:W-:Y:S04]  /*72e30*/  STL [R1+0x2160], R173 ;  /* 0x002160ad01007387 */ /* 0x0009e80000100800 */
[----:B------:R-:W3:Y:S01]  /*72e40*/  LDL.LU R5, [R1+0x21e4] ;  /* 0x0021e40001057983 */ /* 0x000ee20000300800 */
[----:B------:R-:W-:Y:S01]  /*72e50*/  IADD3 R164, P4, PT, R164, R172, RZ ;  /* 0x000000aca4a47210 */ /* 0x000fe20007f9e0ff */
[----:B------:R-:W-:-:S04]  /*72e60*/  IMAD.X R176, R176, 0x1, R252, P3 ;  /* 0x00000001b0b07824 */ /* 0x000fc800018e06fc */
[----:B------:R-:W-:Y:S01]  /*72e70*/  IMAD.X R169, R169, 0x1, R252, P4 ;  /* 0x00000001a9a97824 */ /* 0x000fe200020e06fc */
[----:B----4-:R-:W4:Y:S04]  /*72e80*/  LDL.LU R173, [R1+0x21e8] ;  /* 0x0021e80001ad7983 */ /* 0x010f280000300800 */
[----:B------:R1:W-:Y:S04]  /*72e90*/  STL [R1+0x21a4], R164 ;  /* 0x0021a4a401007387 */ /* 0x0003e80000100800 */
[----:B------:R-:W-:Y:S04]  /*72ea0*/  STL [R1+0x2198], R176 ;  /* 0x002198b001007387 */ /* 0x000fe80000100800 */
[----:B------:R-:W4:Y:S04]  /*72eb0*/  LDL.LU R165, [R1+0x21ec] ;  /* 0x0021ec0001a57983 */ /* 0x000f280000300800 */
[----:B------:R-:W4:Y:S01]  /*72ec0*/  LDL.LU R180, [R1+0x2228] ;  /* 0x0022280001b47983 */ /* 0x000f220000300800 */
[----:B--2---:R-:W-:Y:S01]  /*72ed0*/  IADD3 R46, P3, PT, R46, R172, RZ ;  /* 0x000000ac2e2e7210 */ /* 0x004fe20007f7e0ff */
[----:B-1----:R-:W-:-:S04]  /*72ee0*/  IMAD.MOV.U32 R6, RZ, RZ, R168 ;  /* 0x000000ffff067224 */ /* 0x002fc800078e00a8 */
[----:B------:R1:W-:Y:S04]  /*72ef0*/  STL [R1+0x21dc], R46 ;  /* 0x0021dc2e01007387 */ /* 0x0003e80000100800 */
[----:B------:R-:W-:Y:S04]  /*72f00*/  STL [R1+0x21a0], R169 ;  /* 0x0021a0a901007387 */ /* 0x000fe80000100800 */
[----:B------:R-:W2:Y:S01]  /*72f10*/  LDL.LU R168, [R1+0x222c] ;  /* 0x00222c0001a87983 */ /* 0x000ea20000300800 */
[----:B------:R-:W-:Y:S01]  /*72f20*/  UISETP.GT.AND UP1, UPT, UR16, 0x1b, UPT ;  /* 0x0000001b1000788c */ /* 0x000fe2000bf24270 */
[----:B------:R-:W-:Y:S01]  /*72f30*/  MOV R7, R176 ;  /* 0x000000b000077202 */ /* 0x000fe20000000f00 */
[----:B------:R-:W-:Y:S01]  /*72f40*/  IMAD.X R50, R50, 0x1, R252, P3 ;  /* 0x0000000132327824 */ /* 0x000fe200018e06fc */
[----:B------:R-:W2:Y:S01]  /*72f50*/  LDL.LU R177, [R1+0x2268] ;  /* 0x0022680001b17983 */ /* 0x000ea20000300800 */
[----:B------:R-:W-:-:S04]  /*72f60*/  USEL UR14, URZ, 0x4, !UP1 ;  /* 0x00000004ff0e7887 */ /* 0x000fc8000c800000 */
[----:B------:R-:W-:-:S06]  /*72f70*/  USEL UR14, UR14, URZ, !UP0 ;  /* 0x000000ff0e0e7287 */ /* 0x000fcc000c000000 */
[----:B------:R-:W-:Y:S01]  /*72f80*/  ISETP.NE.U32.AND P1, PT, RZ, UR14, PT ;  /* 0x0000000eff007c0c */ /* 0x000fe2000bf25070 */
[----:B------:R-:W-:-:S04]  /*72f90*/  UISETP.GT.AND UP1, UPT, UR16, 0x1f, UPT ;  /* 0x0000001f1000788c */ /* 0x000fc8000bf24270 */
[----:B------:R-:W-:-:S04]  /*72fa0*/  USEL UR13, URZ, 0x4, !UP1 ;  /* 0x00000004ff0d7887 */ /* 0x000fc8000c800000 */
[----:B------:R-:W-:-:S04]  /*72fb0*/  USEL UR13, UR13, URZ, !UP0 ;  /* 0x000000ff0d0d7287 */ /* 0x000fc8000c000000 */
[----:B------:R1:W-:Y:S02]  /*72fc0*/  LDGSTS.E [R4+0x21b00], desc[UR6][R6.64], P1 ;  /* 0x21b0000006047fae */ /* 0x0003e400089a1006 */
[----:B------:R-:W-:Y:S01]  /*72fd0*/  ISETP.NE.U32.AND P2, PT, RZ, UR13, PT ;  /* 0x0000000dff007c0c */ /* 0x000fe2000bf45070 */
[----:B-1----:R-:W-:Y:S02]  /*72fe0*/  IMAD.MOV.U32 R6, RZ, RZ, R164 ;  /* 0x000000ffff067224 */ /* 0x002fe400078e00a4 */
[----:B------:R-:W-:-:S05]  /*72ff0*/  IMAD.MOV.U32 R7, RZ, RZ, R169 ;  /* 0x000000ffff077224 */ /* 0x000fca00078e00a9 */
[----:B------:R1:W-:Y:S02]  /*73000*/  LDGSTS.E [R4+0x21b80], desc[UR6][R6.64], P1 ;  /* 0x21b8000006047fae */ /* 0x0003e400089a1006 */
[----:B-1----:R-:W-:Y:S02]  /*73010*/  IMAD.MOV.U32 R6, RZ, RZ, R46 ;  /* 0x000000ffff067224 */ /* 0x002fe400078e002e */
[----:B------:R-:W-:-:S05]  /*73020*/  IMAD.MOV.U32 R7, RZ, RZ, R50 ;  /* 0x000000ffff077224 */ /* 0x000fca00078e0032 */
[----:B------:R1:W-:Y:S01]  /*73030*/  LDGSTS.E [R4+0x21f00], desc[UR6][R6.64], P2 ;  /* 0x21f0000006047fae */ /* 0x0003e200091a1006 */
[----:B---3--:R-:W-:-:S05]  /*73040*/  IADD3 R5, P4, PT, R5, R172, RZ ;  /* 0x000000ac05057210 */ /* 0x008fca0007f9e0ff */
[----:B------:R-:W-:Y:S04]  /*73050*/  STL [R1+0x21e4], R5 ;  /* 0x0021e40501007387 */ /* 0x000fe80000100800 */
[----:B------:R-:W-:Y:S04]  /*73060*/  STL [R1+0x21d8], R50 ;  /* 0x0021d83201007387 */ /* 0x000fe80000100800 */
[----:B------:R-:W3:Y:S04]  /*73070*/  LDL.LU R164, [R1+0x226c] ;  /* 0x00226c0001a47983 */ /* 0x000ee80000300800 */
[----:B------:R-:W3:Y:S04]  /*73080*/  LDL.LU R172, [R1+0x22a8] ;  /* 0x0022a80001ac7983 */ /* 0x000ee80000300800 */
[----:B------:R-:W3:Y:S01]  /*73090*/  LDL.LU R46, [R1+0x22ac] ;  /* 0x0022ac00012e7983 */ /* 0x000ee20000300800 */
[----:B------:R-:W-:Y:S01]  /*730a0*/  IMAD.X R47, R47, 0x1, R252, P4 ;  /* 0x000000012f2f7824 */ /* 0x000fe200020e06fc */
[----:B----4-:R-:W-:-:S03]  /*730b0*/  IADD3 R165, P1, PT, R165, R213, RZ ;  /* 0x000000d5a5a57210 */ /* 0x010fc60007f3e0ff */
[----:B-1----:R-:W-:Y:S01]  /*730c0*/  IMAD.MOV.U32 R7, RZ, RZ, R47 ;  /* 0x000000ffff077224 */ /* 0x002fe200078e002f */
[----:B------:R-:W-:Y:S01]  /*730d0*/  IADD3.X R173, PT, PT, R173, R2, RZ, P1, !PT ;  /* 0x00000002adad7210 */ /* 0x000fe20000ffe4ff */
[----:B------:R-:W-:Y:S04]  /*730e0*/  STL [R1+0x21ec], R165 ;  /* 0x0021eca501007387 */ /* 0x000fe80000100800 */
[----:B------:R1:W-:Y:S04]  /*730f0*/  STL [R1+0x21e0], R47 ;  /* 0x0021e02f01007387 */ /* 0x0003e80000100800 */
[----:B------:R-:W4:Y:S01]  /*73100*/  LDL.LU R176, [R1+0x22e8] ;  /* 0x0022e80001b07983 */ /* 0x000f220000300800 */
[----:B--2---:R-:W-:-:S03]  /*73110*/  IADD3 R168, P3, PT, R168, R213, RZ ;  /* 0x000000d5a8a87210 */ /* 0x004fc60007f7e0ff */
[----:B-1----:R-:W2:Y:S04]  /*73120*/  LDL.LU R47, [R1+0x22ec] ;  /* 0x0022ec00012f7983 */ /* 0x002ea80000300800 */
[----:B------:R-:W-:Y:S04]  /*73130*/  STL [R1+0x222c], R168 ;  /* 0x00222ca801007387 */ /* 0x000fe80000100800 */
[----:B------:R1:W-:Y:S04]  /*73140*/  STL [R1+0x21e8], R173 ;  /* 0x0021e8ad01007387 */ /* 0x0003e80000100800 */
[----:B------:R-:W2:Y:S04]  /*73150*/  LDL.LU R169, [R1+0x2328] ;  /* 0x0023280001a97983 */ /* 0x000ea80000300800 */
[----:B------:R-:W2:Y:S01]  /*73160*/  LDL.LU R50, [R1+0x232c] ;  /* 0x00232c0001327983 */ /* 0x000ea20000300800 */
[----:B------:R-:W-:Y:S01]  /*73170*/  ULEA UR13, UR11, UR4, 0x10 ;  /* 0x000000040b0d7291 */ /* 0x000fe2000f8e80ff */
[----:B------:R-:W-:-:S02]  /*73180*/  IMAD.MOV.U32 R6, RZ, RZ, R5 ;  /* 0x000000ffff067224 */ /* 0x000fc400078e0005 */
[----:B------:R-:W-:-:S03]  /*73190*/  IMAD.X R180, R180, 0x1, R2, P3 ;  /* 0x00000001b4b47824 */ /* 0x000fc600018e0602 */
[----:B------:R1:W-:Y:S01]  /*731a0*/  LDGSTS.E [R4+0x21f80], desc[UR6][R6.64], P2 ;  /* 0x21f8000006047fae */ /* 0x0003e200091a1006 */
[----:B------:R-:W-:-:S03]  /*731b0*/  VIADD R5, R51, UR13 ;  /* 0x0000000d33057c36 */ /* 0x000fc60008000000 */
[----:B------:R-:W0:Y:S01]  /*731c0*/  LDGDEPBAR ;  /* 0x00000000000079af */ /* 0x000e220000000000 */
[----:B-1----:R-:W-:Y:S02]  /*731d0*/  IMAD.MOV.U32 R6, RZ, RZ, R165 ;  /* 0x000000ffff067224 */ /* 0x002fe400078e00a5 */
[----:B------:R-:W-:Y:S02]  /*731e0*/  IMAD.MOV.U32 R7, RZ, RZ, R173 ;  /* 0x000000ffff077224 */ /* 0x000fe400078e00ad */
[----:B------:R-:W4:Y:S04]  /*731f0*/  LDL.LU R173, [R1+0x2368] ;  /* 0x0023680001ad7983 */ /* 0x000f280000300800 */
[----:B------:R1:W-:Y:S02]  /*73200*/  LDGSTS.E [R5], desc[UR6][R6.64], P0 ;  /* 0x0000000006057fae */ /* 0x0003e400081a1006 */
[----:B-1----:R-:W-:-:S02]  /*73210*/  IMAD.MOV.U32 R6, RZ, RZ, R168 ;  /* 0x000000ffff067224 */ /* 0x002fc400078e00a8 */
[----:B------:R-:W-:-:S05]  /*73220*/  IMAD.MOV.U32 R7, RZ, RZ, R180 ;  /* 0x000000ffff077224 */ /* 0x000fca00078e00b4 */
[----:B------:R1:W-:Y:S01]  /*73230*/  LDGSTS.E [R5+0x400], desc[UR6][R6.64], P0 ;  /* 0x0040000006057fae */ /* 0x0003e200081a1006 */
[-C--:B---3--:R-:W-:Y:S02]  /*73240*/  IADD3 R164, P1, PT, R164, R213.reuse, RZ ;  /* 0x000000d5a4a47210 */ /* 0x088fe40007f3e0ff */
[----:B------:R-:W-:Y:S02]  /*73250*/  IADD3 R46, P2, PT, R46, R213, RZ ;  /* 0x000000d52e2e7210 */ /* 0x000fe40007f5e0ff */
[----:B------:R-:W-:Y:S01]  /*73260*/  IADD3.X R177, PT, PT, R177, R2, RZ, P1, !PT ;  /* 0x00000002b1b17210 */ /* 0x000fe20000ffe4ff */
[----:B------:R3:W-:Y:S04]  /*73270*/  STL [R1+0x226c], R164 ;  /* 0x00226ca401007387 */ /* 0x0007e80000100800 */
[----:B------:R-:W-:Y:S04]  /*73280*/  STL [R1+0x2228], R180 ;  /* 0x002228b401007387 */ /* 0x000fe80000100800 */
[----:B------:R-:W4:Y:S04]  /*73290*/  LDL.LU R165, [R1+0x236c] ;  /* 0x00236c0001a57983 */ /* 0x000f280000300800 */
[----:B------:R-:W4:Y:S04]  /*732a0*/  LDL.LU R168, [R1+0x23a8] ;  /* 0x0023a80001a87983 */ /* 0x000f280000300800 */
[----:B------:R-:W-:Y:S04]  /*732b0*/  STL [R1+0x22ac], R46 ;  /* 0x0022ac2e01007387 */ /* 0x000fe80000100800 */
[----:B------:R-:W-:Y:S04]  /*732c0*/  STL [R1+0x2268], R177 ;  /* 0x002268b101007387 */ /* 0x000fe80000100800 */
[----:B------:R-:W4:Y:S01]  /*732d0*/  LDL.LU R4, [R1+0x23ac] ;  /* 0x0023ac0001047983 */ /* 0x000f220000300800 */
[----:B-1----:R-:W-:-:S02]  /*732e0*/  IMAD.MOV.U32 R6, RZ, RZ, R164 ;  /* 0x000000ffff067224 */ /* 0x002fc400078e00a4 */
[----:B------:R-:W-:Y:S02]  /*732f0*/  IMAD.MOV.U32 R7, RZ, RZ, R177 ;  /* 0x000000ffff077224 */ /* 0x000fe400078e00b1 */
[----:B------:R-:W-:Y:S01]  /*73300*/  IMAD.X R172, R172, 0x1, R2, P2 ;  /* 0x00000001acac7824 */ /* 0x000fe200010e0602 */
[----:B---3--:R-:W3:Y:S04]  /*73310*/  LDL.LU R164, [R1+0x23ec] ;  /* 0x0023ec0001a47983 */ /* 0x008ee80000300800 */
[----:B------:R1:W-:Y:S01]  /*73320*/  LDGSTS.E [R5+0x800], desc[UR6][R6.64], P0 ;  /* 0x0080000006057fae */ /* 0x0003e200081a1006 */
[-C--:B--2---:R-:W-:Y:S02]  /*73330*/  IADD3 R47, P1, PT, R47, R213.reuse, RZ ;  /* 0x000000d52f2f7210 */ /* 0x084fe40007f3e0ff */
[----:B------:R-:W-:-:S03]  /*73340*/  IADD3 R50, P2, PT, R50, R213, RZ ;  /* 0x000000d532327210 */ /* 0x000fc60007f5e0ff */
[----:B----4-:R-:W-:Y:S01]  /*73350*/  IMAD.X R176, R176, 0x1, R2, P1 ;  /* 0x00000001b0b07824 */ /* 0x010fe200008e0602 */
[----:B------:R-:W-:Y:S04]  /*73360*/  STL [R1+0x22ec], R47 ;  /* 0x0022ec2f01007387 */ /* 0x000fe80000100800 */
[----:B------:R2:W-:Y:S01]  /*73370*/  STL [R1+0x22a8], R172 ;  /* 0x0022a8ac01007387 */ /* 0x0005e20000100800 */
[----:B-1----:R-:W-:Y:S01]  /*73380*/  IMAD.MOV.U32 R7, RZ, RZ, R172 ;  /* 0x000000ffff077224 */ /* 0x002fe200078e00ac */
[----:B------:R-:W-:Y:S01]  /*73390*/  MOV R6, R46 ;  /* 0x0000002e00067202 */ /* 0x000fe20000000f00 */
[----:B------:R-:W-:-:S04]  /*733a0*/  IMAD.X R169, R169, 0x1, R2, P2 ;  /* 0x00000001a9a97824 */ /* 0x000fc800010e0602 */
[----:B------:R1:W-:Y:S04]  /*733b0*/  LDGSTS.E [R5+0xc00], desc[UR6][R6.64], P0 ;  /* 0x00c0000006057fae */ /* 0x0003e800081a1006 */
[----:B--2---:R-:W2:Y:S04]  /*733c0*/  LDL.LU R172, [R1+0x23e8] ;  /* 0x0023e80001ac7983 */ /* 0x004ea80000300800 */
[----:B------:R4:W-:Y:S04]  /*733d0*/  STL [R1+0x232c], R50 ;  /* 0x00232c3201007387 */ /* 0x0009e80000100800 */
[----:B------:R-:W-:Y:S04]  /*733e0*/  STL [R1+0x22e8], R176 ;  /* 0x0022e8b001007387 */ /* 0x000fe80000100800 */
[----:B------:R-:W2:Y:S01]  /*733f0*/  LDL.LU R46, [R1+0x242c] ;  /* 0x00242c00012e7983 */ /* 0x000ea20000300800 */
[----:B-1----:R-:W-:-:S02]  /*73400*/  IMAD.MOV.U32 R6, RZ, RZ, R47 ;  /* 0x000000ffff067224 */ /* 0x002fc400078e002f */
[----:B------:R-:W-:Y:S01]  /*73410*/  IMAD.MOV.U32 R7, RZ, RZ, R176 ;  /* 0x000000ffff077224 */ /* 0x000fe200078e00b0 */
[----:B------:R-:W2:Y:S04]  /*73420*/  LDL.LU R47, [R1+0x2428] ;  /* 0x00242800012f7983 */ /* 0x000ea80000300800 */
[----:B------:R1:W-:Y:S02]  /*73430*/  LDGSTS.E [R5+0x1000], desc[UR6][R6.64], P0 ;  /* 0x0100000006057fae */ /* 0x0003e400081a1006 */
[----:B-1----:R-:W-:Y:S01]  /*73440*/  IMAD.MOV.U32 R6, RZ, RZ, R50 ;  /* 0x000000ffff067224 */ /* 0x002fe200078e0032 */
[----:B------:R-:W-:-:S05]  /*73450*/  MOV R7, R169 ;  /* 0x000000a900077202 */ /* 0x000fca0000000f00 */
[----:B------:R1:W-:Y:S01]  /*73460*/  LDGSTS.E [R5+0x1400], desc[UR6][R6.64], P0 ;  /* 0x0140000006057fae */ /* 0x0003e200081a1006 */
[-C--:B------:R-:W-:Y:S02]  /*73470*/  IADD3 R165, P1, PT, R165, R213.reuse, RZ ;  /* 0x000000d5a5a57210 */ /* 0x080fe40007f3e0ff */
[----:B------:R-:W-:-:S03]  /*73480*/  IADD3 R4, P2, PT, R4, R213, RZ ;  /* 0x000000d504047210 */ /* 0x000fc60007f5e0ff */
[----:B------:R-:W-:Y:S01]  /*73490*/  IMAD.X R173, R173, 0x1, R2, P1 ;  /* 0x00000001adad7824 */ /* 0x000fe200008e0602 */
[----:B------:R-:W-:Y:S04]  /*734a0*/  STL [R1+0x236c], R165 ;  /* 0x00236ca501007387 */ /* 0x000fe80000100800 */
[----:B------:R1:W-:Y:S04]  /*734b0*/  STL [R1+0x2328], R169 ;  /* 0x002328a901007387 */ /* 0x0003e80000100800 */
[----:B------:R-:W2:Y:S04]  /*734c0*/  LDL.LU R177, [R1+0x2468] ;  /* 0x0024680001b17983 */ /* 0x000ea80000300800 */
[----:B------:R-:W-:Y:S04]  /*734d0*/  STL [R1+0x23ac], R4 ;  /* 0x0023ac0401007387 */ /* 0x000fe80000100800 */
[----:B------:R-:W-:Y:S04]  /*734e0*/  STL [R1+0x2368], R173 ;  /* 0x002368ad01007387 */ /* 0x000fe80000100800 */
[----:B----4-:R-:W4:Y:S01]  /*734f0*/  LDL.LU R50, [R1+0x246c] ;  /* 0x00246c0001327983 */ /* 0x010f220000300800 */
[----:B-1----:R-:W-:Y:S01]  /*73500*/  IMAD.MOV.U32 R6, RZ, RZ, R165 ;  /* 0x000000ffff067224 */ /* 0x002fe200078e00a5 */
[----:B---3--:R-:W-:-:S02]  /*73510*/  IADD3 R164, P1, PT, R164, R213, RZ ;  /* 0x000000d5a4a47210 */ /* 0x008fc40007f3e0ff */
[----:B------:R-:W3:Y:S04]  /*73520*/  LDL.LU R169, [R1+0x24a8] ;  /* 0x0024a80001a97983 */ /* 0x000ee80000300800 */
[----:B------:R-:W3:Y:S01]  /*73530*/  LDL.LU R165, [R1+0x24ac] ;  /* 0x0024ac0001a57983 */ /* 0x000ee20000300800 */
[--C-:B------:R-:W-:Y:S02]  /*73540*/  IMAD.X R168, R168, 0x1, R2.reuse, P2 ;  /* 0x00000001a8a87824 */ /* 0x100fe400010e0602 */
[----:B------:R-:W-:Y:S01]  /*73550*/  IMAD.MOV.U32 R7, RZ, RZ, R173 ;  /* 0x000000ffff077224 */ /* 0x000fe200078e00ad */
[----:B------:R-:W-:Y:S04]  /*73560*/  STL [R1+0x23ec], R164 ;  /* 0x0023eca401007387 */ /* 0x000fe80000100800 */
[----:B------:R1:W-:Y:S04]  /*73570*/  STL [R1+0x23a8], R168 ;  /* 0x0023a8a801007387 */ /* 0x0003e80000100800 */
[----:B------:R-:W3:Y:S04]  /*73580*/  LDL.LU R176, [R1+0x24e8] ;  /* 0x0024e80001b07983 */ /* 0x000ee80000300800 */
[----:B------:R1:W-:Y:S01]  /*73590*/  LDGSTS.E [R5+0x1800], desc[UR6][R6.64], P0 ;  /* 0x0180000006057fae */ /* 0x0003e200081a1006 */
[----:B--2---:R-:W-:Y:S01]  /*735a0*/  IMAD.X R172, R172, 0x1, R2, P1 ;  /* 0x00000001acac7824 */ /* 0x004fe200008e0602 */
[----:B------:R-:W-:Y:S01]  /*735b0*/  IADD3 R46, P2, PT, R46, R213, RZ ;  /* 0x000000d52e2e7210 */ /* 0x000fe20007f5e0ff */
[----:B-1----:R-:W-:-:S02]  /*735c0*/  IMAD.MOV.U32 R7, RZ, RZ, R168 ;  /* 0x000000ffff077224 */ /* 0x002fc400078e00a8 */
[----:B------:R-:W2:Y:S04]  /*735d0*/  LDL.LU R168, [R1+0x24ec] ;  /* 0x0024ec0001a87983 */ /* 0x000ea80000300800 */
[----:B------:R-:W-:Y:S04]  /*735e0*/  STL [R1+0x242c], R46 ;  /* 0x00242c2e01007387 */ /* 0x000fe80000100800 */
[----:B------:R1:W-:Y:S01]  /*735f0*/  STL [R1+0x23e8], R172 ;  /* 0x0023e8ac01007387 */ /* 0x0003e20000100800 */
[----:B------:R-:W-:-:S03]  /*73600*/  IMAD.MOV.U32 R6, RZ, RZ, R4 ;  /* 0x000000ffff067224 */ /* 0x000fc600078e0004 */
[----:B------:R-:W2:Y:S04]  /*73610*/  LDL.LU R173, [R1+0x2528] ;  /* 0x0025280001ad7983 */ /* 0x000ea80000300800 */
[----:B------:R-:W2:Y:S01]  /*73620*/  LDL.LU R4, [R1+0x252c] ;  /* 0x00252c0001047983 */ /* 0x000ea20000300800 */
[----:B------:R-:W-:-:S03]  /*73630*/  IADD3.X R47, PT, PT, R47, R2, RZ, P2, !PT ;  /* 0x000000022f2f7210 */ /* 0x000fc600017fe4ff */
[----:B------:R1:W-:Y:S02]  /*73640*/  LDGSTS.E [R5+0x1c00], desc[UR6][R6.64], P0 ;  /* 0x01c0000006057fae */ /* 0x0003e400081a1006 */
[----:B-1----:R-:W-:Y:S02]  /*73650*/  IMAD.MOV.U32 R6, RZ, RZ, R164 ;  /* 0x000000ffff067224 */ /* 0x002fe400078e00a4 */
[----:B------:R-:W-:Y:S02]  /*73660*/  IMAD.MOV.U32 R7, RZ, RZ, R172 ;  /* 0x000000ffff077224 */ /* 0x000fe400078e00ac */
[----:B------:R-:W2:Y:S04]  /*73670*/  LDL.LU R172, [R1+0x2568] ;  /* 0x0025680001ac7983 */ /* 0x000ea80000300800 */
[----:B------:R1:W-:Y:S02]  /*73680*/  LDGSTS.E [R5+0x2000], desc[UR6][R6.64], P0 ;  /* 0x0200000006057fae */ /* 0x0003e400081a1006 */
[----:B-1----:R-:W-:-:S02]  /*73690*/  IMAD.MOV.U32 R7, RZ, RZ, R47 ;  /* 0x000000ffff077224 */ /* 0x002fc400078e002f */
[----:B------:R-:W-:-:S05]  /*736a0*/  IMAD.MOV.U32 R6, RZ, RZ, R46 ;  /* 0x000000ffff067224 */ /* 0x000fca00078e002e */
[----:B------:R1:W-:Y:S01]  /*736b0*/  LDGSTS.E [R5+0x2400], desc[UR6][R6.64], P0 ;  /* 0x0240000006057fae */ /* 0x0003e200081a1006 */
[----:B----4-:R-:W-:-:S05]  /*736c0*/  IADD3 R50, P1, PT, R50, R213, RZ ;  /* 0x000000d532327210 */ /* 0x010fca0007f3e0ff */
[----:B------:R-:W-:Y:S01]  /*736d0*/  STL [R1+0x246c], R50 ;  /* 0x00246c3201007387 */ /* 0x000fe20000100800 */
[----:B------:R-:W-:Y:S01]  /*736e0*/  IMAD.X R177, R177, 0x1, R2, P1 ;  /* 0x00000001b1b17824 */ /* 0x000fe200008e0602 */
[----:B---3--:R-:W-:Y:S02]  /*736f0*/  IADD3 R165, P2, PT, R165, R213, RZ ;  /* 0x000000d5a5a57210 */ /* 0x008fe40007f5e0ff */
[----:B------:R3:W-:Y:S04]  /*73700*/  STL [R1+0x2428], R47 ;  /* 0x0024282f01007387 */ /* 0x0007e80000100800 */
[----:B------:R-:W4:Y:S01]  /*73710*/  LDL.LU R164, [R1+0x256c] ;  /* 0x00256c0001a47983 */ /* 0x000f220000300800 */
[----:B-1----:R-:W-:-:S03]  /*73720*/  MOV R6, R50 ;  /* 0x0000003200067202 */ /* 0x002fc60000000f00 */
[----:B---3--:R-:W3:Y:S04]  /*73730*/  LDL.LU R47, [R1+0x25a8] ;  /* 0x0025a800012f7983 */ /* 0x008ee80000300800 */
[----:B------:R-:W-:Y:S04]  /*73740*/  STL [R1+0x24ac], R165 ;  /* 0x0024aca501007387 */ /* 0x000fe80000100800 */
[----:B------:R-:W-:Y:S04]  /*73750*/  STL [R1+0x2468], R177 ;  /* 0x002468b101007387 */ /* 0x000fe80000100800 */
[----:B------:R-:W3:Y:S01]  /*73760*/  LDL.LU R46, [R1+0x25ac] ;  /* 0x0025ac00012e7983 */ /* 0x000ee20000300800 */
[----:B------:R-:W-:-:S02]  /*73770*/  IMAD.MOV.U32 R7, RZ, RZ, R177 ;  /* 0x000000ffff077224 */ /* 0x000fc400078e00b1 */
[----:B------:R-:W-:Y:S01]  /*73780*/  IMAD.X R169, R169, 0x1, R2, P2 ;  /* 0x00000001a9a97824 */ /* 0x000fe200010e0602 */
[----:B------:R-:W3:Y:S04]  /*73790*/  LDL.LU R50, [R1+0x25ec] ;  /* 0x0025ec0001327983 */ /* 0x000ee80000300800 */
[----:B------:R1:W-:Y:S01]  /*737a0*/  LDGSTS.E [R5+0x2800], desc[UR6][R6.64], P0 ;  /* 0x0280000006057fae */ /* 0x0003e200081a1006 */
[-C--:B--2---:R-:W-:Y:S02]  /*737b0*/  IADD3 R168, P1, PT, R168, R213.reuse, RZ ;  /* 0x000000d5a8a87210 */ /* 0x084fe40007f3e0ff */
[----:B------:R-:W-:-:S03]  /*737c0*/  IADD3 R4, P2, PT, R4, R213, RZ ;  /* 0x000000d504047210 */ /* 0x000fc60007f5e0ff */
[--C-:B------:R-:W-:Y:S01]  /*737d0*/  IMAD.X R176, R176, 0x1, R2.reuse, P1 ;  /* 0x00000001b0b07824 */ /* 0x100fe200008e0602 */
[----:B------:R-:W-:Y:S04]  /*737e0*/  STL [R1+0x24ec], R168 ;  /* 0x0024eca801007387 */ /* 0x000fe80000100800 */
[----:B------:R2:W-:Y:S01]  /*737f0*/  STL [R1+0x24a8], R169 ;  /* 0x0024a8a901007387 */ /* 0x0005e20000100800 */
[----:B-1----:R-:W-:Y:S02]  /*73800*/  IMAD.MOV.U32 R7, RZ, RZ, R169 ;  /* 0x000000ffff077224 */ /* 0x002fe400078e00a9 */
[----:B------:R-:W-:Y:S02]  /*73810*/  IMAD.MOV.U32 R6, RZ, RZ, R165 ;  /* 0x000000ffff067224 */ /* 0x000fe400078e00a5 */
[----:B------:R-:W-:-:S03]  /*73820*/  IMAD.X R173, R173, 0x1, R2, P2 ;  /* 0x00000001adad7824 */ /* 0x000fc600010e0602 */
[----:B------:R1:W-:Y:S04]  /*73830*/  LDGSTS.E [R5+0x2c00], desc[UR6][R6.64], P0 ;  /* 0x02c0000006057fae */ /* 0x0003e800081a1006 */
[----:B--2---:R-:W2:Y:S04]  /*73840*/  LDL.LU R169, [R1+0x25e8] ;  /* 0x0025e80001a97983 */ /* 0x004ea80000300800 */
[----:B------:R3:W-:Y:S04]  /*73850*/  STL [R1+0x252c], R4 ;  /* 0x00252c0401007387 */ /* 0x0007e80000100800 */
[----:B------:R3:W-:Y:S04]  /*73860*/  STL [R1+0x24e8], R176 ;  /* 0x0024e8b001007387 */ /* 0x0007e80000100800 */
[----:B------:R-:W2:Y:S01]  /*73870*/  LDL.LU R165, [R1+0x262c] ;  /* 0x00262c0001a57983 */ /* 0x000ea20000300800 */
[----:B-1----:R-:W-:Y:S01]  /*73880*/  IMAD.MOV.U32 R6, RZ, RZ, R168 ;  /* 0x000000ffff067224 */ /* 0x002fe200078e00a8 */
[----:B------:R-:W-:-:S02]  /*73890*/  MOV R7, R176 ;  /* 0x000000b000077202 */ /* 0x000fc40000000f00 */
[----:B------:R-:W2:Y:S04]  /*738a0*/  LDL.LU R168, [R1+0x2628] ;  /* 0x0026280001a87983 */ /* 0x000ea80000300800 */
[----:B------:R1:W-:Y:S02]  /*738b0*/  LDGSTS.E [R5+0x3000], desc[UR6][R6.64], P0 ;  /* 0x0300000006057fae */ /* 0x0003e400081a1006 */
[----:B-1----:R-:W-:Y:S02]  /*738c0*/  IMAD.MOV.U32 R6, RZ, RZ, R4 ;  /* 0x000000ffff067224 */ /* 0x002fe400078e0004 */
[----:B------:R-:W-:-:S05]  /*738d0*/  IMAD.MOV.U32 R7, RZ, RZ, R173 ;  /* 0x000000ffff077224 */ /* 0x000fca00078e00ad */
[----:B------:R1:W-:Y:S01]  /*738e0*/  LDGSTS.E [R5+0x3400], desc[UR6][R6.64], P0 ;  /* 0x0340000006057fae */ /* 0x0003e200081a1006 */
[----:B----4-:R-:W-:-:S05]  /*738f0*/  IADD3 R164, P1, PT, R164, R213, RZ ;  /* 0x000000d5a4a47210 */ /* 0x010fca0007f3e0ff */
[----:B------:R-:W-:Y:S01]  /*73900*/  IMAD.X R172, R172, 0x1, R2, P1 ;  /* 0x00000001acac7824 */ /* 0x000fe200008e0602 */
[----:B------:R4:W-:Y:S04]  /*73910*/  STL [R1+0x256c], R164 ;  /* 0x00256ca401007387 */ /* 0x0009e80000100800 */
[----:B------:R1:W-:Y:S04]  /*73920*/  STL [R1+0x2528], R173 ;  /* 0x002528ad01007387 */ /* 0x0003e80000100800 */
[----:B------:R-:W2:Y:S01]  /*73930*/  LDL.LU R177, [R1+0x2668] ;  /* 0x0026680001b17983 */ /* 0x000ea20000300800 */
[----:B---3--:R-:W-:-:S05]  /*73940*/  IADD3 R46, P2, PT, R46, R213, RZ ;  /* 0x000000d52e2e7210 */ /* 0x008fca0007f5e0ff */
[----:B------:R-:W-:Y:S04]  /*73950*/  STL [R1+0x25ac], R46 ;  /* 0x0025ac2e01007387 */ /* 0x000fe80000100800 */
[----:B------:R3:W-:Y:S04]  /*73960*/  STL [R1+0x2568], R172 ;  /* 0x002568ac01007387 */ /* 0x0007e80000100800 */
[----:B------:R-:W2:Y:S04]  /*73970*/  LDL.LU R4, [R1+0x266c] ;  /* 0x00266c0001047983 */ /* 0x000ea80000300800 */
[----:B------:R-:W2:Y:S01]  /*73980*/  LDL.LU R176, [R1+0x26a8] ;  /* 0x0026a80001b07983 */ /* 0x000ea20000300800 */
[----:B-1----:R-:W-:Y:S01]  /*73990*/  IMAD.MOV.U32 R6, RZ, RZ, R164 ;  /* 0x000000ffff067224 */ /* 0x002fe200078e00a4 */
[----:B------:R-:W-:-:S02]  /*739a0*/  IADD3 R50, P1, PT, R50, R213, RZ ;  /* 0x000000d532327210 */ /* 0x000fc40007f3e0ff */
[----:B----4-:R-:W4:Y:S01]  /*739b0*/  LDL.LU R164, [R1+0x26ac] ;  /* 0x0026ac0001a47983 */ /* 0x010f220000300800 */
[----:B------:R-:W-:Y:S02]  /*739c0*/  IMAD.X R47, R47, 0x1, R2, P2 ;  /* 0x000000012f2f7824 */ /* 0x000fe400010e0602 */
[----:B------:R-:W-:Y:S01]  /*739d0*/  IMAD.MOV.U32 R7, RZ, RZ, R172 ;  /* 0x000000ffff077224 */ /* 0x000fe200078e00ac */
[----:B------:R-:W-:Y:S04]  /*739e0*/  STL [R1+0x25ec], R50 ;  /* 0x0025ec3201007387 */ /* 0x000fe80000100800 */
[----:B------:R1:W-:Y:S04]  /*739f0*/  STL [R1+0x25a8], R47 ;  /* 0x0025a82f01007387 */ /* 0x0003e80000100800 */
[----:B------:R-:W4:Y:S04]  /*73a00*/  LDL.LU R173, [R1+0x26e8] ;  /* 0x0026e80001ad7983 */ /* 0x000f280000300800 */
[----:B---3--:R-:W3:Y:S04]  /*73a10*/  LDL.LU R172, [R1+0x26ec] ;  /* 0x0026ec0001ac7983 */ /* 0x008ee80000300800 */
[----:B------:R1:W-:Y:S01]  /*73a20*/  LDGSTS.E [R5+0x3800], desc[UR6][R6.64], P0 ;  /* 0x0380000006057fae */ /* 0x0003e200081a1006 */
[----:B--2---:R-:W-:-:S02]  /*73a30*/  IADD3.X R169, PT, PT, R169, R2, RZ, P1, !PT ;  /* 0x00000002a9a97210 */ /* 0x004fc40000ffe4ff */
[----:B------:R-:W-:-:S05]  /*73a40*/  IADD3 R165, P2, PT, R165, R213, RZ ;  /* 0x000000d5a5a57210 */ /* 0x000fca0007f5e0ff */
[----:B------:R-:W-:Y:S01]  /*73a50*/  STL [R1+0x262c], R165 ;  /* 0x00262ca501007387 */ /* 0x000fe20000100800 */
[----:B-1----:R-:W-:-:S03]  /*73a60*/  IMAD.MOV.U32 R7, RZ, RZ, R47 ;  /* 0x000000ffff077224 */ /* 0x002fc600078e002f */
[----:B------:R1:W-:Y:S01]  /*73a70*/  STL [R1+0x25e8], R169 ;  /* 0x0025e8a901007387 */ /* 0x0003e20000100800 */
[----:B------:R-:W-:-:S03]  /*73a80*/  IMAD.MOV.U32 R6, RZ, RZ, R46 ;  /* 0x000000ffff067224 */ /* 0x000fc600078e002e */
[----:B------:R-:W2:Y:S04]  /*73a90*/  LDL.LU R47, [R1+0x2728] ;  /* 0x00272800012f7983 */ /* 0x000ea80000300800 */
[----:B------:R-:W2:Y:S01]  /*73aa0*/  LDL.LU R46, [R1+0x272c] ;  /* 0x00272c00012e7983 */ /* 0x000ea20000300800 */
[----:B------:R-:W-:-:S03]  /*73ab0*/  IMAD.X R168, R168, 0x1, R2, P2 ;  /* 0x00000001a8a87824 */ /* 0x000fc600010e0602 */
[----:B------:R1:W-:Y:S02]  /*73ac0*/  LDGSTS.E [R5+0x3c00], desc[UR6][R6.64], P0 ;  /* 0x03c0000006057fae */ /* 0x0003e400081a1006 */
[----:B-1----:R-:W-:Y:S02]  /*73ad0*/  IMAD.MOV.U32 R6, RZ, RZ, R50 ;  /* 0x000000ffff067224 */ /* 0x002fe400078e0032 */
[----:B------:R-:W-:Y:S02]  /*73ae0*/  IMAD.MOV.U32 R7, RZ, RZ, R169 ;  /* 0x000000ffff077224 */ /* 0x000fe400078e00a9 */
[----:B------:R-:W2:Y:S04]  /*73af0*/  LDL.LU R169, [R1+0x2768] ;  /* 0x0027680001a97983 */ /* 0x000ea80000300800 */
[----:B------:R1:W-:Y:S02]  /*73b00*/  LDGSTS.E [R5+0x4000], desc[UR6][R6.64], P0 ;  /* 0x0400000006057fae */ /* 0x0003e400081a1006 */
[----:B-1----:R-:W-:Y:S01]  /*73b10*/  MOV R6, R165 ;  /* 0x000000a500067202 */ /* 0x002fe20000000f00 */
[----:B------:R-:W-:-:S05]  /*73b20*/  IMAD.MOV.U32 R7, RZ, RZ, R168 ;  /* 0x000000ffff077224 */ /* 0x000fca00078e00a8 */
[----:B------:R1:W-:Y:S01]  /*73b30*/  LDGSTS.E [R5+0x4400], desc[UR6][R6.64], P0 ;  /* 0x0440000006057fae */ /* 0x0003e200081a1006 */
[-C--:B------:R-:W-:Y:S02]  /*73b40*/  IADD3 R4, P1, PT, R4, R213.reuse, RZ ;  /* 0x000000d504047210 */ /* 0x080fe40007f3e0ff */
[----:B----4-:R-:W-:-:S03]  /*73b50*/  IADD3 R164, P2, PT, R164, R213, RZ ;  /* 0x000000d5a4a47210 */ /* 0x010fc60007f5e0ff */
[----:B------:R-:W-:Y:S01]  /*73b60*/  STL [R1+0x266c], R4 ;  /* 0x00266c0401007387 */ /* 0x000fe20000100800 */
[----:B------:R-:W-:-:S03]  /*73b70*/  IMAD.X R177, R177, 0x1, R2, P1 ;  /* 0x00000001b1b17824 */ /* 0x000fc600008e0602 */
[----:B------:R4:W-:Y:S04]  /*73b80*/  STL [R1+0x2628], R168 ;  /* 0x002628a801007387 */ /* 0x0009e80000100800 */
[----:B------:R-:W2:Y:S01]  /*73b90*/  LDL.LU R50, [R1+0x276c] ;  /* 0x00276c0001327983 */ /* 0x000ea20000300800 */
[----:B-1----:R-:W-:Y:S02]  /*73ba0*/  IMAD.MOV.U32 R6, RZ, RZ, R4 ;  /* 0x000000ffff067224 */ /* 0x002fe400078e0004 */
[----:B------:R-:W-:Y:S01]  /*73bb0*/  IMAD.MOV.U32 R7, RZ, RZ, R177 ;  /* 0x000000ffff077224 */ /* 0x000fe200078e00b1 */
[----:B---3--:R-:W-:Y:S01]  /*73bc0*/  IADD3 R172, P1, PT, R172, R213, RZ ;  /* 0x000000d5acac7210 */ /* 0x008fe20007f3e0ff */
[----:B------:R-:W-:-:S03]  /*73bd0*/  IMAD.X R176, R176, 0x1, R2, P2 ;  /* 0x00000001b0b07824 */ /* 0x000fc600010e0602 */
[----:B------:R1:W-:Y:S04]  /*73be0*/  LDGSTS.E [R5+0x4800], desc[UR6][R6.64], P0 ;  /* 0x0480000006057fae */ /* 0x0003e800081a1006 */
[----:B----4-:R-:W3:Y:S04]  /*73bf0*/  LDL.LU R168, [R1+0x27a8] ;  /* 0x0027a80001a87983 */ /* 0x010ee80000300800 */
[----:B------:R4:W-:Y:S04]  /*73c00*/  STL [R1+0x26ac], R164 ;  /* 0x0026aca401007387 */ /* 0x0009e80000100800 */
[----:B------:R-:W-:Y:S04]  /*73c10*/  STL [R1+0x2668], R177 ;  /* 0x002668b101007387 */ /* 0x000fe80000100800 */
[----:B------:R-:W3:Y:S04]  /*73c20*/  LDL.LU R165, [R1+0x27ac] ;  /* 0x0027ac0001a57983 */ /* 0x000ee80000300800 */
[----:B------:R-:W3:Y:S01]  /*73c30*/  LDL.LU R4, [R1+0x27ec] ;  /* 0x0027ec0001047983 */ /* 0x000ee20000300800 */
[----:B------:R-:W-:-:S03]  /*73c40*/  IMAD.X R173, R173, 0x1, R2, P1 ;  /* 0x00000001adad7824 */ /* 0x000fc600008e0602 */
[----:B------:R-:W-:Y:S04]  /*73c50*/  STL [R1+0x26ec], R172 ;  /* 0x0026ecac01007387 */ /* 0x000fe80000100800 */
[----:B------:R-:W-:Y:S01]  /*73c60*/  STL [R1+0x26a8], R176 ;  /* 0x0026a8b001007387 */ /* 0x000fe20000100800 */
[----:B--2---:R-:W-:Y:S01]  /*73c70*/  IADD3 R46, P2, PT, R46, R213, RZ ;  /* 0x000000d52e2e7210 */ /* 0x004fe20007f5e0ff */
[----:B-1----:R-:W-:Y:S02]  /*73c80*/  IMAD.MOV.U32 R6, RZ, RZ, R164 ;  /* 0x000000ffff067224 */ /* 0x002fe400078e00a4 */
[----:B----4-:R-:W2:Y:S04]  /*73c90*/  LDL.LU R164, [R1+0x27e8] ;  /* 0x0027e80001a47983 */ /* 0x010ea80000300800 */
[----:B------:R-:W-:Y:S04]  /*73ca0*/  STL [R1+0x272c], R46 ;  /* 0x00272c2e01007387 */ /* 0x000fe80000100800 */
[----:B------:R-:W-:Y:S04]  /*73cb0*/  STL [R1+0x26e8], R173 ;  /* 0x0026e8ad01007387 */ /* 0x000fe80000100800 */
[----:B------:R-:W4:Y:S01]  /*73cc0*/  LDL.LU R180, [R1+0x282c] ;  /* 0x00282c0001b47983 */ /* 0x000f220000300800 */
[----:B------:R-:W-:Y:S01]  /*73cd0*/  MOV R7, R176 ;  /* 0x000000b000077202 */ /* 0x000fe20000000f00 */
[----:B------:R-:W-:-:S02]  /*73ce0*/  IMAD.X R47, R47, 0x1, R2, P2 ;  /* 0x000000012f2f7824 */ /* 0x000fc400010e0602 */
[----:B------:R-:W4:Y:S04]  /*73cf0*/  LDL.LU R181, [R1+0x2828] ;  /* 0x0028280001b57983 */ /* 0x000f280000300800 */
[----:B------:R1:W-:Y:S02]  /*73d00*/  LDGSTS.E [R5+0x4c00], desc[UR6][R6.64], P0 ;  /* 0x04c0000006057fae */ /* 0x0003e400081a1006 */
[----:B-1----:R-:W-:Y:S02]  /*73d10*/  IMAD.MOV.U32 R6, RZ, RZ, R172 ;  /* 0x000000ffff067224 */ /* 0x002fe400078e00ac */
[----:B------:R-:W-:-:S05]  /*73d20*/  IMAD.MOV.U32 R7, RZ, RZ, R173 ;  /* 0x000000ffff077224 */ /* 0x000fca00078e00ad */
[----:B------:R1:W-:Y:S02]  /*73d30*/  LDGSTS.E [R5+0x5000], desc[UR6][R6.64], P0 ;  /* 0x0500000006057fae */ /* 0x0003e400081a1006 */
[----:B-1----:R-:W-:Y:S02]  /*73d40*/  IMAD.MOV.U32 R7, RZ, RZ, R47 ;  /* 0x000000ffff077224 */ /* 0x002fe400078e002f */
[----:B------:R-:W-:-:S05]  /*73d50*/  IMAD.MOV.U32 R6, RZ, RZ, R46 ;  /* 0x000000ffff067224 */ /* 0x000fca00078e002e */
[----:B------:R1:W-:Y:S01]  /*73d60*/  LDGSTS.E [R5+0x5400], desc[UR6][R6.64], P0 ;  /* 0x0540000006057fae */ /* 0x0003e200081a1006 */
[----:B------:R-:W-:-:S05]  /*73d70*/  IADD3 R50, P1, PT, R50, R213, RZ ;  /* 0x000000d532327210 */ /* 0x000fca0007f3e0ff */
[----:B------:R-:W-:Y:S01]  /*73d80*/  IMAD.X R169, R169, 0x1, R2, P1 ;  /* 0x00000001a9a97824 */ /* 0x000fe200008e0602 */
[----:B------:R-:W-:Y:S04]  /*73d90*/  STL [R1+0x276c], R50 ;  /* 0x00276c3201007387 */ /* 0x000fe80000100800 */
[----:B------:R1:W-:Y:S01]  /*73da0*/  STL [R1+0x2728], R47 ;  /* 0x0027282f01007387 */ /* 0x0003e20000100800 */
[-C--:B---3--:R-:W-:Y:S02]  /*73db0*/  IADD3 R165, P2, PT, R165, R213.reuse, RZ ;  /* 0x000000d5a5a57210 */ /* 0x088fe40007f5e0ff */
[----:B------:R-:W-:Y:S01]  /*73dc0*/  IADD3 R4, P1, PT, R4, R213, RZ ;  /* 0x000000d504047210 */ /* 0x000fe20007f3e0ff */
[----:B-1----:R-:W3:Y:S04]  /*73dd0*/  LDL.LU R47, [R1+0x2868] ;  /* 0x00286800012f7983 */ /* 0x002ee80000300800 */
[----:B------:R-:W-:Y:S04]  /*73de0*/  STL [R1+0x27ac], R165 ;  /* 0x0027aca501007387 */ /* 0x000fe80000100800 */
[----:B------:R1:W-:Y:S04]  /*73df0*/  STL [R1+0x2768], R169 ;  /* 0x002768a901007387 */ /* 0x0003e80000100800 */
[----:B------:R-:W3:Y:S01]  /*73e00*/  LDL.LU R46, [R1+0x286c] ;  /* 0x00286c00012e7983 */ /* 0x000ee20000300800 */
[----:B------:R-:W-:-:S03]  /*73e10*/  IADD3.X R168, PT, PT, R168, R2, RZ, P2, !PT ;  /* 0x00000002a8a87210 */ /* 0x000fc600017fe4ff */
[----:B------:R-:W3:Y:S04]  /*73e20*/  LDL.LU R177, [R1+0x28a8] ;  /* 0x0028a80001b17983 */ /* 0x000ee80000300800 */
[----:B------:R-:W-:Y:S01]  /*73e30*/  STL [R1+0x27ec], R4 ;  /* 0x0027ec0401007387 */ /* 0x000fe20000100800 */
[----:B------:R-:W-:Y:S02]  /*73e40*/  IMAD.MOV.U32 R6, RZ, RZ, R50 ;  /* 0x000000ffff067224 */ /* 0x000fe400078e0032 */
[----:B--2---:R-:W-:Y:S01]  /*73e50*/  IMAD.X R164, R164, 0x1, R2, P1 ;  /* 0x00000001a4a47824 */ /* 0x004fe200008e0602 */
[----:B------:R2:W-:Y:S01]  /*73e60*/  STL [R1+0x27a8], R168 ;  /* 0x0027a8a801007387 */ /* 0x0005e20000100800 */
[----:B----4-:R-:W-:-:S03]  /*73e70*/  IADD3 R180, P2, PT, R180, R213, RZ ;  /* 0x000000d5b4b47210 */ /* 0x010fc60007f5e0ff */
[----:B------:R-:W4:Y:S04]  /*73e80*/  LDL.LU R50, [R1+0x28ac] ;  /* 0x0028ac0001327983 */ /* 0x000f280000300800 */
[----:B------:R-:W4:Y:S04]  /*73e90*/  LDL.LU R176, [R1+0x28e8] ;  /* 0x0028e80001b07983 */ /* 0x000f280000300800 */
[----:B------:R-:W4:Y:S04]  /*73ea0*/  LDL.LU R173, [R1+0x28ec] ;  /* 0x0028ec0001ad7983 */ /* 0x000f280000300800 */
[----:B------:R-:W-:Y:S04]  /*73eb0*/  STL [R1+0x282c], R180 ;  /* 0x00282cb401007387 */ /* 0x000fe80000100800 */
[----:B------:R2:W-:Y:S01]  /*73ec0*/  STL [R1+0x27e8], R164 ;  /* 0x0027e8a401007387 */ /* 0x0005e20000100800 */
[----:B------:R-:W-:-:S03]  /*73ed0*/  IMAD.MOV.U32 R7, RZ, RZ, R169 ;  /* 0x000000ffff077224 */ /* 0x000fc600078e00a9 */
[----:B------:R-:W4:Y:S04]  /*73ee0*/  LDL.LU R172, [R1+0x2928] ;  /* 0x0029280001ac7983 */ /* 0x000f280000300800 */
[----:B-1----:R-:W4:Y:S04]  /*73ef0*/  LDL.LU R169, [R1+0x292c] ;  /* 0x00292c0001a97983 */ /* 0x002f280000300800 */
[----:B------:R1:W-:Y:S01]  /*73f00*/  LDGSTS.E [R5+0x5800], desc[UR6][R6.64], P0 ;  /* 0x0580000006057fae */ /* 0x0003e200081a1006 */
[----:B------:R-:W-:Y:S02]  /*73f10*/  IMAD.X R181, R181, 0x1, R2, P2 ;  /* 0x00000001b5b57824 */ /* 0x000fe400010e0602 */
[----:B-1----:R-:W-:-:S02]  /*73f20*/  IMAD.MOV.U32 R6, RZ, RZ, R165 ;  /* 0x000000ffff067224 */ /* 0x002fc400078e00a5 */
[----:B------:R-:W-:Y:S02]  /*73f30*/  IMAD.MOV.U32 R7, RZ, RZ, R168 ;  /* 0x000000ffff077224 */ /* 0x000fe400078e00a8 */
[----:B--2---:R-:W2:Y:S04]  /*73f40*/  LDL.LU R168, [R1+0x2968] ;  /* 0x0029680001a87983 */ /* 0x004ea80000300800 */
[----:B------:R1:W-:Y:S04]  /*73f50*/  LDGSTS.E [R5+0x5c00], desc[UR6][R6.64], P0 ;  /* 0x05c0000006057fae */ /* 0x0003e800081a1006 */
[----:B------:R-:W2:Y:S01]  /*73f60*/  LDL.LU R165, [R1+0x296c] ;  /* 0x00296c0001a57983 */ /* 0x000ea20000300800 */
[----:B-1----:R-:W-:Y:S01]  /*73f70*/  MOV R6, R4 ;  /* 0x0000000400067202 */ /* 0x002fe20000000f00 */
[----:B------:R-:W-:-:S02]  /*73f80*/  IMAD.MOV.U32 R7, RZ, RZ, R164 ;  /* 0x000000ffff077224 */ /* 0x000fc400078e00a4 */
[----:B------:R-:W2:Y:S04]  /*73f90*/  LDL.LU R164, [R1+0x29a8] ;  /* 0x0029a80001a47983 */ /* 0x000ea80000300800 */
[----:B------:R1:W-:Y:S02]  /*73fa0*/  LDGSTS.E [R5+0x6000], desc[UR6][R6.64], P0 ;  /* 0x0600000006057fae */ /* 0x0003e400081a1006 */
[----:B-1----:R-:W-:Y:S02]  /*73fb0*/  IMAD.MOV.U32 R6, RZ, RZ, R180 ;  /* 0x000000ffff067224 */ /* 0x002fe400078e00b4 */
[----:B------:R-:W-:-:S05]  /*73fc0*/  IMAD.MOV.U32 R7, RZ, RZ, R181 ;  /* 0x000000ffff077224 */ /* 0x000fca00078e00b5 */
[----:B------:R1:W-:Y:S01]  /*73fd0*/  LDGSTS.E [R5+0x6400], desc[UR6][R6.64], P0 ;  /* 0x0640000006057fae */ /* 0x0003e200081a1006 */
[----:B---3--:R-:W-:-:S05]  /*73fe0*/  IADD3 R46, P1, PT, R46, R213, RZ ;  /* 0x000000d52e2e7210 */ /* 0x008fca0007f3e0ff */
[----:B------:R-:W-:Y:S04]  /*73ff0*/  STL [R1+0x286c], R46 ;  /* 0x00286c2e01007387 */ /* 0x000fe80000100800 */
[----:B------:R-:W-:Y:S04]  /*74000*/  STL [R1+0x2828], R181 ;  /* 0x002828b501007387 */ /* 0x000fe80000100800 */
[----:B------:R-:W3:Y:S01]  /*74010*/  LDL.LU R4, [R1+0x29ac] ;  /* 0x0029ac0001047983 */ /* 0x000ee20000300800 */
[-C--:B----4-:R-:W-:Y:S01]  /*74020*/  IADD3 R50, P2, PT, R50, R213.reuse, RZ ;  /* 0x000000d532327210 */ /* 0x090fe20007f5e0ff */
[----:B------:R-:W-:Y:S01]  /*74030*/  IMAD.X R47, R47, 0x1, R2, P1 ;  /* 0x000000012f2f7824 */ /* 0x000fe200008e0602 */
[----:B------:R-:W-:Y:S01]  /*74040*/  IADD3 R173, P1, PT, R173, R213, RZ ;  /* 0x000000d5adad7210 */ /* 0x000fe20007f3e0ff */
[----:B-1----:R-:W-:-:S02]  /*74050*/  IMAD.MOV.U32 R6, RZ, RZ, R46 ;  /* 0x000000ffff067224 */ /* 0x002fc400078e002e */
[----:B------:R-:W-:Y:S01]  /*74060*/  IMAD.X R177, R177, 0x1, R2, P2 ;  /* 0x00000001b1b17824 */ /* 0x000fe200010e0602 */
[----:B------:R-:W-:Y:S01]  /*74070*/  STL [R1+0x28ac], R50 ;  /* 0x0028ac3201007387 */ /* 0x000fe20000100800 */
[----:B------:R-:W-:-:S03]  /*74080*/  MOV R7, R47 ;  /* 0x0000002f00077202 */ /* 0x000fc60000000f00 */
[----:B------:R1:W-:Y:S01]  /*74090*/  STL [R1+0x2868], R47 ;  /* 0x0028682f01007387 */ /* 0x0003e20000100800 */
[----:B------:R-:W-:-:S03]  /*740a0*/  IADD3 R169, P2, PT, R169, R213, RZ ;  /* 0x000000d5a9a97210 */ /* 0x000fc60007f5e0ff */
[----:B------:R4:W-:Y:S04]  /*740b0*/  LDGSTS.E [R5+0x6800], desc[UR6][R6.64], P0 ;  /* 0x0680000006057fae */ /* 0x0009e800081a1006 */
[----:B-1----:R-:W3:Y:S04]  /*740c0*/  LDL.LU R47, [R1+0x21f4] ;  /* 0x0021f400012f7983 */ /* 0x002ee80000300800 */
[----:B------:R-:W-:Y:S04]  /*740d0*/  STL [R1+0x28ec], R173 ;  /* 0x0028ecad01007387 */ /* 0x000fe80000100800 */
[----:B------:R-:W-:Y:S04]  /*740e0*/  STL [R1+0x28a8], R177 ;  /* 0x0028a8b101007387 */ /* 0x000fe80000100800 */
[----:B------:R-:W3:Y:S01]  /*740f0*/  LDL.LU R46, [R1+0x2234] ;  /* 0x00223400012e7983 */ /* 0x000ee20000300800 */
[----:B----4-:R-:W-:-:S03]  /*74100*/  IMAD.MOV.U32 R6, RZ, RZ, R50 ;  /* 0x000000ffff067224 */ /* 0x010fc600078e0032 */
[----:B------:R-:W-:Y:S04]  /*74110*/  STL [R1+0x292c], R169 ;  /* 0x00292ca901007387 */ /* 0x000fe80000100800 */
[----:B------:R-:W4:Y:S01]  /*74120*/  LDL.LU R50, [R1+0x21f0] ;  /* 0x0021f00001327983 */ /* 0x000f220000300800 */
[----:B------:R-:W-:Y:S02]  /*74130*/  IMAD.MOV.U32 R7, RZ, RZ, R177 ;  /* 0x000000ffff077224 */ /* 0x000fe400078e00b1 */
[--C-:B------:R-:W-:Y:S02]  /*74140*/  IMAD.X R176, R176, 0x1, R2.reuse, P1 ;  /* 0x00000001b0b07824 */ /* 0x100fe400008e0602 */
[----:B------:R-:W-:Y:S01]  /*74150*/  IMAD.X R172, R172, 0x1, R2, P2 ;  /* 0x00000001acac7824 */ /* 0x000fe200010e0602 */
[----:B------:R1:W-:Y:S01]  /*74160*/  LDGSTS.E [R5+0x6c00], desc[UR6][R6.64], P0 ;  /* 0x06c0000006057fae */ /* 0x0003e200081a1006 */
[----:B--2---:R-:W-:Y:S01]  /*74170*/  IADD3 R165, P3, PT, R165, R213, RZ ;  /* 0x000000d5a5a57210 */ /* 0x004fe20007f7e0ff */
[----:B-1----:R-:W-:Y:S01]  /*74180*/  IMAD.MOV.U32 R6, RZ, RZ, R173 ;  /* 0x000000ffff067224 */ /* 0x002fe200078e00ad */
[----:B------:R-:W-:-:S03]  /*74190*/  MOV R7, R176 ;  /* 0x000000b000077202 */ /* 0x000fc60000000f00 */
[----:B------:R-:W-:Y:S02]  /*741a0*/  IMAD.X R168, R168, 0x1, R2, P3 ;  /* 0x00000001a8a87824 */ /* 0x000fe400018e0602 */
[----:B------:R1:W-:Y:S04]  /*741b0*/  LDGSTS.E [R5+0x7000], desc[UR6][R6.64], P0 ;  /* 0x0700000006057fae */ /* 0x0003e800081a1006 */
[----:B------:R2:W-:Y:S01]  /*741c0*/  STL [R1+0x28e8], R176 ;  /* 0x0028e8b001007387 */ /* 0x0005e20000100800 */
[----:B-1----:R-:W-:Y:S02]  /*741d0*/  IMAD.MOV.U32 R6, RZ, RZ, R169 ;  /* 0x000000ffff067224 */ /* 0x002fe400078e00a9 */
[----:B------:R-:W-:-:S05]  /*741e0*/  IMAD.MOV.U32 R7, RZ, RZ, R172 ;  /* 0x000000ffff077224 */ /* 0x000fca00078e00ac */
[----:B------:R1:W-:Y:S04]  /*741f0*/  LDGSTS.E [R5+0x7400], desc[UR6][R6.64], P0 ;  /* 0x0740000006057fae */ /* 0x0003e800081a1006 */
[----:B------:R2:W-:Y:S01]  /*74200*/  STL [R1+0x296c], R165 ;  /* 0x00296ca501007387 */ /* 0x0005e20000100800 */
[----:B------:R-:W-:Y:S02]  /*74210*/  IMAD.MOV.U32 R188, RZ, RZ, R56 ;  /* 0x000000ffffbc7224 */ /* 0x000fe400078e0038 */
[----:B------:R-:W-:Y:S02]  /*74220*/  IMAD.MOV.U32 R189, RZ, RZ, R8 ;  /* 0x000000ffffbd7224 */ /* 0x000fe400078e0008 */
[----:B-1----:R-:W-:Y:S02]  /*74230*/  IMAD.MOV.U32 R6, RZ, RZ, R165 ;  /* 0x000000ffff067224 */ /* 0x002fe400078e00a5 */
[----:B------:R-:W-:-:S05]  /*74240*/  IMAD.MOV.U32 R7, RZ, RZ, R168 ;  /* 0x000000ffff077224 */ /* 0x000fca00078e00a8 */
[----:B------:R1:W-:Y:S01]  /*74250*/  LDGSTS.E [R5+0x7800], desc[UR6][R6.64], P0 ;  /* 0x0780000006057fae */ /* 0x0003e200081a1006 */
[----:B------:R-:W-:Y:S02]  /*74260*/  IMAD.MOV.U32 R236, RZ, RZ, R57 ;  /* 0x000000ffffec7224 */ /* 0x000fe400078e0039 */
[----:B------:R-:W-:Y:S02]  /*74270*/  IMAD.MOV.U32 R237, RZ, RZ, R9 ;  /* 0x000000ffffed7224 */ /* 0x000fe400078e0009 */
[----:B------:R-:W-:Y:S01]  /*74280*/  IMAD.MOV.U32 R184, RZ, RZ, R60 ;  /* 0x000000ffffb87224 */ /* 0x000fe200078e003c */
[----:B------:R-:W-:Y:S01]  /*74290*/  MOV R185, R10 ;  /* 0x0000000a00b97202 */ /* 0x000fe20000000f00 */
[----:B------:R-:W-:Y:S02]  /*742a0*/  IMAD.MOV.U32 R232, RZ, RZ, R64 ;  /* 0x000000ffffe87224 */ /* 0x000fe400078e0040 */
[----:B------:R-:W-:Y:S02]  /*742b0*/  IMAD.MOV.U32 R233, RZ, RZ, R12 ;  /* 0x000000ffffe97224 */ /* 0x000fe400078e000c */
[----:B------:R-:W-:-:S02]  /*742c0*/  IMAD.MOV.U32 R180, RZ, RZ, R65 ;  /* 0x000000ffffb47224 */ /* 0x000fc400078e0041 */
[----:B------:R-:W-:Y:S01]  /*742d0*/  IMAD.MOV.U32 R181, RZ, RZ, R13 ;  /* 0x000000ffffb57224 */ /* 0x000fe200078e000d */
[----:B------:R-:W-:Y:S01]  /*742e0*/  MOV R228, R68 ;  /* 0x0000004400e47202 */ /* 0x000fe20000000f00 */
[----:B------:R-:W-:Y:S02]  /*742f0*/  IMAD.MOV.U32 R229, RZ, RZ, R14 ;  /* 0x000000ffffe57224 */ /* 0x000fe400078e000e */
[----:B--2---:R-:W-:Y:S02]  /*74300*/  IMAD.MOV.U32 R176, RZ, RZ, R69 ;  /* 0x000000ffffb07224 */ /* 0x004fe400078e0045 */
        /* <DEDUP_REMOVED lines=36> */
[----:B------:R-:W-:Y:S01]  /*74550*/  IMAD.MOV.U32 R65, RZ, RZ, R52 ;  /* 0x000000ffff417224 */ /* 0x000fe200078e0034 */
[----:B------:R-:W-:-:S02]  /*74560*/  MOV R60, R117 ;  /* 0x00000075003c7202 */ /* 0x000fc40000000f00 */
[----:B---3--:R-:W-:-:S05]  /*74570*/  IADD3 R4, P1, PT, R4, R213, RZ ;  /* 0x000000d504047210 */ /* 0x008fca0007f3e0ff */
[----:B------:R-:W-:Y:S02]  /*74580*/  IMAD.X R164, R164, 0x1, R2, P1 ;  /* 0x00000001a4a47824 */ /* 0x000fe400008e0602 */
[----:B-1----:R-:W-:Y:S01]  /*74590*/  IMAD.MOV.U32 R6, RZ, RZ, R4 ;  /* 0x000000ffff067224 */ /* 0x002fe200078e0004 */
[----:B------:R-:W-:Y:S04]  /*745a0*/  STL [R1+0x29ac], R4 ;  /* 0x0029ac0401007387 */ /* 0x000fe80000100800 */
[----:B------:R1:W-:Y:S01]  /*745b0*/  STL [R1+0x2928], R172 ;  /* 0x002928ac01007387 */ /* 0x0003e20000100800 */
[----:B------:R-:W-:-:S03]  /*745c0*/  MOV R7, R164 ;  /* 0x000000a400077202 */ /* 0x000fc60000000f00 */
[----:B------:R2:W-:Y:S04]  /*745d0*/  STL [R1+0x2968], R168 ;  /* 0x002968a801007387 */ /* 0x0005e80000100800 */
[----:B------:R3:W-:Y:S04]  /*745e0*/  STL [R1+0x29a8], R164 ;  /* 0x0029a8a401007387 */ /* 0x0007e80000100800 */
[----:B------:R1:W-:Y:S04]  /*745f0*/  LDGSTS.E [R5+0x7c00], desc[UR6][R6.64], P0 ;  /* 0x07c0000006057fae */ /* 0x0003e800081a1006 */
[----:B------:R-:W-:Y:S01]  /*74600*/  LDGSTS.E [R5+0x8000], desc[UR6][R188.64], P0 ;  /* 0x08000000bc057fae */ /* 0x000fe200081a1006 */
[----:B------:R-:W-:-:S02]  /*74610*/  IADD3 R47, P1, PT, R47, R213, RZ ;  /* 0x000000d52f2f7210 */ /* 0x000fc40007f3e0ff */
[----:B------:R-:W-:Y:S01]  /*74620*/  IADD3 R46, P2, PT, R46, R213, RZ ;  /* 0x000000d52e2e7210 */ /* 0x000fe20007f5e0ff */
[----:B-1----:R-:W-:Y:S02]  /*74630*/  IMAD.MOV.U32 R172, RZ, RZ, R73 ;  /* 0x000000ffffac7224 */ /* 0x002fe400078e0049 */
[----:B--2---:R-:W-:Y:S02]  /*74640*/  IMAD.MOV.U32 R168, RZ, RZ, R77 ;  /* 0x000000ffffa87224 */ /* 0x004fe400078e004d */
[----:B----4-:R-:W-:Y:S01]  /*74650*/  IMAD.X R50, R50, 0x1, R2, P1 ;  /* 0x0000000132327824 */ /* 0x010fe200008e0602 */
[----:B------:R-:W-:Y:S04]  /*74660*/  STL [R1+0x21f4], R47 ;  /* 0x0021f42f01007387 */ /* 0x000fe80000100800 */
[----:B------:R-:W-:Y:S01]  /*74670*/  STL [R1+0x2234], R46 ;  /* 0x0022342e01007387 */ /* 0x000fe20000100800 */
[----:B------:R-:W-:-:S02]  /*74680*/  IMAD.MOV.U32 R6, RZ, RZ, R61 ;  /* 0x000000ffff067224 */ /* 0x000fc400078e003d */
[----:B------:R-:W-:Y:S01]  /*74690*/  IMAD.MOV.U32 R7, RZ, RZ, R11 ;  /* 0x000000ffff077224 */ /* 0x000fe200078e000b */
[----:B------:R-:W-:Y:S04]  /*746a0*/  STL [R1+0x21f0], R50 ;  /* 0x0021f03201007387 */ /* 0x000fe80000100800 */
[----:B------:R1:W-:Y:S04]  /*746b0*/  STL.64 [R1+0x1fd8], R188 ;  /* 0x001fd8bc01007387 */ /* 0x0003e80000100a00 */
[----:B------:R2:W-:Y:S04]  /*746c0*/  STL.64 [R1+0x1fd0], R236 ;  /* 0x001fd0ec01007387 */ /* 0x0005e80000100a00 */
[----:B------:R4:W-:Y:S04]  /*746d0*/  STL.64 [R1+0x1fc8], R184 ;  /* 0x001fc8b801007387 */ /* 0x0009e80000100a00 */
[----:B------:R-:W-:Y:S04]  /*746e0*/  STL.64 [R1+0x1ee0], R6 ;  /* 0x001ee00601007387 */ /* 0x000fe80000100a00 */
[----:B------:R1:W-:Y:S04]  /*746f0*/  STL.64 [R1+0x1fc0], R232 ;  /* 0x001fc0e801007387 */ /* 0x0003e80000100a00 */
[----:B------:R1:W-:Y:S04]  /*74700*/  STL.64 [R1+0x1fb8], R180 ;  /* 0x001fb8b401007387 */ /* 0x0003e80000100a00 */
[----:B------:R1:W-:Y:S04]  /*74710*/  STL.64 [R1+0x1fb0], R228 ;  /* 0x001fb0e401007387 */ /* 0x0003e80000100a00 */
[----:B------:R1:W-:Y:S04]  /*74720*/  STL.64 [R1+0x1fa8], R176 ;  /* 0x001fa8b001007387 */ /* 0x0003e80000100a00 */
[----:B------:R1:W-:Y:S01]  /*74730*/  STL.64 [R1+0x1fa0], R224 ;  /* 0x001fa0e001007387 */ /* 0x0003e20000100a00 */
[----:B---3--:R-:W-:-:S03]  /*74740*/  MOV R164, R81 ;  /* 0x0000005100a47202 */ /* 0x008fc60000000f00 */
[----:B------:R3:W-:Y:S04]  /*74750*/  STL.64 [R1+0x1f98], R172 ;  /* 0x001f98ac01007387 */ /* 0x0007e80000100a00 */
[----:B------:R1:W-:Y:S01]  /*74760*/  STL.64 [R1+0x1f90], R220 ;  /* 0x001f90dc01007387 */ /* 0x0003e20000100a00 */
[----:B------:R-:W-:-:S03]  /*74770*/  IMAD.MOV.U32 R213, RZ, RZ, R23 ;  /* 0x000000ffffd57224 */ /* 0x000fc600078e0017 */
[----:B------:R1:W-:Y:S04]  /*74780*/  STL.64 [R1+0x1f88], R168 ;  /* 0x001f88a801007387 */ /* 0x0003e80000100a00 */
[----:B------:R1:W-:Y:S04]  /*74790*/  STL.64 [R1+0x1f80], R216 ;  /* 0x001f80d801007387 */ /* 0x0003e80000100a00 */
[----:B------:R1:W-:Y:S01]  /*747a0*/  STL.64 [R1+0x1f78], R164 ;  /* 0x001f78a401007387 */ /* 0x0003e20000100a00 */
[----:B------:R-:W-:-:S03]  /*747b0*/  IMAD.MOV.U32 R11, RZ, RZ, R28 ;  /* 0x000000ffff0b7224 */ /* 0x000fc600078e001c */
[----:B------:R1:W-:Y:S04]  /*747c0*/  STL.64 [R1+0x1f70], R8 ;  /* 0x001f700801007387 */ /* 0x0003e80000100a00 */
[----:B------:R1:W-:Y:S01]  /*747d0*/  STL.64 [R1+0x1f68], R212 ;  /* 0x001f68d401007387 */ /* 0x0003e20000100a00 */
[----:B------:R-:W-:-:S03]  /*747e0*/  MOV R23, R32 ;  /* 0x0000002000177202 */ /* 0x000fc60000000f00 */
[----:B------:R1:W-:Y:S04]  /*747f0*/  STL.64 [R1+0x1f60], R16 ;  /* 0x001f601001007387 */ /* 0x0003e80000100a00 */
[----:B------:R-:W-:Y:S04]  /*74800*/  STL.64 [R1+0x1f58], R24 ;  /* 0x001f581801007387 */ /* 0x000fe80000100a00 */
[----:B------:R1:W-:Y:S01]  /*74810*/  STL.64 [R1+0x1f50], R10 ;  /* 0x001f500a01007387 */ /* 0x0003e20000100a00 */
[----:B------:R-:W-:-:S03]  /*74820*/  IMAD.MOV.U32 R81, RZ, RZ, R37 ;  /* 0x000000ffff517224 */ /* 0x000fc600078e0025 */
[----:B------:R-:W-:Y:S04]  /*74830*/  STL.64 [R1+0x1f48], R84 ;  /* 0x001f485401007387 */ /* 0x000fe80000100a00 */
[----:B------:R-:W-:Y:S01]  /*74840*/  STL.64 [R1+0x1f40], R22 ;  /* 0x001f401601007387 */ /* 0x000fe20000100a00 */
[----:B------:R-:W-:-:S03]  /*74850*/  IMAD.MOV.U32 R77, RZ, RZ, R41 ;  /* 0x000000ffff4d7224 */ /* 0x000fc600078e0029 */
[----:B------:R1:W-:Y:S04]  /*74860*/  STL.64 [R1+0x1f38], R18 ;  /* 0x001f381201007387 */ /* 0x0003e80000100a00 */
[----:B------:R1:W-:Y:S01]  /*74870*/  STL.64 [R1+0x1f30], R14 ;  /* 0x001f300e01007387 */ /* 0x0003e20000100a00 */
[----:B------:R-:W-:-:S03]  /*74880*/  MOV R73, R45 ;  /* 0x0000002d00497202 */ /* 0x000fc60000000f00 */
[----:B------:R-:W-:Y:S04]  /*74890*/  STL.64 [R1+0x1f28], R80 ;  /* 0x001f285001007387 */ /* 0x000fe80000100a00 */
[----:B------:R-:W-:Y:S04]  /*748a0*/  STL.64 [R1+0x1f20], R20 ;  /* 0x001f201401007387 */ /* 0x000fe80000100a00 */
[----:B------:R-:W-:Y:S04]  /*748b0*/  STL.64 [R1+0x1f18], R76 ;  /* 0x001f184c01007387 */ /* 0x000fe80000100a00 */
[----:B------:R1:W-:Y:S04]  /*748c0*/  STL.64 [R1+0x1f10], R12 ;  /* 0x001f100c01007387 */ /* 0x0003e80000100a00 */
[----:B------:R-:W-:Y:S01]  /*748d0*/  STL.64 [R1+0x1f08], R72 ;  /* 0x001f084801007387 */ /* 0x000fe20000100a00 */
[----:B------:R-:W-:-:S03]  /*748e0*/  IMAD.MOV.U32 R61, RZ, RZ, R53 ;  /* 0x000000ffff3d7224 */ /* 0x000fc600078e0035 */
[----:B------:R-:W-:Y:S04]  /*748f0*/  STL.64 [R1+0x1f00], R68 ;  /* 0x001f004401007387 */ /* 0x000fe80000100a00 */
[----:B------:R2:W-:Y:S04]  /*74900*/  STL.64 [R1+0x1ef8], R56 ;  /* 0x001ef83801007387 */ /* 0x0005e80000100a00 */
[----:B-1----:R-:W3:Y:S04]  /*74910*/  LDL.LU.64 R188, [R1+0x2b78] ;  /* 0x002b780001bc7983 */ /* 0x002ee80000300a00 */
        /* <DEDUP_REMOVED lines=13> */
[----:B--2---:R-:W2:Y:S04]  /*749f0*/  LDL.LU.64 R236, [R1+0x2b70] ;  /* 0x002b700001ec7983 */ /* 0x004ea80000300a00 */
[----:B------:R-:W-:Y:S04]  /*74a00*/  STL.64 [R1+0x1ee8], R60 ;  /* 0x001ee83c01007387 */ /* 0x000fe80000100a00 */
[----:B----4-:R-:W4:Y:S04]  /*74a10*/  LDL.LU.64 R184, [R1+0x2b68] ;  /* 0x002b680001b87983 */ /* 0x010f280000300a00 */
[----:B------:R-:W2:Y:S04]  /*74a20*/  LDL.LU.64 R232, [R1+0x2b60] ;  /* 0x002b600001e87983 */ /* 0x000ea80000300a00 */
[----:B------:R-:W2:Y:S04]  /*74a30*/  LDL.LU.64 R180, [R1+0x2b58] ;  /* 0x002b580001b47983 */ /* 0x000ea80000300a00 */
[----:B------:R-:W2:Y:S04]  /*74a40*/  LDL.LU.64 R228, [R1+0x2b50] ;  /* 0x002b500001e47983 */ /* 0x000ea80000300a00 */
[----:B------:R-:W2:Y:S04]  /*74a50*/  LDL.LU.64 R176, [R1+0x2b48] ;  /* 0x002b480001b07983 */ /* 0x000ea80000300a00 */
[----:B------:R-:W2:Y:S04]  /*74a60*/  LDL.LU.64 R224, [R1+0x2b40] ;  /* 0x002b400001e07983 */ /* 0x000ea80000300a00 */
[----:B---3--:R-:W3:Y:S04]  /*74a70*/  LDL.LU.64 R172, [R1+0x2b38] ;  /* 0x002b380001ac7983 */ /* 0x008ee80000300a00 */
[----:B------:R-:W2:Y:S04]  /*74a80*/  LDL.LU.64 R220, [R1+0x2b30] ;  /* 0x002b300001dc7983 */ /* 0x000ea80000300a00 */
[----:B------:R-:W2:Y:S04]  /*74a90*/  LDL.LU.64 R168, [R1+0x2b28] ;  /* 0x002b280001a87983 */ /* 0x000ea80000300a00 */
[----:B------:R-:W2:Y:S04]  /*74aa0*/  LDL.LU.64 R216, [R1+0x2b20] ;  /* 0x002b200001d87983 */ /* 0x000ea80000300a00 */
        /* <DEDUP_REMOVED lines=8> */
[----:B------:R-:W-:Y:S01]  /*74b30*/  LDGSTS.E [R5+0xd000], desc[UR6][R18.64], P0 ;  /* 0x0d00000012057fae */ /* 0x000fe200081a1006 */
[----:B------:R-:W-:-:S03]  /*74b40*/  LOP3.LUT R4, R51, 0x10, RZ, 0x3c, !PT ;  /* 0x0000001033047812 */ /* 0x000fc600078e3cff */
[----:B------:R-:W-:Y:S04]  /*74b50*/  LDGSTS.E [R5+0xd400], desc[UR6][R14.64], P0 ;  /* 0x0d4000000e057fae */ /* 0x000fe800081a1006 */
[----:B------:R-:W2:Y:S04]  /*74b60*/  LDL.LU R8, [R1+0x2274] ;  /* 0x0022740001087983 */ /* 0x000ea80000300800 */
[----:B------:R-:W3:Y:S01]  /*74b70*/  LDL.LU.64 R212, [R1+0x2b10] ;  /* 0x002b100001d47983 */ /* 0x000ee20000300a00 */
[----:B------:R-:W1:Y:S03]  /*74b80*/  LDC R51, c[0x0][0x3ac] ;  /* 0x0000eb00ff337b82 */ /* 0x000e660000000800 */
[----:B------:R-:W-:Y:S04]  /*74b90*/  LDGSTS.E [R5+0xd800], desc[UR6][R80.64], P0 ;  /* 0x0d80000050057fae */ /* 0x000fe800081a1006 */
[----:B------:R-:W3:Y:S04]  /*74ba0*/  LDL.LU R17, [R1+0x2230] ;  /* 0x0022300001117983 */ /* 0x000ee80000300800 */
[----:B------:R-:W4:Y:S04]  /*74bb0*/  LDL.LU R10, [R1+0x22b4] ;  /* 0x0022b400010a7983 */ /* 0x000f280000300800 */
[----:B------:R-:W-:Y:S04]  /*74bc0*/  LDGSTS.E [R5+0xdc00], desc[UR6][R20.64], P0 ;  /* 0x0dc0000014057fae */ /* 0x000fe800081a1006 */
[----:B------:R-:W4:Y:S04]  /*74bd0*/  LDL.LU R18, [R1+0x2270] ;  /* 0x0022700001127983 */ /* 0x000f280000300800 */
[----:B------:R-:W-:Y:S04]  /*74be0*/  LDGSTS.E [R5+0xe000], desc[UR6][R76.64], P0 ;  /* 0x0e0000004c057fae */ /* 0x000fe800081a1006 */
[----:B------:R-:W-:Y:S04]  /*74bf0*/  LDGSTS.E [R5+0xe400], desc[UR6][R12.64], P0 ;  /* 0x0e4000000c057fae */ /* 0x000fe800081a1006 */
[----:B------:R-:W-:Y:S04]  /*74c00*/  LDGSTS.E [R5+0xe800], desc[UR6][R72.64], P0 ;  /* 0x0e80000048057fae */ /* 0x000fe800081a1006 */
[----:B------:R-:W4:Y:S04]  /*74c10*/  LDL.LU R15, [R1+0x22f4] ;  /* 0x0022f400010f7983 */ /* 0x000f280000300800 */
[----:B------:R-:W4:Y:S04]  /*74c20*/  LDL.LU R16, [R1+0x22b0] ;  /* 0x0022b00001107983 */ /* 0x000f280000300800 */
[----:B------:R-:W-:Y:S04]  /*74c30*/  LDGSTS.E [R5+0xec00], desc[UR6][R68.64], P0 ;  /* 0x0ec0000044057fae */ /* 0x000fe800081a1006 */
[----:B------:R1:W-:Y:S04]  /*74c40*/  LDGSTS.E [R5+0xf000], desc[UR6][R56.64], P0 ;  /* 0x0f00000038057fae */ /* 0x0003e800081a1006 */
[----:B------:R-:W-:Y:S04]  /*74c50*/  LDGSTS.E [R5+0xf400], desc[UR6][R64.64], P0 ;  /* 0x0f40000040057fae */ /* 0x000fe800081a1006 */
[----:B------:R-:W-:Y:S04]  /*74c60*/  LDGSTS.E [R5+0xf800], desc[UR6][R60.64], P0 ;  /* 0x0f8000003c057fae */ /* 0x000fe800081a1006 */
[----:B------:R1:W-:Y:S04]  /*74c70*/  LDGSTS.E [R5+0xfc00], desc[UR6][R6.64], P0 ;  /* 0x0fc0000006057fae */ /* 0x0003e800081a1006 */
[----:B------:R-:W4:Y:S04]  /*74c80*/  LDL.LU R12, [R1+0x2334] ;  /* 0x00233400010c7983 */ /* 0x000f280000300800 */
[----:B------:R-:W4:Y:S04]  /*74c90*/  LDL.LU R22, [R1+0x22f0] ;  /* 0x0022f00001167983 */ /* 0x000f280000300800 */
[----:B------:R-:W4:Y:S01]  /*74ca0*/  LDL.LU R9, [R1+0x2374] ;  /* 0x0023740001097983 */ /* 0x000f220000300800 */
[----:B-1----:R-:W-:-:S03]  /*74cb0*/  IMAD.SHL.U32 R57, R51, 0x20, RZ ;  /* 0x0000002033397824 */ /* 0x002fc600078e00ff */
[----:B------:R-:W4:Y:S04]  /*74cc0*/  LDL.LU R21, [R1+0x2330] ;  /* 0x0023300001157983 */ /* 0x000f280000300800 */
[----:B------:R-:W4:Y:S01]  /*74cd0*/  LDL.LU R13, [R1+0x23b4] ;  /* 0x0023b400010d7983 */ /* 0x000f220000300800 */
[----:B------:R-:W-:-:S03]  /*74ce0*/  IMAD.SHL.U32 R57, R57, 0x4, RZ ;  /* 0x0000000439397824 */ /* 0x000fc600078e00ff */
[----:B------:R-:W4:Y:S01]  /*74cf0*/  LDL.LU R20, [R1+0x2370] ;  /* 0x0023700001147983 */ /* 0x000f220000300800 */
[----:B------:R-:W-:Y:S02]  /*74d00*/  VIADD R4, R4, UR13 ;  /* 0x0000000d04047c36 */ /* 0x000fe40008000000 */
[----:B------:R-:W-:Y:S01]  /*74d10*/  IMAD.MOV.U32 R6, RZ, RZ, R47 ;  /* 0x000000ffff067224 */ /* 0x000fe200078e002f */
[----:B------:R-:W-:Y:S01]  /*74d20*/  MOV R7, R50 ;  /* 0x0000003200077202 */ /* 0x000fe20000000f00 */
[----:B------:R-:W4:Y:S04]  /*74d30*/  LDL.LU R14, [R1+0x23b0] ;  /* 0x0023b000010e7983 */ /* 0x000f280000300800 */
[----:B------:R1:W-:Y:S01]  /*74d40*/  LDGSTS.E [R4+0x80], desc[UR6][R6.64], P0 ;  /* 0x0008000006047fae */ /* 0x0003e200081a1006 */
[-C--:B--2---:R-:W-:Y:S01]  /*74d50*/  IADD3 R8, P1, PT, R8, R57.reuse, RZ ;  /* 0x0000003908087210 */ /* 0x084fe20007f3e0ff */
[----:B---3--:R-:W-:Y:S01]  /*74d60*/  IMAD.X R17, R17, 0x1, R2, P2 ;  /* 0x0000000111117824 */ /* 0x008fe200010e0602 */
[----:B----4-:R-:W-:-:S03]  /*74d70*/  IADD3 R10, P2, PT, R10, R57, RZ ;  /* 0x000000390a0a7210 */ /* 0x010fc60007f5e0ff */
[----:B------:R-:W-:Y:S01]  /*74d80*/  STL [R1+0x2274], R8 ;  /* 0x0022740801007387 */ /* 0x000fe20000100800 */
[----:B------:R-:W-:-:S03]  /*74d90*/  IMAD.X R18, R18, 0x1, R2, P1 ;  /* 0x0000000112127824 */ /* 0x000fc600008e0602 */
[----:B------:R2:W-:Y:S04]  /*74da0*/  STL [R1+0x2230], R17 ;  /* 0x0022301101007387 */ /* 0x0005e80000100800 */
[----:B------:R-:W3:Y:S04]  /*74db0*/  LDL.LU R11, [R1+0x23f4] ;  /* 0x0023f400010b7983 */ /* 0x000ee80000300800 */
[----:B------:R-:W4:Y:S04]  /*74dc0*/  LDL.LU R19, [R1+0x23f0] ;  /* 0x0023f00001137983 */ /* 0x000f280000300800 */
[----:B------:R-:W-:Y:S01]  /*74dd0*/  STL [R1+0x22b4], R10 ;  /* 0x0022b40a01007387 */ /* 0x000fe20000100800 */
[----:B-1----:R-:W-:-:S03]  /*74de0*/  IMAD.MOV.U32 R7, RZ, RZ, R17 ;  /* 0x000000ffff077224 */ /* 0x002fc600078e0011 */
[----:B------:R1:W-:Y:S04]  /*74df0*/  STL [R1+0x2270], R18 ;  /* 0x0022701201007387 */ /* 0x0003e80000100800 */
[----:B--2---:R-:W2:Y:S01]  /*74e00*/  LDL.LU R17, [R1+0x2434] ;  /* 0x0024340001117983 */ /* 0x004ea20000300800 */
[----:B------:R-:W-:Y:S01]  /*74e10*/  IMAD.MOV.U32 R6, RZ, RZ, R46 ;  /* 0x000000ffff067224 */ /* 0x000fe200078e002e */
[----:B------:R-:W-:Y:S01]  /*74e20*/  IADD3 R15, P1, PT, R15, R57, RZ ;  /* 0x000000390f0f7210 */ /* 0x000fe20007f3e0ff */
[----:B------:R-:W-:-:S03]  /*74e30*/  IMAD.X R16, R16, 0x1, R2, P2 ;  /* 0x0000000110107824 */ /* 0x000fc600010e0602 */
[----:B------:R1:W-:Y:S01]  /*74e40*/  LDGSTS.E [R4+0x480], desc[UR6][R6.64], P0 ;  /* 0x0048000006047fae */ /* 0x0003e200081a1006 */
[-C--:B------:R-:W-:Y:S02]  /*74e50*/  IADD3 R12, P2, PT, R12, R57.reuse, RZ ;  /* 0x000000390c0c7210 */ /* 0x080fe40007f5e0ff */
[----:B------:R-:W-:Y:S01]  /*74e60*/  IADD3.X R22, PT, PT, R22, R2, RZ, P1, !PT ;  /* 0x0000000216167210 */ /* 0x000fe20000ffe4ff */
[----:B-1----:R-:W-:Y:S02]  /*74e70*/  IMAD.MOV.U32 R6, RZ, RZ, R8 ;  /* 0x000000ffff067224 */ /* 0x002fe400078e0008 */
[----:B------:R-:W-:Y:S02]  /*74e80*/  IMAD.MOV.U32 R7, RZ, RZ, R18 ;  /* 0x000000ffff077224 */ /* 0x000fe400078e0012 */
[----:B------:R-:W2:Y:S04]  /*74e90*/  LDL.LU R18, [R1+0x2430] ;  /* 0x0024300001127983 */ /* 0x000ea80000300800 */
[----:B------:R-:W-:Y:S04]  /*74ea0*/  STL [R1+0x22f4], R15 ;  /* 0x0022f40f01007387 */ /* 0x000fe80000100800 */
[----:B------:R1:W-:Y:S04]  /*74eb0*/  STL [R1+0x22b0], R16 ;  /* 0x0022b01001007387 */ /* 0x0003e80000100800 */
[----:B------:R1:W-:Y:S04]  /*74ec0*/  LDGSTS.E [R4+0x880], desc[UR6][R6.64], P0 ;  /* 0x0088000006047fae */ /* 0x0003e800081a1006 */
[----:B------:R-:W2:Y:S01]  /*74ed0*/  LDL.LU R8, [R1+0x2474] ;  /* 0x0024740001087983 */ /* 0x000ea20000300800 */
[----:B------:R-:W-:Y:S01]  /*74ee0*/  IADD3 R9, P1, PT, R9, R57, RZ ;  /* 0x0000003909097210 */ /* 0x000fe20007f3e0ff */
[----:B------:R-:W-:-:S02]  /*74ef0*/  IMAD.X R21, R21, 0x1, R2, P2 ;  /* 0x0000000115157824 */ /* 0x000fc400010e0602 */
[----:B-1----:R-:W-:Y:S02]  /*74f00*/  IMAD.MOV.U32 R6, RZ, RZ, R10 ;  /* 0x000000ffff067224 */ /* 0x002fe400078e000a */
[----:B------:R-:W-:Y:S02]  /*74f10*/  IMAD.MOV.U32 R7, RZ, RZ, R16 ;  /* 0x000000ffff077224 */ /* 0x000fe400078e0010 */
[----:B------:R-:W2:Y:S04]  /*74f20*/  LDL.LU R16, [R1+0x2470] ;  /* 0x0024700001107983 */ /* 0x000ea80000300800 */
[----:B------:R1:W-:Y:S04]  /*74f30*/  STL [R1+0x2334], R12 ;  /* 0x0023340c01007387 */ /* 0x0003e80000100800 */
[----:B------:R1:W-:Y:S04]  /*74f40*/  STL [R1+0x22f0], R22 ;  /* 0x0022f01601007387 */ /* 0x0003e80000100800 */
[----:B------:R-:W2:Y:S04]  /*74f50*/  LDL.LU R10, [R1+0x24b4] ;  /* 0x0024b400010a7983 */ /* 0x000ea80000300800 */
[----:B------:R1:W-:Y:S01]  /*74f60*/  LDGSTS.E [R4+0xc80], desc[UR6][R6.64], P0 ;  /* 0x00c8000006047fae */ /* 0x0003e200081a1006 */
[----:B------:R-:W-:Y:S01]  /*74f70*/  IADD3 R13, P2, PT, R13, R57, RZ ;  /* 0x000000390d0d7210 */ /* 0x000fe20007f5e0ff */
[----:B------:R-:W-:-:S02]  /*74f80*/  IMAD.X R20, R20, 0x1, R2, P1 ;  /* 0x0000000114147824 */ /* 0x000fc400008e0602 */
[----:B-1----:R-:W-:Y:S02]  /*74f90*/  IMAD.MOV.U32 R6, RZ, RZ, R15 ;  /* 0x000000ffff067224 */ /* 0x002fe400078e000f */
[----:B------:R-:W-:Y:S01]  /*74fa0*/  IMAD.MOV.U32 R7, RZ, RZ, R22 ;  /* 0x000000ffff077224 */ /* 0x000fe200078e0016 */
[----:B------:R-:W2:Y:S04]  /*74fb0*/  LDL.LU R15, [R1+0x24f4] ;  /* 0x0024f400010f7983 */ /* 0x000ea80000300800 */
[----:B------:R1:W-:Y:S04]  /*74fc0*/  STL [R1+0x2374], R9 ;  /* 0x0023740901007387 */ /* 0x0003e80000100800 */
[----:B------:R-:W-:Y:S04]  /*74fd0*/  STL [R1+0x2330], R21 ;  /* 0x0023301501007387 */ /* 0x000fe80000100800 */
[----:B------:R1:W-:Y:S01]  /*74fe0*/  LDGSTS.E [R4+0x1080], desc[UR6][R6.64], P0 ;  /* 0x0108000006047fae */ /* 0x0003e200081a1006 */
[----:B------:R-:W-:Y:S01]  /*74ff0*/  IMAD.X R14, R14, 0x1, R2, P2 ;  /* 0x000000010e0e7824 */ /* 0x000fe200010e0602 */
[----:B-1----:R-:W-:Y:S01]  /*75000*/  MOV R6, R12 ;  /* 0x0000000c00067202 */ /* 0x002fe20000000f00 */
[----:B------:R-:W-:Y:S01]  /*75010*/  IMAD.MOV.U32 R7, RZ, RZ, R21 ;  /* 0x000000ffff077224 */ /* 0x000fe200078e0015 */
[----:B------:R-:W2:Y:S04]  /*75020*/  LDL.LU R12, [R1+0x24b0] ;  /* 0x0024b000010c7983 */ /* 0x000ea80000300800 */
[----:B------:R1:W-:Y:S04]  /*75030*/  STL [R1+0x23b4], R13 ;  /* 0x0023b40d01007387 */ /* 0x0003e80000100800 */
[----:B------:R-:W-:Y:S04]  /*75040*/  STL [R1+0x2370], R20 ;  /* 0x0023701401007387 */ /* 0x000fe80000100800 */
[----:B------:R-:W2:Y:S04]  /*75050*/  LDL.LU R5, [R1+0x2534] ;  /* 0x0025340001057983 */ /* 0x000ea80000300800 */
[----:B------:R1:W-:Y:S04]  /*75060*/  LDGSTS.E [R4+0x1480], desc[UR6][R6.64], P0 ;  /* 0x0148000006047fae */ /* 0x0003e800081a1006 */
[----:B------:R-:W2:Y:S01]  /*75070*/  LDL.LU R22, [R1+0x24f0] ;  /* 0x0024f00001167983 */ /* 0x000ea20000300800 */
[----:B-1----:R-:W-:-:S02]  /*75080*/  IMAD.MOV.U32 R6, RZ, RZ, R9 ;  /* 0x000000ffff067224 */ /* 0x002fc400078e0009 */
[----:B------:R-:W-:-:S05]  /*75090*/  IMAD.MOV.U32 R7, RZ, RZ, R20 ;  /* 0x000000ffff077224 */ /* 0x000fca00078e0014 */
[----:B------:R1:W-:Y:S02]  /*750a0*/  LDGSTS.E [R4+0x1880], desc[UR6][R6.64], P0 ;  /* 0x0188000006047fae */ /* 0x0003e400081a1006 */
[----:B-1----:R-:W-:Y:S01]  /*750b0*/  IMAD.MOV.U32 R6, RZ, RZ, R13 ;  /* 0x000000ffff067224 */ /* 0x002fe200078e000d */
[----:B------:R-:W-:-:S05]  /*750c0*/  MOV R7, R14 ;  /* 0x0000000e00077202 */ /* 0x000fca0000000f00 */
[----:B------:R1:W-:Y:S01]  /*750d0*/  LDGSTS.E [R4+0x1c80], desc[UR6][R6.64], P0 ;  /* 0x01c8000006047fae */ /* 0x0003e200081a1006 */
[----:B---3--:R-:W-:-:S05]  /*750e0*/  IADD3 R11, P1, PT, R11, R57, RZ ;  /* 0x000000390b0b7210 */ /* 0x008fca0007f3e0ff */
[----:B------:R-:W-:Y:S01]  /*750f0*/  STL [R1+0x23f4], R11 ;  /* 0x0023f40b01007387 */ /* 0x000fe20000100800 */
[----:B----4-:R-:W-:-:S03]  /*75100*/  IMAD.X R19, R19, 0x1, R2, P1 ;  /* 0x0000000113137824 */ /* 0x010fc600008e0602 */
[----:B------:R3:W-:Y:S04]  /*75110*/  STL [R1+0x23b0], R14 ;  /* 0x0023b00e01007387 */ /* 0x0007e80000100800 */
[----:B------:R-:W4:Y:S01]  /*75120*/  LDL.LU R9, [R1+0x2574] ;  /* 0x0025740001097983 */ /* 0x000f220000300800 */
[----:B--2---:R-:W-:-:S03]  /*75130*/  IADD3 R17, P2, PT, R17, R57, RZ ;  /* 0x0000003911117210 */ /* 0x004fc60007f5e0ff */
[----:B------:R-:W2:Y:S04]  /*75140*/  LDL.LU R13, [R1+0x2530] ;  /* 0x00253000010d7983 */ /* 0x000ea80000300800 */
[----:B------:R-:W-:Y:S04]  /*75150*/  STL [R1+0x2434], R17 ;  /* 0x0024341101007387 */ /* 0x000fe80000100800 */
[----:B------:R1:W-:Y:S04]  /*75160*/  STL [R1+0x23f0], R19 ;  /* 0x0023f01301007387 */ /* 0x0003e80000100800 */
[----:B---3--:R-:W3:Y:S04]  /*75170*/  LDL.LU R14, [R1+0x25b4] ;  /* 0x0025b400010e7983 */ /* 0x008ee80000300800 */
[----:B------:R-:W3:Y:S01]  /*75180*/  LDL.LU R21, [R1+0x2570] ;  /* 0x0025700001157983 */ /* 0x000ee20000300800 */
[----:B-1----:R-:W-:-:S02]  /*75190*/  IMAD.MOV.U32 R6, RZ, RZ, R11 ;  /* 0x000000ffff067224 */ /* 0x002fc400078e000b */
[----:B------:R-:W-:-:S05]  /*751a0*/  IMAD.MOV.U32 R7, RZ, RZ, R19 ;  /* 0x000000ffff077224 */ /* 0x000fca00078e0013 */
[----:B------:R1:W-:Y:S01]  /*751b0*/  LDGSTS.E [R4+0x2080], desc[UR6][R6.64], P0 ;  /* 0x0208000006047fae */ /* 0x0003e200081a1006 */
[----:B------:R-:W-:Y:S01]  /*751c0*/  IMAD.X R18, R18, 0x1, R2, P2 ;  /* 0x0000000112127824 */ /* 0x000fe200010e0602 */
[-C--:B------:R-:W-:Y:S01]  /*751d0*/  IADD3 R8, P1, PT, R8, R57.reuse, RZ ;  /* 0x0000003908087210 */ /* 0x080fe20007f3e0ff */
[----:B-1----:R-:W-:Y:S02]  /*751e0*/  IMAD.MOV.U32 R6, RZ, RZ, R17 ;  /* 0x000000ffff067224 */ /* 0x002fe400078e0011 */
[----:B------:R-:W-:Y:S02]  /*751f0*/  IMAD.MOV.U32 R7, RZ, RZ, R18 ;  /* 0x000000ffff077224 */ /* 0x000fe400078e0012 */
[----:B------:R-:W-:Y:S04]  /*75200*/  STL [R1+0x2474], R8 ;  /* 0x0024740801007387 */ /* 0x000fe80000100800 */
[----:B------:R1:W-:Y:S04]  /*75210*/  STL [R1+0x2430], R18 ;  /* 0x0024301201007387 */ /* 0x0003e80000100800 */
[----:B------:R-:W3:Y:S04]  /*75220*/  LDL.LU R11, [R1+0x25f4] ;  /* 0x0025f400010b7983 */ /* 0x000ee80000300800 */
[----:B------:R-:W3:Y:S04]  /*75230*/  LDL.LU R20, [R1+0x25b0] ;  /* 0x0025b00001147983 */ /* 0x000ee80000300800 */
[----:B------:R1:W-:Y:S01]  /*75240*/  LDGSTS.E [R4+0x2480], desc[UR6][R6.64], P0 ;  /* 0x0248000006047fae */ /* 0x0003e200081a1006 */
[----:B------:R-:W-:Y:S01]  /*75250*/  IMAD.X R16, R16, 0x1, R2, P1 ;  /* 0x0000000110107824 */ /* 0x000fe200008e0602 */
[----:B------:R-:W-:-:S05]  /*75260*/  IADD3 R10, P2, PT, R10, R57, RZ ;  /* 0x000000390a0a7210 */ /* 0x000fca0007f5e0ff */
[----:B------:R-:W-:Y:S04]  /*75270*/  STL [R1+0x24b4], R10 ;  /* 0x0024b40a01007387 */ /* 0x000fe80000100800 */
[----:B------:R1:W-:Y:S04]  /*75280*/  STL [R1+0x2470], R16 ;  /* 0x0024701001007387 */ /* 0x0003e80000100800 */
[----:B------:R-:W3:Y:S04]  /*75290*/  LDL.LU R19, [R1+0x25f0] ;  /* 0x0025f00001137983 */ /* 0x000ee80000300800 */
[----:B------:R-:W3:Y:S01]  /*752a0*/  LDL.LU R17, [R1+0x2634] ;  /* 0x0026340001117983 */ /* 0x000ee20000300800 */
[----:B-1----:R-:W-:-:S02]  /*752b0*/  IMAD.MOV.U32 R6, RZ, RZ, R8 ;  /* 0x000000ffff067224 */ /* 0x002fc400078e0008 */
[----:B------:R-:W-:Y:S01]  /*752c0*/  IMAD.MOV.U32 R7, RZ, RZ, R16 ;  /* 0x000000ffff077224 */ /* 0x000fe200078e0010 */
[----:B------:R-:W3:Y:S01]  /*752d0*/  LDL.LU R18, [R1+0x2630] ;  /* 0x0026300001127983 */ /* 0x000ee20000300800 */
[----:B------:R-:W-:-:S03]  /*752e0*/  IADD3 R15, P1, PT, R15, R57, RZ ;  /* 0x000000390f0f7210 */ /* 0x000fc60007f3e0ff */
[----:B------:R1:W-:Y:S04]  /*752f0*/  LDGSTS.E [R4+0x2880], desc[UR6][R6.64], P0 ;  /* 0x0288000006047fae */ /* 0x0003e800081a1006 */
[----:B------:R-:W-:Y:S01]  /*75300*/  STL [R1+0x24f4], R15 ;  /* 0x0024f40f01007387 */ /* 0x000fe20000100800 */
[----:B------:R-:W-:Y:S02]  /*75310*/  IADD3.X R12, PT, PT, R12, R2, RZ, P2, !PT ;  /* 0x000000020c0c7210 */ /* 0x000fe400017fe4ff */
[----:B------:R-:W-:Y:S01]  /*75320*/  IADD3 R5, P2, PT, R5, R57, RZ ;  /* 0x0000003905057210 */ /* 0x000fe20007f5e0ff */
[----:B------:R-:W-:Y:S02]  /*75330*/  IMAD.X R22, R22, 0x1, R2, P1 ;  /* 0x0000000116167824 */ /* 0x000fe400008e0602 */
[----:B------:R1:W-:Y:S04]  /*75340*/  STL [R1+0x24b0], R12 ;  /* 0x0024b00c01007387 */ /* 0x0003e80000100800 */
[----:B------:R-:W3:Y:S01]  /*75350*/  LDL.LU R8, [R1+0x2674] ;  /* 0x0026740001087983 */ /* 0x000ee20000300800 */
[----:B-1----:R-:W-:-:S02]  /*75360*/  IMAD.MOV.U32 R6, RZ, RZ, R10 ;  /* 0x000000ffff067224 */ /* 0x002fc400078e000a */
[----:B------:R-:W-:Y:S01]  /*75370*/  IMAD.MOV.U32 R7, RZ, RZ, R12 ;  /* 0x000000ffff077224 */ /* 0x000fe200078e000c */
[----:B------:R-:W3:Y:S04]  /*75380*/  LDL.LU R16, [R1+0x2670] ;  /* 0x0026700001107983 */ /* 0x000ee80000300800 */
[----:B------:R-:W-:Y:S04]  /*75390*/  STL [R1+0x2534], R5 ;  /* 0x0025340501007387 */ /* 0x000fe80000100800 */
[----:B------:R-:W-:Y:S04]  /*753a0*/  STL [R1+0x24f0], R22 ;  /* 0x0024f01601007387 */ /* 0x000fe80000100800 */
[----:B------:R1:W-:Y:S04]  /*753b0*/  LDGSTS.E [R4+0x2c80], desc[UR6][R6.64], P0 ;  /* 0x02c8000006047fae */ /* 0x0003e800081a1006 */
[----:B------:R-:W3:Y:S04]  /*753c0*/  LDL.LU R12, [R1+0x26b4] ;  /* 0x0026b400010c7983 */ /* 0x000ee80000300800 */
[----:B------:R-:W3:Y:S01]  /*753d0*/  LDL.LU R10, [R1+0x26f4] ;  /* 0x0026f400010a7983 */ /* 0x000ee20000300800 */
[----:B-1----:R-:W-:Y:S01]  /*753e0*/  MOV R6, R15 ;  /* 0x0000000f00067202 */ /* 0x002fe20000000f00 */
[----:B------:R-:W-:-:S02]  /*753f0*/  IMAD.MOV.U32 R7, RZ, RZ, R22 ;  /* 0x000000ffff077224 */ /* 0x000fc400078e0016 */
[----:B------:R-:W3:Y:S04]  /*75400*/  LDL.LU R15, [R1+0x26b0] ;  /* 0x0026b000010f7983 */ /* 0x000ee80000300800 */
[----:B------:R1:W-:Y:S02]  /*75410*/  LDGSTS.E [R4+0x3080], desc[UR6][R6.64], P0 ;  /* 0x0308000006047fae */ /* 0x0003e400081a1006 */
[----:B-1----:R-:W-:Y:S01]  /*75420*/  IMAD.MOV.U32 R6, RZ, RZ, R5 ;  /* 0x000000ffff067224 */ /* 0x002fe200078e0005 */
[----:B----4-:R-:W-:Y:S01]  /*75430*/  IADD3 R9, P1, PT, R9, R57, RZ ;  /* 0x0000003909097210 */ /* 0x010fe20007f3e0ff */
[----:B--2---:R-:W-:-:S04]  /*75440*/  IMAD.X R13, R13, 0x1, R2, P2 ;  /* 0x000000010d0d7824 */ /* 0x004fc800010e0602 */
[----:B------:R-:W-:Y:S01]  /*75450*/  STL [R1+0x2574], R9 ;  /* 0x0025740901007387 */ /* 0x000fe20000100800 */
[----:B---3--:R-:W-:Y:S01]  /*75460*/  IADD3 R14, P2, PT, R14, R57, RZ ;  /* 0x000000390e0e7210 */ /* 0x008fe20007f5e0ff */
[----:B------:R-:W-:Y:S02]  /*75470*/  IMAD.X R21, R21, 0x1, R2, P1 ;  /* 0x0000000115157824 */ /* 0x000fe400008e0602 */
[----:B------:R1:W-:Y:S01]  /*75480*/  STL [R1+0x2530], R13 ;  /* 0x0025300d01007387 */ /* 0x0003e20000100800 */
[----:B------:R-:W-:-:S05]  /*75490*/  IMAD.MOV.U32 R7, RZ, RZ, R13 ;  /* 0x000000ffff077224 */ /* 0x000fca00078e000d */
[----:B------:R2:W-:Y:S04]  /*754a0*/  LDGSTS.E [R4+0x3480], desc[UR6][R6.64], P0 ;  /* 0x0348000006047fae */ /* 0x0005e800081a1006 */
[----:B-1----:R-:W3:Y:S04]  /*754b0*/  LDL.LU R13, [R1+0x26f0] ;  /* 0x0026f000010d7983 */ /* 0x002ee80000300800 */
[----:B------:R1:W-:Y:S04]  /*754c0*/  STL [R1+0x25b4], R14 ;  /* 0x0025b40e01007387 */ /* 0x0003e80000100800 */
[----:B------:R-:W-:Y:S04]  /*754d0*/  STL [R1+0x2570], R21 ;  /* 0x0025701501007387 */ /* 0x000fe80000100800 */
[----:B------:R-:W4:Y:S01]  /*754e0*/  LDL.LU R5, [R1+0x2734] ;  /* 0x0027340001057983 */ /* 0x000f220000300800 */
[----:B--2---:R-:W-:Y:S01]  /*754f0*/  IMAD.MOV.U32 R6, RZ, RZ, R9 ;  /* 0x000000ffff067224 */ /* 0x004fe200078e0009 */
[----:B------:R-:W-:-:S02]  /*75500*/  MOV R7, R21 ;  /* 0x0000001500077202 */ /* 0x000fc40000000f00 */
[----:B------:R-:W2:Y:S01]  /*75510*/  LDL.LU R9, [R1+0x2774] ;  /* 0x0027740001097983 */ /* 0x000ea20000300800 */
[----:B------:R-:W-:Y:S01]  /*75520*/  IADD3 R11, P1, PT, R11, R57, RZ ;  /* 0x000000390b0b7210 */ /* 0x000fe20007f3e0ff */
[----:B------:R-:W-:Y:S02]  /*75530*/  IMAD.X R20, R20, 0x1, R2, P2 ;  /* 0x0000000114147824 */ /* 0x000fe400010e0602 */
[----:B------:R1:W-:Y:S04]  /*75540*/  LDGSTS.E [R4+0x3880], desc[UR6][R6.64], P0 ;  /* 0x0388000006047fae */ /* 0x0003e800081a1006 */
[----:B------:R1:W-:Y:S04]  /*75550*/  STL [R1+0x25f4], R11 ;  /* 0x0025f40b01007387 */ /* 0x0003e80000100800 */
[----:B------:R-:W-:Y:S01]  /*75560*/  STL [R1+0x25b0], R20 ;  /* 0x0025b01401007387 */ /* 0x000fe20000100800 */
[----:B-1----:R-:W-:-:S02]  /*75570*/  IMAD.MOV.U32 R6, RZ, RZ, R14 ;  /* 0x000000ffff067224 */ /* 0x002fc400078e000e */
[----:B------:R-:W-:Y:S01]  /*75580*/  IMAD.MOV.U32 R7, RZ, RZ, R20 ;  /* 0x000000ffff077224 */ /* 0x000fe200078e0014 */
[----:B------:R-:W2:Y:S01]  /*75590*/  LDL.LU R14, [R1+0x2730] ;  /* 0x00273000010e7983 */ /* 0x000ea20000300800 */
[--C-:B------:R-:W-:Y:S01]  /*755a0*/  IMAD.X R19, R19, 0x1, R2.reuse, P1 ;  /* 0x0000000113137824 */ /* 0x100fe200008e0602 */
[----:B------:R-:W-:Y:S02]  /*755b0*/  IADD3 R17, P2, PT, R17, R57, RZ ;  /* 0x0000003911117210 */ /* 0x000fe40007f5e0ff */
[----:B------:R1:W-:Y:S04]  /*755c0*/  LDGSTS.E [R4+0x3c80], desc[UR6][R6.64], P0 ;  /* 0x03c8000006047fae */ /* 0x0003e800081a1006 */
[----:B------:R-:W-:Y:S04]  /*755d0*/  STL [R1+0x2634], R17 ;  /* 0x0026341101007387 */ /* 0x000fe80000100800 */
[----:B------:R1:W-:Y:S04]  /*755e0*/  STL [R1+0x25f0], R19 ;  /* 0x0025f01301007387 */ /* 0x0003e80000100800 */
[----:B------:R-:W2:Y:S01]  /*755f0*/  LDL.LU R23, [R1+0x27b4] ;  /* 0x0027b40001177983 */ /* 0x000ea20000300800 */
[----:B------:R-:W-:-:S02]  /*75600*/  IMAD.X R18, R18, 0x1, R2, P2 ;  /* 0x0000000112127824 */ /* 0x000fc400010e0602 */
[----:B-1----:R-:W-:Y:S02]  /*75610*/  IMAD.MOV.U32 R6, RZ, RZ, R11 ;  /* 0x000000ffff067224 */ /* 0x002fe400078e000b */
[----:B------:R-:W2:Y:S01]  /*75620*/  LDL.LU R11, [R1+0x2770] ;  /* 0x00277000010b7983 */ /* 0x000ea20000300800 */
[----:B------:R-:W-:-:S05]  /*75630*/  IMAD.MOV.U32 R7, RZ, RZ, R19 ;  /* 0x000000ffff077224 */ /* 0x000fca00078e0013 */
[----:B------:R1:W-:Y:S01]  /*75640*/  LDGSTS.E [R4+0x4080], desc[UR6][R6.64], P0 ;  /* 0x0408000006047fae */ /* 0x0003e200081a1006 */
[----:B------:R-:W-:-:S04]  /*75650*/  IADD3 R8, P1, PT, R8, R57, RZ ;  /* 0x0000003908087210 */ /* 0x000fc80007f3e0ff */
[----:B------:R-:W-:Y:S01]  /*75660*/  IADD3.X R16, PT, PT, R16, R2, RZ, P1, !PT ;  /* 0x0000000210107210 */ /* 0x000fe20000ffe4ff */
[----:B------:R1:W-:Y:S04]  /*75670*/  STL [R1+0x2674], R8 ;  /* 0x0026740801007387 */ /* 0x0003e80000100800 */
[----:B------:R-:W-:Y:S04]  /*75680*/  STL [R1+0x2630], R18 ;  /* 0x0026301201007387 */ /* 0x000fe80000100800 */
[----:B------:R-:W2:Y:S01]  /*75690*/  LDL.LU R21, [R1+0x27f4] ;  /* 0x0027f40001157983 */ /* 0x000ea20000300800 */
[----:B------:R-:W-:-:S03]  /*756a0*/  IADD3 R12, P2, PT, R12, R57, RZ ;  /* 0x000000390c0c7210 */ /* 0x000fc60007f5e0ff */
[----:B------:R-:W2:Y:S01]  /*756b0*/  LDL.LU R24, [R1+0x27b0] ;  /* 0x0027b00001187983 */ /* 0x000ea20000300800 */
[----:B------:R-:W-:Y:S01]  /*756c0*/  IADD3 R10, P1, PT, R10, R57, RZ ;  /* 0x000000390a0a7210 */ /* 0x000fe20007f3e0ff */
[----:B-1----:R-:W-:Y:S02]  /*756d0*/  IMAD.MOV.U32 R6, RZ, RZ, R17 ;  /* 0x000000ffff067224 */ /* 0x002fe400078e0011 */
[----:B------:R-:W-:Y:S01]  /*756e0*/  IMAD.MOV.U32 R7, RZ, RZ, R18 ;  /* 0x000000ffff077224 */ /* 0x000fe200078e0012 */
[----:B------:R1:W-:Y:S04]  /*756f0*/  STL [R1+0x26b4], R12 ;  /* 0x0026b40c01007387 */ /* 0x0003e80000100800 */
[----:B------:R-:W-:Y:S04]  /*75700*/  STL [R1+0x2670], R16 ;  /* 0x0026701001007387 */ /* 0x000fe80000100800 */
[----:B------:R-:W2:Y:S04]  /*75710*/  LDL.LU R22, [R1+0x27f0] ;  /* 0x0027f00001167983 */ /* 0x000ea80000300800 */
[----:B------:R-:W-:Y:S04]  /*75720*/  STL [R1+0x26f4], R10 ;  /* 0x0026f40a01007387 */ /* 0x000fe80000100800 */
[----:B------:R1:W-:Y:S01]  /*75730*/  LDGSTS.E [R4+0x4480], desc[UR6][R6.64], P0 ;  /* 0x0448000006047fae */ /* 0x0003e200081a1006 */
[----:B------:R-:W-:-:S05]  /*75740*/  IMAD.X R15, R15, 0x1, R2, P2 ;  /* 0x000000010f0f7824 */ /* 0x000fca00010e0602 */
[----:B------:R2:W-:Y:S04]  /*75750*/  STL [R1+0x26b0], R15 ;  /* 0x0026b00f01007387 */ /* 0x0005e80000100800 */
[----:B------:R-:W2:Y:S01]  /*75760*/  LDL.LU R19, [R1+0x2834] ;  /* 0x0028340001137983 */ /* 0x000ea20000300800 */
[----:B-1----:R-:W-:Y:S02]  /*75770*/  IMAD.MOV.U32 R6, RZ, RZ, R8 ;  /* 0x000000ffff067224 */ /* 0x002fe400078e0008 */
[----:B------:R-:W-:Y:S01]  /*75780*/  IMAD.MOV.U32 R7, RZ, RZ, R16 ;  /* 0x000000ffff077224 */ /* 0x000fe200078e0010 */
[----:B------:R-:W2:Y:S04]  /*75790*/  LDL.LU R8, [R1+0x2874] ;  /* 0x0028740001087983 */ /* 0x000ea80000300800 */
[----:B------:R-:W2:Y:S04]  /*757a0*/  LDL.LU R20, [R1+0x2830] ;  /* 0x0028300001147983 */ /* 0x000ea80000300800 */
[----:B------:R1:W-:Y:S02]  /*757b0*/  LDGSTS.E [R4+0x4880], desc[UR6][R6.64], P0 ;  /* 0x0488000006047fae */ /* 0x0003e400081a1006 */
[----:B-1----:R-:W-:Y:S01]  /*757c0*/  MOV R6, R12 ;  /* 0x0000000c00067202 */ /* 0x002fe20000000f00 */
[----:B---3--:R-:W-:Y:S01]  /*757d0*/  IMAD.X R13, R13, 0x1, R2, P1 ;  /* 0x000000010d0d7824 */ /* 0x008fe200008e0602 */
[----:B----4-:R-:W-:-:S05]  /*757e0*/  IADD3 R5, P2, PT, R5, R57, RZ ;  /* 0x0000003905057210 */ /* 0x010fca0007f5e0ff */
[----:B------:R-:W-:Y:S04]  /*757f0*/  STL [R1+0x2734], R5 ;  /* 0x0027340501007387 */ /* 0x000fe80000100800 */
[----:B------:R1:W-:Y:S04]  /*75800*/  STL [R1+0x26f0], R13 ;  /* 0x0026f00d01007387 */ /* 0x0003e80000100800 */
[----:B------:R-:W3:Y:S04]  /*75810*/  LDL.LU R12, [R1+0x2870] ;  /* 0x00287000010c7983 */ /* 0x000ee80000300800 */
[----:B------:R-:W4:Y:S01]  /*75820*/  LDL.LU R17, [R1+0x28b4] ;  /* 0x0028b40001117983 */ /* 0x000f220000300800 */
[----:B------:R-:W-:Y:S01]  /*75830*/  IMAD.MOV.U32 R7, RZ, RZ, R15 ;  /* 0x000000ffff077224 */ /* 0x000fe200078e000f */
[----:B--2---:R-:W-:-:S02]  /*75840*/  IADD3 R9, P1, PT, R9, R57, RZ ;  /* 0x0000003909097210 */ /* 0x004fc40007f3e0ff */
[----:B------:R-:W2:Y:S04]  /*75850*/  LDL.LU R15, [R1+0x28f4] ;  /* 0x0028f400010f7983 */ /* 0x000ea80000300800 */
[----:B------:R1:W-:Y:S04]  /*75860*/  LDGSTS.E [R4+0x4c80], desc[UR6][R6.64], P0 ;  /* 0x04c8000006047fae */ /* 0x0003e800081a1006 */
[----:B------:R-:W2:Y:S01]  /*75870*/  LDL.LU R18, [R1+0x28b0] ;  /* 0x0028b00001127983 */ /* 0x000ea20000300800 */
[----:B-1----:R-:W-:Y:S02]  /*75880*/  IMAD.MOV.U32 R6, RZ, RZ, R10 ;  /* 0x000000ffff067224 */ /* 0x002fe400078e000a */
[----:B------:R-:W-:-:S02]  /*75890*/  IMAD.MOV.U32 R7, RZ, RZ, R13 ;  /* 0x000000ffff077224 */ /* 0x000fc400078e000d */
[----:B------:R-:W-:-:S03]  /*758a0*/  IMAD.X R14, R14, 0x1, R2, P2 ;  /* 0x000000010e0e7824 */ /* 0x000fc600010e0602 */
[----:B------:R1:W-:Y:S01]  /*758b0*/  LDGSTS.E [R4+0x5080], desc[UR6][R6.64], P0 ;  /* 0x0508000006047fae */ /* 0x0003e200081a1006 */
[----:B------:R-:W-:Y:S01]  /*758c0*/  IADD3 R23, P2, PT, R23, R57, RZ ;  /* 0x0000003917177210 */ /* 0x000fe20007f5e0ff */
[----:B-1----:R-:W-:Y:S01]  /*758d0*/  IMAD.MOV.U32 R6, RZ, RZ, R5 ;  /* 0x000000ffff067224 */ /* 0x002fe200078e0005 */
[----:B------:R-:W-:Y:S01]  /*758e0*/  MOV R7, R14 ;  /* 0x0000000e00077202 */ /* 0x000fe20000000f00 */
[----:B------:R-:W-:-:S04]  /*758f0*/  IMAD.X R11, R11, 0x1, R2, P1 ;  /* 0x000000010b0b7824 */ /* 0x000fc800008e0602 */
[----:B------:R1:W-:Y:S04]  /*75900*/  LDGSTS.E [R4+0x5480], desc[UR6][R6.64], P0 ;  /* 0x0548000006047fae */ /* 0x0003e800081a1006 */
[----:B------:R-:W-:Y:S04]  /*75910*/  STL [R1+0x2774], R9 ;  /* 0x0027740901007387 */ /* 0x000fe80000100800 */
[----:B------:R1:W-:Y:S04]  /*75920*/  STL [R1+0x2730], R14 ;  /* 0x0027300e01007387 */ /* 0x0003e80000100800 */
[----:B------:R-:W2:Y:S04]  /*75930*/  LDL.LU R13, [R1+0x2934] ;  /* 0x00293400010d7983 */ /* 0x000ea80000300800 */
[----:B------:R-:W2:Y:S04]  /*75940*/  LDL.LU R10, [R1+0x2974] ;  /* 0x00297400010a7983 */ /* 0x000ea80000300800 */
[----:B------:R-:W2:Y:S01]  /*75950*/  LDL.LU R16, [R1+0x28f0] ;  /* 0x0028f00001107983 */ /* 0x000ea20000300800 */
[----:B-1----:R-:W-:-:S02]  /*75960*/  IMAD.MOV.U32 R6, RZ, RZ, R9 ;  /* 0x000000ffff067224 */ /* 0x002fc400078e0009 */
[----:B------:R-:W-:-:S05]  /*75970*/  IMAD.MOV.U32 R7, RZ, RZ, R11 ;  /* 0x000000ffff077224 */ /* 0x000fca00078e000b */
[----:B------:R1:W-:Y:S01]  /*75980*/  LDGSTS.E [R4+0x5880], desc[UR6][R6.64], P0 ;  /* 0x0588000006047fae */ /* 0x0003e200081a1006 */
[----:B------:R-:W-:Y:S01]  /*75990*/  IADD3 R21, P1, PT, R21, R57, RZ ;  /* 0x0000003915157210 */ /* 0x000fe20007f3e0ff */
[--C-:B------:R-:W-:Y:S02]  /*759a0*/  IMAD.X R24, R24, 0x1, R2.reuse, P2 ;  /* 0x0000000118187824 */ /* 0x100fe400010e0602 */
[----:B------:R-:W-:Y:S04]  /*759b0*/  STL [R1+0x27b4], R23 ;  /* 0x0027b41701007387 */ /* 0x000fe80000100800 */
[----:B------:R1:W-:Y:S04]  /*759c0*/  STL [R1+0x2770], R11 ;  /* 0x0027700b01007387 */ /* 0x0003e80000100800 */
[----:B------:R-:W2:Y:S01]  /*759d0*/  LDL.LU R5, [R1+0x29b4] ;  /* 0x0029b40001057983 */ /* 0x000ea20000300800 */
[----:B------:R-:W-:-:S03]  /*759e0*/  IMAD.X R22, R22, 0x1, R2, P1 ;  /* 0x0000000116167824 */ /* 0x000fc600008e0602 */
[----:B------:R-:W2:Y:S01]  /*759f0*/  LDL.LU R14, [R1+0x2930] ;  /* 0x00293000010e7983 */ /* 0x000ea20000300800 */
[----:B-1----:R-:W-:Y:S02]  /*75a00*/  IMAD.MOV.U32 R6, RZ, RZ, R23 ;  /* 0x000000ffff067224 */ /* 0x002fe400078e0017 */
[----:B------:R-:W-:Y:S01]  /*75a10*/  IMAD.MOV.U32 R7, RZ, RZ, R24 ;  /* 0x000000ffff077224 */ /* 0x000fe200078e0018 */
[----:B------:R-:W-:Y:S04]  /*75a20*/  STL [R1+0x27f4], R21 ;  /* 0x0027f41501007387 */ /* 0x000fe80000100800 */
[----:B------:R1:W-:Y:S01]  /*75a30*/  LDGSTS.E [R4+0x5c80], desc[UR6][R6.64], P0 ;  /* 0x05c8000006047fae */ /* 0x0003e200081a1006 */
[----:B------:R-:W-:-:S03]  /*75a40*/  IADD3 R19, P2, PT, R19, R57, RZ ;  /* 0x0000003913137210 */ /* 0x000fc60007f5e0ff */
[----:B------:R-:W-:Y:S04]  /*75a50*/  STL [R1+0x27b0], R24 ;  /* 0x0027b01801007387 */ /* 0x000fe80000100800 */
[----:B------:R-:W2:Y:S01]  /*75a60*/  LDL.LU R11, [R1+0x2970] ;  /* 0x00297000010b7983 */ /* 0x000ea20000300800 */
[----:B------:R-:W-:Y:S02]  /*75a70*/  IADD3 R8, P1, PT, R8, R57, RZ ;  /* 0x0000003908087210 */ /* 0x000fe40007f3e0ff */
[----:B------:R-:W-:Y:S01]  /*75a80*/  IADD3.X R20, PT, PT, R20, R2, RZ, P2, !PT ;  /* 0x0000000214147210 */ /* 0x000fe200017fe4ff */
[----:B------:R-:W2:Y:S01]  /*75a90*/  LDL.LU R9, [R1+0x29b0] ;  /* 0x0029b00001097983 */ /* 0x000ea20000300800 */
[----:B-1----:R-:W-:Y:S02]  /*75aa0*/  IMAD.MOV.U32 R6, RZ, RZ, R21 ;  /* 0x000000ffff067224 */ /* 0x002fe400078e0015 */
[----:B------:R-:W-:Y:S01]  /*75ab0*/  IMAD.MOV.U32 R7, RZ, RZ, R22 ;  /* 0x000000ffff077224 */ /* 0x000fe200078e0016 */
[----:B------:R-:W-:Y:S04]  /*75ac0*/  STL [R1+0x2834], R19 ;  /* 0x0028341301007387 */ /* 0x000fe80000100800 */
[----:B------:R-:W-:Y:S04]  /*75ad0*/  STL [R1+0x27f0], R22 ;  /* 0x0027f01601007387 */ /* 0x000fe80000100800 */
[----:B------:R1:W-:Y:S04]  /*75ae0*/  LDGSTS.E [R4+0x6080], desc[UR6][R6.64], P0 ;  /* 0x0608000006047fae */ /* 0x0003e800081a1006 */
[----:B------:R-:W-:Y:S04]  /*75af0*/  STL [R1+0x2874], R8 ;  /* 0x0028740801007387 */ /* 0x000fe80000100800 */
[----:B------:R-:W-:Y:S01]  /*75b00*/  STL [R1+0x2830], R20 ;  /* 0x0028301401007387 */ /* 0x000fe20000100800 */
[----:B-1----:R-:W-:-:S02]  /*75b10*/  IMAD.MOV.U32 R6, RZ, RZ, R19 ;  /* 0x000000ffff067224 */ /* 0x002fc400078e0013 */
[----:B------:R-:W-:-:S05]  /*75b20*/  IMAD.MOV.U32 R7, RZ, RZ, R20 ;  /* 0x000000ffff077224 */ /* 0x000fca00078e0014 */
[----:B------:R1:W-:Y:S01]  /*75b30*/  LDGSTS.E [R4+0x6480], desc[UR6][R6.64], P0 ;  /* 0x0648000006047fae */ /* 0x0003e200081a1006 */
[----:B---3--:R-:W-:Y:S01]  /*75b40*/  IMAD.X R12, R12, 0x1, R2, P1 ;  /* 0x000000010c0c7824 */ /* 0x008fe200008e0602 */
[----:B----4-:R-:W-:-:S03]  /*75b50*/  IADD3 R17, P2, PT, R17, R57, RZ ;  /* 0x0000003911117210 */ /* 0x010fc60007f5e0ff */
[----:B-1----:R-:W-:Y:S02]  /*75b60*/  IMAD.MOV.U32 R7, RZ, RZ, R12 ;  /* 0x000000ffff077224 */ /* 0x002fe400078e000c */
[----:B------:R-:W-:Y:S04]  /*75b70*/  STL [R1+0x28b4], R17 ;  /* 0x0028b41101007387 */ /* 0x000fe80000100800 */
[----:B------:R1:W-:Y:S04]  /*75b80*/  STL [R1+0x2870], R12 ;  /* 0x0028700c01007387 */ /* 0x0003e80000100800 */
[----:B-1----:R-:W3:Y:S01]  /*75b90*/  LDL.LU R12, [R1+0x21fc] ;  /* 0x0021fc00010c7983 */ /* 0x002ee20000300800 */
[----:B------:R-:W-:Y:S01]  /*75ba0*/  MOV R6, R8 ;  /* 0x0000000800067202 */ /* 0x000fe20000000f00 */
[----:B--2---:R-:W-:Y:S01]  /*75bb0*/  IMAD.X R18, R18, 0x1, R2, P2 ;  /* 0x0000000112127824 */ /* 0x004fe200010e0602 */
[----:B------:R-:W-:-:S03]  /*75bc0*/  IADD3 R15, P1, PT, R15, R57, RZ ;  /* 0x000000390f0f7210 */ /* 0x000fc60007f3e0ff */
[----:B------:R1:W-:Y:S04]  /*75bd0*/  LDGSTS.E [R4+0x6880], desc[UR6][R6.64], P0 ;  /* 0x0688000006047fae */ /* 0x0003e800081a1006 */
[----:B------:R-:W-:Y:S04]  /*75be0*/  STL [R1+0x28f4], R15 ;  /* 0x0028f40f01007387 */ /* 0x000fe80000100800 */
[----:B------:R-:W-:Y:S04]  /*75bf0*/  STL [R1+0x28b0], R18 ;  /* 0x0028b01201007387 */ /* 0x000fe80000100800 */
[----:B------:R-:W2:Y:S01]  /*75c00*/  LDL.LU R8, [R1+0x223c] ;  /* 0x00223c0001087983 */ /* 0x000ea20000300800 */
[----:B-1----:R-:W-:-:S02]  /*75c10*/  IMAD.MOV.U32 R6, RZ, RZ, R17 ;  /* 0x000000ffff067224 */ /* 0x002fc400078e0011 */
[----:B------:R-:W-:-:S05]  /*75c20*/  IMAD.MOV.U32 R7, RZ, RZ, R18 ;  /* 0x000000ffff077224 */ /* 0x000fca00078e0012 */
[----:B------:R1:W-:Y:S01]  /*75c30*/  LDGSTS.E [R4+0x6c80], desc[UR6][R6.64], P0 ;  /* 0x06c8000006047fae */ /* 0x0003e200081a1006 */
[-C--:B------:R-:W-:Y:S01]  /*75c40*/  IADD3 R13, P2, PT, R13, R57.reuse, RZ ;  /* 0x000000390d0d7210 */ /* 0x080fe20007f5e0ff */
[----:B------:R-:W-:Y:S01]  /*75c50*/  IMAD.X R16, R16, 0x1, R2, P1 ;  /* 0x0000000110107824 */ /* 0x000fe200008e0602 */
[----:B------:R-:W-:-:S03]  /*75c60*/  IADD3 R10, P3, PT, R10, R57, RZ ;  /* 0x000000390a0a7210 */ /* 0x000fc60007f7e0ff */
[----:B------:R-:W-:Y:S04]  /*75c70*/  STL [R1+0x2934], R13 ;  /* 0x0029340d01007387 */ /* 0x000fe80000100800 */
[----:B------:R-:W4:Y:S01]  /*75c80*/  LDL.LU R22, [R1+0x21f8] ;  /* 0x0021f80001167983 */ /* 0x000f220000300800 */
[----:B-1----:R-:W-:Y:S01]  /*75c90*/  IMAD.MOV.U32 R7, RZ, RZ, R16 ;  /* 0x000000ffff077224 */ /* 0x002fe200078e0010 */
[----:B------:R-:W-:Y:S02]  /*75ca0*/  MOV R6, R15 ;  /* 0x0000000f00067202 */ /* 0x000fe40000000f00 */
[----:B------:R-:W-:Y:S04]  /*75cb0*/  STL [R1+0x28f0], R16 ;  /* 0x0028f01001007387 */ /* 0x000fe80000100800 */
[----:B------:R1:W-:Y:S04]  /*75cc0*/  LDGSTS.E [R4+0x7080], desc[UR6][R6.64], P0 ;  /* 0x0708000006047fae */ /* 0x0003e800081a1006 */
[----:B------:R1:W-:Y:S01]  /*75cd0*/  STL [R1+0x2974], R10 ;  /* 0x0029740a01007387 */ /* 0x0003e20000100800 */
[----:B------:R-:W-:Y:S01]  /*75ce0*/  IMAD.X R14, R14, 0x1, R2, P2 ;  /* 0x000000010e0e7824 */ /* 0x000fe200010e0602 */
[----:B------:R-:W-:Y:S01]  /*75cf0*/  IADD3 R5, P1, PT, R5, R57, RZ ;  /* 0x0000003905057210 */ /* 0x000fe20007f3e0ff */
[----:B-1----:R-:W-:-:S02]  /*75d00*/  IMAD.MOV.U32 R6, RZ, RZ, R13 ;  /* 0x000000ffff067224 */ /* 0x002fc400078e000d */
[----:B------:R-:W-:Y:S02]  /*75d10*/  IMAD.MOV.U32 R7, RZ, RZ, R14 ;  /* 0x000000ffff077224 */ /* 0x000fe400078e000e */
[----:B------:R-:W-:Y:S04]  /*75d20*/  STL [R1+0x29b4], R5 ;  /* 0x0029b40501007387 */ /* 0x000fe80000100800 */
[----:B------:R-:W-:Y:S04]  /*75d30*/  STL [R1+0x2930], R14 ;  /* 0x0029300e01007387 */ /* 0x000fe80000100800 */
[----:B------:R1:W-:Y:S01]  /*75d40*/  LDGSTS.E [R4+0x7480], desc[UR6][R6.64], P0 ;  /* 0x0748000006047fae */ /* 0x0003e200081a1006 */
[----:B------:R-:W-:-:S02]  /*75d50*/  IMAD.X R11, R11, 0x1, R2, P3 ;  /* 0x000000010b0b7824 */ /* 0x000fc400018e0602 */
[----:B------:R-:W-:-:S03]  /*75d60*/  IMAD.X R9, R9, 0x1, R2, P1 ;  /* 0x0000000109097824 */ /* 0x000fc600008e0602 */
[----:B------:R1:W-:Y:S02]  /*75d70*/  STL [R1+0x2970], R11 ;  /* 0x0029700b01007387 */ /* 0x0003e40000100800 */
[----:B-1----:R-:W-:Y:S02]  /*75d80*/  IMAD.MOV.U32 R6, RZ, RZ, R10 ;  /* 0x000000ffff067224 */ /* 0x002fe400078e000a */
[----:B------:R-:W-:Y:S02]  /*75d90*/  IMAD.MOV.U32 R7, RZ, RZ, R11 ;  /* 0x000000ffff077224 */ /* 0x000fe400078e000b */
[----:B------:R-:W-:Y:S01]  /*75da0*/  IMAD.MOV.U32 R10, RZ, RZ, R212 ;  /* 0x000000ffff0a7224 */ /* 0x000fe200078e00d4 */
[----:B------:R-:W-:Y:S01]  /*75db0*/  STL [R1+0x29b0], R9 ;  /* 0x0029b00901007387 */ /* 0x000fe20000100800 */
[----:B------:R-:W-:Y:S02]  /*75dc0*/  IMAD.MOV.U32 R116, RZ, RZ, R213 ;  /* 0x000000ffff747224 */ /* 0x000fe400078e00d5 */
[----:B------:R-:W-:-:S02]  /*75dd0*/  IMAD.MOV.U32 R117, RZ, RZ, R165 ;  /* 0x000000ffff757224 */ /* 0x000fc400078e00a5 */
[----:B------:R-:W-:Y:S02]  /*75de0*/  IMAD.MOV.U32 R112, RZ, RZ, R216 ;  /* 0x000000ffff707224 */ /* 0x000fe400078e00d8 */
[----:B------:R-:W-:Y:S02]  /*75df0*/  IMAD.MOV.U32 R113, RZ, RZ, R168 ;  /* 0x000000ffff717224 */ /* 0x000fe400078e00a8 */
[----:B------:R-:W-:Y:S02]  /*75e00*/  IMAD.MOV.U32 R108, RZ, RZ, R217 ;  /* 0x000000ffff6c7224 */ /* 0x000fe400078e00d9 */
[----:B------:R-:W-:Y:S01]  /*75e10*/  IMAD.MOV.U32 R11, RZ, RZ, R164 ;  /* 0x000000ffff0b7224 */ /* 0x000fe200078e00a4 */
[----:B---3--:R-:W-:Y:S01]  /*75e20*/  IADD3 R12, P1, PT, R12, R57, RZ ;  /* 0x000000390c0c7210 */ /* 0x008fe20007f3e0ff */
[----:B------:R-:W-:Y:S02]  /*75e30*/  IMAD.MOV.U32 R109, RZ, RZ, R169 ;  /* 0x000000ffff6d7224 */ /* 0x000fe400078e00a9 */
[----:B------:R-:W-:Y:S01]  /*75e40*/  IMAD.MOV.U32 R104, RZ, RZ, R220 ;  /* 0x000000ffff687224 */ /* 0x000fe200078e00dc */
[----:B------:R-:W-:-:S02]  /*75e50*/  MOV R105, R172 ;  /* 0x000000ac00697202 */ /* 0x000fc40000000f00 */
[----:B--2---:R-:W-:Y:S01]  /*75e60*/  IADD3 R8, P2, PT, R8, R57, RZ ;  /* 0x0000003908087210 */ /* 0x004fe20007f5e0ff */
[----:B------:R-:W-:Y:S04]  /*75e70*/  STL [R1+0x21fc], R12 ;  /* 0x0021fc0c01007387 */ /* 0x000fe80000100800 */
[----:B------:R1:W-:Y:S04]  /*75e80*/  STL.64 [R1+0x1ed8], R10 ;  /* 0x001ed80a01007387 */ /* 0x0003e80000100a00 */
[----:B------:R-:W2:Y:S04]  /*75e90*/  LDL.LU R50, [R1+0x40] ;  /* 0x0000400001327983 */ /* 0x000ea80000300800 */
[----:B------:R-:W3:Y:S04]  /*75ea0*/  LDL.LU R51, [R1+0x44] ;  /* 0x0000440001337983 */ /* 0x000ee80000300800 */
[----:B------:R-:W-:Y:S01]  /*75eb0*/  STL [R1+0x223c], R8 ;  /* 0x00223c0801007387 */ /* 0x000fe20000100800 */
        /* <DEDUP_REMOVED lines=18> */
[----:B----4-:R-:W-:Y:S01]  /*75fe0*/  IMAD.X R22, R22, 0x1, R2, P1 ;  /* 0x0000000116167824 */ /* 0x010fe200008e0602 */
[----:B------:R-:W-:Y:S01]  /*75ff0*/  MOV R72, R249 ;  /* 0x000000f900487202 */ /* 0x000fe20000000f00 */
[----:B------:R-:W-:Y:S01]  /*76000*/  IMAD.MOV.U32 R73, RZ, RZ, R193 ;  /* 0x000000ffff497224 */ /* 0x000fe200078e00c1 */
[----:B------:R4:W-:Y:S04]  /*76010*/  LDGSTS.E [R4+0x7880], desc[UR6][R6.64], P0 ;  /* 0x0788000006047fae */ /* 0x0009e800081a1006 */
[----:B------:R-:W-:Y:S04]  /*76020*/  STL [R1+0x21f8], R22 ;  /* 0x0021f81601007387 */ /* 0x000fe80000100800 */
[----:B------:R-:W-:Y:S04]  /*76030*/  STL.64 [R1+0x1ed0], R116 ;  /* 0x001ed07401007387 */ /* 0x000fe80000100a00 */
[----:B------:R-:W-:Y:S04]  /*76040*/  STL.64 [R1+0x1ec8], R112 ;  /* 0x001ec87001007387 */ /* 0x000fe80000100a00 */
[----:B------:R-:W-:Y:S04]  /*76050*/  STL.64 [R1+0x1ec0], R108 ;  /* 0x001ec06c01007387 */ /* 0x000fe80000100a00 */
[----:B------:R-:W-:Y:S04]  /*76060*/  STL.64 [R1+0x1eb8], R104 ;  /* 0x001eb86801007387 */ /* 0x000fe80000100a00 */
[----:B------:R-:W-:Y:S01]  /*76070*/  STL.64 [R1+0x1de0], R24 ;  /* 0x001de01801007387 */ /* 0x000fe20000100a00 */
[----:B------:R-:W-:Y:S01]  /*76080*/  MOV R164, R10 ;  /* 0x0000000a00a47202 */ /* 0x000fe20000000f00 */
[----:B------:R-:W-:-:S02]  /*76090*/  IMAD.MOV.U32 R165, RZ, RZ, R11 ;  /* 0x000000ffffa57224 */ /* 0x000fc400078e000b */
[----:B------:R-:W-:Y:S04]  /*760a0*/  STL.64 [R1+0x1eb0], R100 ;  /* 0x001eb06401007387 */ /* 0x000fe80000100a00 */
[----:B------:R-:W-:Y:S01]  /*760b0*/  STL.64 [R1+0x1ea8], R96 ;  /* 0x001ea86001007387 */ /* 0x000fe20000100a00 */
[----:B-1----:R-:W-:Y:S02]  /*760c0*/  IMAD.MOV.U32 R10, RZ, RZ, R236 ;  /* 0x000000ffff0a7224 */ /* 0x002fe400078e00ec */
[----:B------:R-:W-:Y:S01]  /*760d0*/  IMAD.MOV.U32 R11, RZ, RZ, R188 ;  /* 0x000000ffff0b7224 */ /* 0x000fe200078e00bc */
[----:B------:R-:W-:Y:S04]  /*760e0*/  STL.64 [R1+0x1ea0], R92 ;  /* 0x001ea05c01007387 */ /* 0x000fe80000100a00 */
[----:B------:R-:W-:Y:S04]  /*760f0*/  STL.64 [R1+0x1e98], R88 ;  /* 0x001e985801007387 */ /* 0x000fe80000100a00 */
[----:B------:R-:W-:Y:S04]  /*76100*/  STL.64 [R1+0x1e90], R84 ;  /* 0x001e905401007387 */ /* 0x000fe80000100a00 */
[----:B------:R-:W-:Y:S01]  /*76110*/  STL.64 [R1+0x1e88], R80 ;  /* 0x001e885001007387 */ /* 0x000fe20000100a00 */
[----:B------:R-:W-:-:S02]  /*76120*/  IMAD.MOV.U32 R68, RZ, RZ, R250 ;  /* 0x000000ffff447224 */ /* 0x000fc400078e00fa */
[----:B------:R-:W-:Y:S01]  /*76130*/  IMAD.MOV.U32 R69, RZ, RZ, R196 ;  /* 0x000000ffff457224 */ /* 0x000fe200078e00c4 */
[----:B----4-:R-:W-:Y:S01]  /*76140*/  MOV R6, R5 ;  /* 0x0000000500067202 */ /* 0x010fe20000000f00 */
[----:B------:R-:W-:Y:S01]  /*76150*/  IMAD.MOV.U32 R7, RZ, RZ, R9 ;  /* 0x000000ffff077224 */ /* 0x000fe200078e0009 */
[----:B------:R1:W-:Y:S01]  /*76160*/  STL.64 [R1+0x1e80], R10 ;  /* 0x001e800a01007387 */ /* 0x0003e20000100a00 */
[----:B------:R-:W-:Y:S02]  /*76170*/  IMAD.MOV.U32 R64, RZ, RZ, R251 ;  /* 0x000000ffff407224 */ /* 0x000fe400078e00fb */
[----:B------:R-:W-:Y:S01]  /*76180*/  IMAD.MOV.U32 R65, RZ, RZ, R197 ;  /* 0x000000ffff417224 */ /* 0x000fe200078e00c5 */
[----:B------:R-:W-:Y:S01]  /*76190*/  STL.64 [R1+0x1e78], R76 ;  /* 0x001e784c01007387 */ /* 0x000fe20000100a00 */
[----:B------:R-:W-:-:S03]  /*761a0*/  MOV R61, R200 ;  /* 0x000000c8003d7202 */ /* 0x000fc60000000f00 */
[----:B------:R4:W-:Y:S01]  /*761b0*/  STL.64 [R1+0x1e70], R14 ;  /* 0x001e700e01007387 */ /* 0x0009e20000100a00 */
[----:B------:R-:W-:-:S03]  /*761c0*/  IMAD.MOV.U32 R21, RZ, RZ, R201 ;  /* 0x000000ffff157224 */ /* 0x000fc600078e00c9 */
[----:B------:R-:W-:Y:S01]  /*761d0*/  STL.64 [R1+0x1e68], R72 ;  /* 0x001e684801007387 */ /* 0x000fe20000100a00 */
[----:B------:R-:W-:Y:S02]  /*761e0*/  IMAD.MOV.U32 R52, RZ, RZ, R148 ;  /* 0x000000ffff347224 */ /* 0x000fe400078e0094 */
[----:B------:R-:W-:Y:S01]  /*761f0*/  IMAD.MOV.U32 R53, RZ, RZ, R140 ;  /* 0x000000ffff357224 */ /* 0x000fe200078e008c */
[----:B------:R-:W-:Y:S04]  /*76200*/  STL.64 [R1+0x1e60], R68 ;  /* 0x001e604401007387 */ /* 0x000fe80000100a00 */
[----:B------:R1:W-:Y:S04]  /*76210*/  LDGSTS.E [R4+0x7c80], desc[UR6][R6.64], P0 ;  /* 0x07c8000006047fae */ /* 0x0003e800081a1006 */
[----:B------:R-:W-:Y:S01]  /*76220*/  STL.64 [R1+0x1e58], R64 ;  /* 0x001e584001007387 */ /* 0x000fe20000100a00 */
[----:B------:R-:W-:Y:S01]  /*76230*/  MOV R48, R152 ;  /* 0x0000009800307202 */ /* 0x000fe20000000f00 */
[----:B------:R-:W-:-:S02]  /*76240*/  IMAD.MOV.U32 R49, RZ, RZ, R144 ;  /* 0x000000ffff317224 */ /* 0x000fc400078e0090 */
[----:B------:R-:W-:Y:S02]  /*76250*/  IMAD.MOV.U32 R46, RZ, RZ, R153 ;  /* 0x000000ffff2e7224 */ /* 0x000fe400078e0099 */
[----:B------:R-:W-:Y:S01]  /*76260*/  IMAD.MOV.U32 R47, RZ, RZ, R145 ;  /* 0x000000ffff2f7224 */ /* 0x000fe200078e0091 */
[----:B------:R-:W-:Y:S01]  /*76270*/  LDGSTS.E [R4+0x8080], desc[UR6][R164.64], P0 ;  /* 0x08080000a4047fae */ /* 0x000fe200081a1006 */
[----:B------:R-:W-:Y:S02]  /*76280*/  IMAD.MOV.U32 R44, RZ, RZ, R132 ;  /* 0x000000ffff2c7224 */ /* 0x000fe400078e0084 */
[----:B------:R-:W-:Y:S01]  /*76290*/  IMAD.MOV.U32 R45, RZ, RZ, R124 ;  /* 0x000000ffff2d7224 */ /* 0x000fe200078e007c */
[----:B------:R-:W-:Y:S01]  /*762a0*/  LDGSTS.E [R4+0x8480], desc[UR6][R116.64], P0 ;  /* 0x0848000074047fae */ /* 0x000fe200081a1006 */
[----:B------:R-:W-:Y:S01]  /*762b0*/  IMAD.MOV.U32 R40, RZ, RZ, R133 ;  /* 0x000000ffff287224 */ /* 0x000fe200078e0085 */
[----:B------:R-:W-:Y:S02]  /*762c0*/  MOV R41, R125 ;  /* 0x0000007d00297202 */ /* 0x000fe40000000f00 */
[----:B------:R-:W-:Y:S01]  /*762d0*/  LDGSTS.E [R4+0x8880], desc[UR6][R112.64], P0 ;  /* 0x0888000070047fae */ /* 0x000fe200081a1006 */
[----:B------:R-:W-:-:S02]  /*762e0*/  IMAD.MOV.U32 R18, RZ, RZ, R136 ;  /* 0x000000ffff127224 */ /* 0x000fc400078e0088 */
[----:B------:R-:W-:Y:S01]  /*762f0*/  IMAD.MOV.U32 R19, RZ, RZ, R128 ;  /* 0x000000ffff137224 */ /* 0x000fe200078e0080 */
[----:B------:R-:W-:Y:S01]  /*76300*/  LDGSTS.E [R4+0x8c80], desc[UR6][R108.64], P0 ;  /* 0x08c800006c047fae */ /* 0x000fe200081a1006 */
[----:B------:R-:W-:Y:S02]  /*76310*/  IMAD.MOV.U32 R16, RZ, RZ, R137 ;  /* 0x000000ffff107224 */ /* 0x000fe400078e0089 */
[----:B------:R-:W-:Y:S01]  /*76320*/  IMAD.MOV.U32 R17, RZ, RZ, R129 ;  /* 0x000000ffff117224 */ /* 0x000fe200078e0081 */
[----:B------:R-:W-:Y:S01]  /*76330*/  LDGSTS.E [R4+0x9080], desc[UR6][R104.64], P0 ;  /* 0x0908000068047fae */ /* 0x000fe200081a1006 */
[----:B------:R-:W-:Y:S02]  /*76340*/  IMAD.MOV.U32 R36, RZ, RZ, R34 ;  /* 0x000000ffff247224 */ /* 0x000fe400078e0022 */
[----:B------:R-:W-:Y:S01]  /*76350*/  IMAD.MOV.U32 R37, RZ, RZ, R26 ;  /* 0x000000ffff257224 */ /* 0x000fe200078e001a */
[----:B------:R-:W-:Y:S01]  /*76360*/  LDGSTS.E [R4+0x9480], desc[UR6][R100.64], P0 ;  /* 0x0948000064047fae */ /* 0x000fe200081a1006 */
[----:B------:R-:W-:-:S02]  /*76370*/  IMAD.MOV.U32 R32, RZ, RZ, R35 ;  /* 0x000000ffff207224 */ /* 0x000fc400078e0023 */
[----:B------:R-:W-:Y:S01]  /*76380*/  IMAD.MOV.U32 R33, RZ, RZ, R27 ;  /* 0x000000ffff217224 */ /* 0x000fe200078e001b */
[----:B------:R-:W-:Y:S01]  /*76390*/  LDGSTS.E [R4+0x9880], desc[UR6][R96.64], P0 ;  /* 0x0988000060047fae */ /* 0x000fe200081a1006 */
[----:B------:R-:W-:Y:S02]  /*763a0*/  IMAD.MOV.U32 R28, RZ, RZ, R120 ;  /* 0x000000ffff1c7224 */ /* 0x000fe400078e0078 */
[----:B------:R-:W-:Y:S01]  /*763b0*/  IMAD.MOV.U32 R29, RZ, RZ, R30 ;  /* 0x000000ffff1d7224 */ /* 0x000fe200078e001e */
[----:B------:R-:W-:Y:S01]  /*763c0*/  LDGSTS.E [R4+0x9c80], desc[UR6][R92.64], P0 ;  /* 0x09c800005c047fae */ /* 0x000fe200081a1006 */
[----:B-1----:R-:W-:Y:S02]  /*763d0*/  IMAD.MOV.U32 R6, RZ, RZ, R121 ;  /* 0x000000ffff067224 */ /* 0x002fe400078e0079 */
[----:B------:R-:W-:Y:S01]  /*763e0*/  IMAD.MOV.U32 R7, RZ, RZ, R31 ;  /* 0x000000ffff077224 */ /* 0x000fe200078e001f */
        /* <DEDUP_REMOVED lines=9> */
[----:B--2---:R-:W-:-:S02]  /*76480*/  IMAD.MOV.U32 R60, RZ, RZ, R50 ;  /* 0x000000ffff3c7224 */ /* 0x004fc400078e0032 */
[----:B---3--:R-:W-:Y:S02]  /*76490*/  IMAD.MOV.U32 R20, RZ, RZ, R51 ;  /* 0x000000ffff147224 */ /* 0x008fe400078e0033 */
[----:B------:R-:W-:Y:S02]  /*764a0*/  IMAD.MOV.U32 R50, RZ, RZ, R149 ;  /* 0x000000ffff327224 */ /* 0x000fe400078e0095 */
[----:B------:R-:W-:Y:S01]  /*764b0*/  IMAD.MOV.U32 R51, RZ, RZ, R141 ;  /* 0x000000ffff337224 */ /* 0x000fe200078e008d */
        /* <DEDUP_REMOVED lines=14> */
[----:B------:R-:W3:Y:S04]  /*765a0*/  LDL.LU R10, [R1+0x227c] ;  /* 0x00227c00010a7983 */ /* 0x000ee80000300800 */
[----:B----4-:R-:W4:Y:S04]  /*765b0*/  LDL.LU R15, [R1+0x2238] ;  /* 0x00223800010f7983 */ /* 0x010f280000300800 */
[----:B------:R-:W-:Y:S04]  /*765c0*/  LDGSTS.E [R4+0xc480], desc[UR6][R60.64], P0 ;  /* 0x0c4800003c047fae */ /* 0x000fe800081a1006 */
[----:B------:R-:W4:Y:S04]  /*765d0*/  LDL.LU R9, [R1+0x22bc] ;  /* 0x0022bc0001097983 */ /* 0x000f280000300800 */
        /* <DEDUP_REMOVED lines=8> */
[----:B------:R-:W2:Y:S03]  /*76660*/  S2R R56, SR_TID.X ;  /* 0x0000000000387919 */ /* 0x000ea60000002100 */
[----:B------:R-:W-:Y:S04]  /*76670*/  LDGSTS.E [R4+0xe880], desc[UR6][R16.64], P0 ;  /* 0x0e88000010047fae */ /* 0x000fe800081a1006 */
[----:B------:R-:W-:Y:S04]  /*76680*/  LDGSTS.E [R4+0xec80], desc[UR6][R36.64], P0 ;  /* 0x0ec8000024047fae */ /* 0x000fe800081a1006 */
[----:B------:R-:W-:Y:S04]  /*76690*/  LDGSTS.E [R4+0xf080], desc[UR6][R32.64], P0 ;  /* 0x0f08000020047fae */ /* 0x000fe800081a1006 */
[----:B-1----:R-:W4:Y:S04]  /*766a0*/  LDL.LU R21, [R1+0x2278] ;  /* 0x0022780001157983 */ /* 0x002f280000300800 */
[----:B------:R-:W4:Y:S04]  /*766b0*/  LDL.LU R11, [R1+0x22fc] ;  /* 0x0022fc00010b7983 */ /* 0x000f280000300800 */
[----:B------:R-:W4:Y:S04]  /*766c0*/  LDL.LU R14, [R1+0x22b8] ;  /* 0x0022b800010e7983 */ /* 0x000f280000300800 */
[----:B------:R-:W4:Y:S04]  /*766d0*/  LDL.LU R13, [R1+0x233c] ;  /* 0x00233c00010d7983 */ /* 0x000f280000300800 */
[----:B------:R-:W-:Y:S04]  /*766e0*/  LDGSTS.E [R4+0xf480], desc[UR6][R28.64], P0 ;  /* 0x0f4800001c047fae */ /* 0x000fe800081a1006 */
[----:B--2---:R-:W2:Y:S04]  /*766f0*/  LDL.LU R19, [R1+0x22f8] ;  /* 0x0022f80001137983 */ /* 0x004ea80000300800 */
[----:B------:R1:W-:Y:S04]  /*76700*/  LDGSTS.E [R4+0xf880], desc[UR6][R6.64], P0 ;  /* 0x0f88000006047fae */ /* 0x0003e800081a1006 */
[----:B------:R-:W-:Y:S04]  /*76710*/  LDGSTS.E [R4+0xfc80], desc[UR6][R24.64], P0 ;  /* 0x0fc8000018047fae */ /* 0x000fe800081a1006 */
[----:B---3--:R-:W3:Y:S04]  /*76720*/  LDL.LU R16, [R1+0x237c] ;  /* 0x00237c0001107983 */ /* 0x008ee80000300800 */
[----:B------:R-:W3:Y:S04]  /*76730*/  LDL.LU R20, [R1+0x2338] ;  /* 0x0023380001147983 */ /* 0x000ee80000300800 */
[----:B------:R-:W3:Y:S04]  /*76740*/  LDL.LU R17, [R1+0x23bc] ;  /* 0x0023bc0001117983 */ /* 0x000ee80000300800 */
[----:B------:R-:W3:Y:S01]  /*76750*/  LDL.LU R18, [R1+0x2378] ;  /* 0x0023780001127983 */ /* 0x000ee20000300800 */
[----:B------:R-:W-:Y:S01]  /*76760*/  LOP3.LUT R56, R56, 0x1f, RZ, 0xc0, !PT ;  /* 0x0000001f38387812 */ /* 0x000fe200078ec0ff */
[----:B-1----:R-:W-:-:S02]  /*76770*/  IMAD.MOV.U32 R6, RZ, RZ, R12 ;  /* 0x000000ffff067224 */ /* 0x002fc400078e000c */
[----:B------:R-:W-:Y:S01]  /*76780*/  IMAD.MOV.U32 R7, RZ, RZ, R22 ;  /* 0x000000ffff077224 */ /* 0x000fe200078e0016 */
[----:B------:R-:W3:Y:S01]  /*76790*/  LDL.LU R4, [R1+0x23b8] ;  /* 0x0023b80001047983 */ /* 0x000ee20000300800 */
[----:B------:R-:W-:-:S04]  /*767a0*/  SHF.L.U32 R56, R56, 0x2, RZ ;  /* 0x0000000238387819 */ /* 0x000fc800000006ff */
[----:B------:R-:W-:-:S04]  /*767b0*/  LOP3.LUT R56, R56, 0x20, RZ, 0x3c, !PT ;  /* 0x0000002038387812 */ /* 0x000fc800078e3cff */
[----:B------:R-:W-:-:S05]  /*767c0*/  IADD3 R5, PT, PT, R56, UR13, RZ ;  /* 0x0000000d38057c10 */ /* 0x000fca000fffe0ff */
[----:B------:R1:W-:Y:S02]  /*767d0*/  LDGSTS.E [R5+0x100], desc[UR6][R6.64], P0 ;  /* 0x0010000006057fae */ /* 0x0003e400081a1006 */
[----:B-1----:R-:W-:Y:S01]  /*767e0*/  IMAD.MOV.U32 R6, RZ, RZ, R8 ;  /* 0x000000ffff067224 */ /* 0x002fe200078e0008 */
[-C--:B------:R-:W-:Y:S01]  /*767f0*/  IADD3 R10, P1, PT, R10, R57.reuse, RZ ;  /* 0x000000390a0a7210 */ /* 0x080fe20007f3e0ff */
[----:B----4-:R-:W-:Y:S01]  /*76800*/  IMAD.X R15, R15, 0x1, R2, P2 ;  /* 0x000000010f0f7824 */ /* 0x010fe200010e0602 */
[----:B------:R-:W-:-:S03]  /*76810*/  IADD3 R9, P2, PT, R9, R57, RZ ;  /* 0x0000003909097210 */ /* 0x000fc60007f5e0ff */
[----:B------:R-:W-:Y:S01]  /*76820*/  STL [R1+0x227c], R10 ;  /* 0x00227c0a01007387 */ /* 0x000fe20000100800 */
[----:B------:R-:W-:-:S03]  /*76830*/  IMAD.MOV.U32 R7, RZ, RZ, R15 ;  /* 0x000000ffff077224 */ /* 0x000fc600078e000f */
[----:B------:R1:W-:Y:S04]  /*76840*/  STL [R1+0x2238], R15 ;  /* 0x0022380f01007387 */ /* 0x0003e80000100800 */
[----:B------:R-:W4:Y:S04]  /*76850*/  LDL.LU R12, [R1+0x23fc] ;  /* 0x0023fc00010c7983 */ /* 0x000f280000300800 */
[----:B------:R1:W-:Y:S01]  /*76860*/  LDGSTS.E [R5+0x500], desc[UR6][R6.64], P0 ;  /* 0x0050000006057fae */ /* 0x0003e200081a1006 */
[----:B------:R-:W-:-:S03]  /*76870*/  IMAD.X R21, R21, 0x1, R2, P1 ;  /* 0x0000000115157824 */ /* 0x000fc600008e0602 */
[----:B-1----:R-:W4:Y:S04]  /*76880*/  LDL.LU R15, [R1+0x23f8] ;  /* 0x0023f800010f7983 */ /* 0x002f280000300800 */
[----:B------:R-:W-:Y:S01]  /*76890*/  STL [R1+0x22bc], R9 ;  /* 0x0022bc0901007387 */ /* 0x000fe20000100800 */
[----:B------:R-:W-:-:S03]  /*768a0*/  IADD3 R11, P1, PT, R11, R57, RZ ;  /* 0x000000390b0b7210 */ /* 0x000fc60007f3e0ff */
[----:B------:R-:W-:Y:S04]  /*768b0*/  STL [R1+0x2278], R21 ;  /* 0x0022781501007387 */ /* 0x000fe80000100800 */
[----:B------:R-:W4:Y:S01]  /*768c0*/  LDL.LU R8, [R1+0x243c] ;  /* 0x00243c0001087983 */ /* 0x000f220000300800 */
[----:B------:R-:W-:Y:S02]  /*768d0*/  IMAD.MOV.U32 R6, RZ, RZ, R10 ;  /* 0x000000ffff067224 */ /* 0x000fe400078e000a */
[----:B------:R-:W-:Y:S01]  /*768e0*/  IMAD.MOV.U32 R7, RZ, RZ, R21 ;  /* 0x000000ffff077224 */ /* 0x000fe200078e0015 */
[----:B------:R-:W-:Y:S02]  /*768f0*/  IADD3.X R14, PT, PT, R14, R2, RZ, P2, !PT ;  /* 0x000000020e0e7210 */ /* 0x000fe400017fe4ff */
[----:B------:R-:W-:Y:S01]  /*76900*/  IADD3 R13, P2, PT, R13, R57, RZ ;  /* 0x000000390d0d7210 */ /* 0x000fe20007f5e0ff */
[----:B------:R-:W4:Y:S04]  /*76910*/  LDL.LU R10, [R1+0x247c] ;  /* 0x00247c00010a7983 */ /* 0x000f280000300800 */
[----:B------:R1:W-:Y:S01]  /*76920*/  LDGSTS.E [R5+0x900], desc[UR6][R6.64], P0 ;  /* 0x0090000006057fae */ /* 0x0003e200081a1006 */
[----:B--2---:R-:W-:-:S03]  /*76930*/  IMAD.X R19, R19, 0x1, R2, P1 ;  /* 0x0000000113137824 */ /* 0x004fc600008e0602 */
[----:B------:R-:W-:Y:S04]  /*76940*/  STL [R1+0x22fc], R11 ;  /* 0x0022fc0b01007387 */ /* 0x000fe80000100800 */
[----:B------:R2:W-:Y:S01]  /*76950*/  STL [R1+0x22b8], R14 ;  /* 0x0022b80e01007387 */ /* 0x0005e20000100800 */
[----:B-1----:R-:W-:Y:S02]  /*76960*/  IMAD.MOV.U32 R6, RZ, RZ, R9 ;  /* 0x000000ffff067224 */ /* 0x002fe400078e0009 */
[----:B------:R-:W-:Y:S02]  /*76970*/  IMAD.MOV.U32 R7, RZ, RZ, R14 ;  /* 0x000000ffff077224 */ /* 0x000fe400078e000e */
[----:B--2---:R-:W2:Y:S04]  /*76980*/  LDL.LU R14, [R1+0x2438] ;  /* 0x00243800010e7983 */ /* 0x004ea80000300800 */
[----:B------:R-:W-:Y:S04]  /*76990*/  STL [R1+0x233c], R13 ;  /* 0x00233c0d01007387 */ /* 0x000fe80000100800 */
[----:B------:R1:W-:Y:S04]  /*769a0*/  STL [R1+0x22f8], R19 ;  /* 0x0022f81301007387 */ /* 0x0003e80000100800 */
[----:B------:R1:W-:Y:S04]  /*769b0*/  LDGSTS.E [R5+0xd00], desc[UR6][R6.64], P0 ;  /* 0x00d0000006057fae */ /* 0x0003e800081a1006 */
[----:B------:R-:W2:Y:S01]  /*769c0*/  LDL.LU R9, [R1+0x24bc] ;  /* 0x0024bc0001097983 */ /* 0x000ea20000300800 */
[----:B-1----:R-:W-:-:S03]  /*769d0*/  MOV R6, R11 ;  /* 0x0000000b00067202 */ /* 0x002fc60000000f00 */
[----:B------:R-:W2:Y:S01]  /*769e0*/  LDL.LU R11, [R1+0x2478] ;  /* 0x00247800010b7983 */ /* 0x000ea20000300800 */
[----:B------:R-:W-:Y:S01]  /*769f0*/  IMAD.MOV.U32 R7, RZ, RZ, R19 ;  /* 0x000000ffff077224 */ /* 0x000fe200078e0013 */
[-C--:B---3--:R-:W-:Y:S01]  /*76a00*/  IADD3 R16, P1, PT, R16, R57.reuse, RZ ;  /* 0x0000003910107210 */ /* 0x088fe20007f3e0ff */
[--C-:B------:R-:W-:Y:S01]  /*76a10*/  IMAD.X R20, R20, 0x1, R2.reuse, P2 ;  /* 0x0000000114147824 */ /* 0x100fe200010e0602 */
[----:B------:R-:W-:Y:S02]  /*76a20*/  IADD3 R17, P2, PT, R17, R57, RZ ;  /* 0x0000003911117210 */ /* 0x000fe40007f5e0ff */
[----:B------:R1:W-:Y:S04]  /*76a30*/  LDGSTS.E [R5+0x1100], desc[UR6][R6.64], P0 ;  /* 0x0110000006057fae */ /* 0x0003e800081a1006 */
[----:B------:R-:W-:Y:S01]  /*76a40*/  STL [R1+0x237c], R16 ;  /* 0x00237c1001007387 */ /* 0x000fe20000100800 */
[----:B------:R-:W-:-:S03]  /*76a50*/  IMAD.X R18, R18, 0x1, R2, P1 ;  /* 0x0000000112127824 */ /* 0x000fc600008e0602 */
[----:B------:R3:W-:Y:S04]  /*76a60*/  STL [R1+0x2338], R20 ;  /* 0x0023381401007387 */ /* 0x0007e80000100800 */
[----:B------:R-:W2:Y:S01]  /*76a70*/  LDL.LU R19, [R1+0x24fc] ;  /* 0x0024fc0001137983 */ /* 0x000ea20000300800 */
[----:B------:R-:W-:Y:S02]  /*76a80*/  IMAD.X R4, R4, 0x1, R2, P2 ;  /* 0x0000000104047824 */ /* 0x000fe400010e0602 */
[----:B-1----:R-:W-:Y:S02]  /*76a90*/  IMAD.MOV.U32 R6, RZ, RZ, R13 ;  /* 0x000000ffff067224 */ /* 0x002fe400078e000d */
[----:B------:R-:W-:Y:S02]  /*76aa0*/  IMAD.MOV.U32 R7, RZ, RZ, R20 ;  /* 0x000000ffff077224 */ /* 0x000fe400078e0014 */
[----:B---3--:R-:W3:Y:S04]  /*76ab0*/  LDL.LU R20, [R1+0x24b8] ;  /* 0x0024b80001147983 */ /* 0x008ee80000300800 */
[----:B------:R1:W-:Y:S04]  /*76ac0*/  STL [R1+0x23bc], R17 ;  /* 0x0023bc1101007387 */ /* 0x0003e80000100800 */
[----:B------:R1:W-:Y:S04]  /*76ad0*/  STL [R1+0x2378], R18 ;  /* 0x0023781201007387 */ /* 0x0003e80000100800 */
[----:B------:R1:W-:Y:S04]  /*76ae0*/  LDGSTS.E [R5+0x1500], desc[UR6][R6.64], P0 ;  /* 0x0150000006057fae */ /* 0x0003e800081a1006 */
[----:B------:R-:W3:Y:S04]  /*76af0*/  LDL.LU R13, [R1+0x253c] ;  /* 0x00253c00010d7983 */ /* 0x000ee80000300800 */
[----:B------:R-:W3:Y:S01]  /*76b00*/  LDL.LU R21, [R1+0x24f8] ;  /* 0x0024f80001157983 */ /* 0x000ee20000300800 */
[----:B-1----:R-:W-:Y:S01]  /*76b10*/  IMAD.MOV.U32 R6, RZ, RZ, R16 ;  /* 0x000000ffff067224 */ /* 0x002fe200078e0010 */
[----:B------:R-:W-:-:S05]  /*76b20*/  MOV R7, R18 ;  /* 0x0000001200077202 */ /* 0x000fca0000000f00 */
[----:B------:R1:W-:Y:S02]  /*76b30*/  LDGSTS.E [R5+0x1900], desc[UR6][R6.64], P0 ;  /* 0x0190000006057fae */ /* 0x0003e400081a1006 */
[----:B-1----:R-:W-:Y:S02]  /*76b40*/  IMAD.MOV.U32 R6, RZ, RZ, R17 ;  /* 0x000000ffff067224 */ /* 0x002fe400078e0011 */
[----:B------:R-:W-:-:S05]  /*76b50*/  IMAD.MOV.U32 R7, RZ, RZ, R4 ;  /* 0x000000ffff077224 */ /* 0x000fca00078e0004 */
[----:B------:R1:W-:Y:S01]  /*76b60*/  LDGSTS.E [R5+0x1d00], desc[UR6][R6.64], P0 ;  /* 0x01d0000006057fae */ /* 0x0003e200081a1006 */
[----:B----4-:R-:W-:-:S05]  /*76b70*/  IADD3 R12, P1, PT, R12, R57, RZ ;  /* 0x000000390c0c7210 */ /* 0x010fca0007f3e0ff */
[----:B------:R-:W-:Y:S04]  /*76b80*/  STL [R1+0x23fc], R12 ;  /* 0x0023fc0c01007387 */ /* 0x000fe80000100800 */
[----:B------:R4:W-:Y:S01]  /*76b90*/  STL [R1+0x23b8], R4 ;  /* 0x0023b80401007387 */ /* 0x0009e20000100800 */
[----:B------:R-:W-:-:S03]  /*76ba0*/  IMAD.X R15, R15, 0x1, R2, P1 ;  /* 0x000000010f0f7824 */ /* 0x000fc600008e0602 */
[----:B------:R-:W3:Y:S04]  /*76bb0*/  LDL.LU R16, [R1+0x257c] ;  /* 0x00257c0001107983 */ /* 0x000ee80000300800 */
[----:B------:R-:W3:Y:S01]  /*76bc0*/  LDL.LU R17, [R1+0x2538] ;  /* 0x0025380001117983 */ /* 0x000ee20000300800 */
[----:B------:R-:W-:Y:S01]  /*76bd0*/  IADD3 R8, P2, PT, R8, R57, RZ ;  /* 0x0000003908087210 */ /* 0x000fe20007f5e0ff */
[----:B-1----:R-:W-:-:S04]  /*76be0*/  IMAD.MOV.U32 R6, RZ, RZ, R12 ;  /* 0x000000ffff067224 */ /* 0x002fc800078e000c */
[----:B------:R-:W-:Y:S04]  /*76bf0*/  STL [R1+0x243c], R8 ;  /* 0x00243c0801007387 */ /* 0x000fe80000100800 */
[----:B------:R1:W-:Y:S04]  /*76c00*/  STL [R1+0x23f8], R15 ;  /* 0x0023f80f01007387 */ /* 0x0003e80000100800 */
[----:B------:R-:W3:Y:S04]  /*76c10*/  LDL.LU R18, [R1+0x2578] ;  /* 0x0025780001127983 */ /* 0x000ee80000300800 */
[----:B----4-:R-:W4:Y:S01]  /*76c20*/  LDL.LU R4, [R1+0x25bc] ;  /* 0x0025bc0001047983 */ /* 0x010f220000300800 */
[----:B------:R-:W-:Y:S01]  /*76c30*/  IADD3 R10, P1, PT, R10, R57, RZ ;  /* 0x000000390a0a7210 */ /* 0x000fe20007f3e0ff */
[----:B------:R-:W-:-:S05]  /*76c40*/  IMAD.MOV.U32 R7, RZ, RZ, R15 ;  /* 0x000000ffff077224 */ /* 0x000fca00078e000f */
[----:B------:R2:W-:Y:S04]  /*76c50*/  LDGSTS.E [R5+0x2100], desc[UR6][R6.64], P0 ;  /* 0x0210000006057fae */ /* 0x0005e800081a1006 */
[----:B-1----:R-:W4:Y:S04]  /*76c60*/  LDL.LU R15, [R1+0x25b8] ;  /* 0x0025b800010f7983 */ /* 0x002f280000300800 */
[----:B------:R-:W-:Y:S01]  /*76c70*/  STL [R1+0x247c], R10 ;  /* 0x00247c0a01007387 */ /* 0x000fe20000100800 */
[----:B--2---:R-:W-:Y:S01]  /*76c80*/  IMAD.X R14, R14, 0x1, R2, P2 ;  /* 0x000000010e0e7824 */ /* 0x004fe200010e0602 */
[----:B------:R-:W-:-:S04]  /*76c90*/  IADD3 R9, P2, PT, R9, R57, RZ ;  /* 0x0000003909097210 */ /* 0x000fc80007f5e0ff */
[----:B------:R1:W-:Y:S04]  /*76ca0*/  STL [R1+0x2438], R14 ;  /* 0x0024380e01007387 */ /* 0x0003e80000100800 */
[----:B------:R-:W2:Y:S01]  /*76cb0*/  LDL.LU R12, [R1+0x25fc] ;  /* 0x0025fc00010c7983 */ /* 0x000ea20000300800 */
[----:B------:R-:W-:Y:S02]  /*76cc0*/  IMAD.MOV.U32 R7, RZ, RZ, R14 ;  /* 0x000000ffff077224 */ /* 0x000fe400078e000e */
[----:B------:R-:W-:-:S05]  /*76cd0*/  IMAD.MOV.U32 R6, RZ, RZ, R8 ;  /* 0x000000ffff067224 */ /* 0x000fca00078e0008 */
[----:B------:R1:W-:Y:S04]  /*76ce0*/  LDGSTS.E [R5+0x2500], desc[UR6][R6.64], P0 ;  /* 0x0250000006057fae */ /* 0x0003e800081a1006 */
[----:B-1----:R-:W2:Y:S01]  /*76cf0*/  LDL.LU R14, [R1+0x25f8] ;  /* 0x0025f800010e7983 */ /* 0x002ea20000300800 */
[----:B------:R-:W-:-:S03]  /*76d00*/  IADD3.X R11, PT, PT, R11, R2, RZ, P1, !PT ;  /* 0x000000020b0b7210 */ /* 0x000fc60000ffe4ff */
[----:B------:R-:W-:Y:S04]  /*76d10*/  STL [R1+0x24bc], R9 ;  /* 0x0024bc0901007387 */ /* 0x000fe80000100800 */
[----:B------:R1:W-:Y:S04]  /*76d20*/  STL [R1+0x2478], R11 ;  /* 0x0024780b01007387 */ /* 0x0003e80000100800 */
[----:B------:R-:W2:Y:S01]  /*76d30*/  LDL.LU R8, [R1+0x263c] ;  /* 0x00263c0001087983 */ /* 0x000ea20000300800 */
[----:B------:R-:W-:Y:S02]  /*76d40*/  IMAD.MOV.U32 R6, RZ, RZ, R10 ;  /* 0x000000ffff067224 */ /* 0x000fe400078e000a */
[----:B------:R-:W-:Y:S01]  /*76d50*/  IMAD.MOV.U32 R7, RZ, RZ, R11 ;  /* 0x000000ffff077224 */ /* 0x000fe200078e000b */
[----:B------:R-:W2:Y:S01]  /*76d60*/  LDL.LU R10, [R1+0x2638] ;  /* 0x00263800010a7983 */ /* 0x000ea20000300800 */
[----:B------:R-:W-:-:S03]  /*76d70*/  IADD3 R19, P1, PT, R19, R57, RZ ;  /* 0x0000003913137210 */ /* 0x000fc60007f3e0ff */
[----:B------:R1:W-:Y:S04]  /*76d80*/  LDGSTS.E [R5+0x2900], desc[UR6][R6.64], P0 ;  /* 0x0290000006057fae */ /* 0x0003e800081a1006 */
[----:B------:R-:W-:Y:S01]  /*76d90*/  STL [R1+0x24fc], R19 ;  /* 0x0024fc1301007387 */ /* 0x000fe20000100800 */
[--C-:B---3--:R-:W-:Y:S01]  /*76da0*/  IMAD.X R20, R20, 0x1, R2.reuse, P2 ;  /* 0x0000000114147824 */ /* 0x108fe200010e0602 */
[----:B------:R-:W-:Y:S01]  /*76db0*/  IADD3 R13, P2, PT, R13, R57, RZ ;  /* 0x000000390d0d7210 */ /* 0x000fe20007f5e0ff */
[----:B------:R-:W-:Y:S01]  /*76dc0*/  IMAD.X R21, R21, 0x1, R2, P1 ;  /* 0x0000000115157824 */ /* 0x000fe200008e0602 */
[----:B-1----:R-:W-:Y:S01]  /*76dd0*/  MOV R6, R9 ;  /* 0x0000000900067202 */ /* 0x002fe20000000f00 */
[----:B------:R-:W-:Y:S01]  /*76de0*/  IMAD.MOV.U32 R7, RZ, RZ, R20 ;  /* 0x000000ffff077224 */ /* 0x000fe200078e0014 */
[----:B------:R1:W-:Y:S04]  /*76df0*/  STL [R1+0x24b8], R20 ;  /* 0x0024b81401007387 */ /* 0x0003e80000100800 */
[----:B------:R-:W3:Y:S04]  /*76e00*/  LDL.LU R11, [R1+0x267c] ;  /* 0x00267c00010b7983 */ /* 0x000ee80000300800 */
[----:B------:R1:W-:Y:S04]  /*76e10*/  LDGSTS.E [R5+0x2d00], desc[UR6][R6.64], P0 ;  /* 0x02d0000006057fae */ /* 0x0003e800081a1006 */
[----:B-1----:R-:W3:Y:S04]  /*76e20*/  LDL.LU R20, [R1+0x2678] ;  /* 0x0026780001147983 */ /* 0x002ee80000300800 */
[----:B------:R-:W-:Y:S04]  /*76e30*/  STL [R1+0x253c], R13 ;  /* 0x00253c0d01007387 */ /* 0x000fe80000100800 */
[----:B------:R1:W-:Y:S04]  /*76e40*/  STL [R1+0x24f8], R21 ;  /* 0x0024f81501007387 */ /* 0x0003e80000100800 */
[----:B------:R-:W3:Y:S01]  /*76e50*/  LDL.LU R9, [R1+0x26bc] ;  /* 0x0026bc0001097983 */ /* 0x000ee20000300800 */
[----:B------:R-:W-:-:S02]  /*76e60*/  IMAD.MOV.U32 R6, RZ, RZ, R19 ;  /* 0x000000ffff067224 */ /* 0x000fc400078e0013 */
[----:B------:R-:W-:-:S05]  /*76e70*/  IMAD.MOV.U32 R7, RZ, RZ, R21 ;  /* 0x000000ffff077224 */ /* 0x000fca00078e0015 */
[----:B------:R1:W-:Y:S04]  /*76e80*/  LDGSTS.E [R5+0x3100], desc[UR6][R6.64], P0 ;  /* 0x0310000006057fae */ /* 0x0003e800081a1006 */
[----:B-1----:R-:W3:Y:S01]  /*76e90*/  LDL.LU R21, [R1+0x26fc] ;  /* 0x0026fc0001157983 */ /* 0x002ee20000300800 */
[----:B------:R-:W-:Y:S01]  /*76ea0*/  IMAD.MOV.U32 R6, RZ, RZ, R13 ;  /* 0x000000ffff067224 */ /* 0x000fe200078e000d */
[----:B------:R-:W-:Y:S01]  /*76eb0*/  IADD3 R16, P1, PT, R16, R57, RZ ;  /* 0x0000003910107210 */ /* 0x000fe20007f3e0ff */
[----:B------:R-:W-:-:S04]  /*76ec0*/  IMAD.X R17, R17, 0x1, R2, P2 ;  /* 0x0000000111117824 */ /* 0x000fc800010e0602 */
[----:B------:R-:W-:Y:S04]  /*76ed0*/  STL [R1+0x257c], R16 ;  /* 0x00257c1001007387 */ /* 0x000fe80000100800 */
[----:B------:R1:W-:Y:S01]  /*76ee0*/  STL [R1+0x2538], R17 ;  /* 0x0025381101007387 */ /* 0x0003e20000100800 */
[----:B------:R-:W-:-:S05]  /*76ef0*/  MOV R7, R17 ;  /* 0x0000001100077202 */ /* 0x000fca0000000f00 */
[----:B------:R1:W-:Y:S01]  /*76f00*/  LDGSTS.E [R5+0x3500], desc[UR6][R6.64], P0 ;  /* 0x0350000006057fae */ /* 0x0003e200081a1006 */
[--C-:B------:R-:W-:Y:S01]  /*76f10*/  IMAD.X R18, R18, 0x1, R2.reuse, P1 ;  /* 0x0000000112127824 */ /* 0x100fe200008e0602 */
[----:B----4-:R-:W-:Y:S02]  /*76f20*/  IADD3 R4, P2, PT, R4, R57, RZ ;  /* 0x0000003904047210 */ /* 0x010fe40007f5e0ff */
[----:B-1----:R-:W4:Y:S04]  /*76f30*/  LDL.LU R17, [R1+0x26b8] ;  /* 0x0026b80001117983 */ /* 0x002f280000300800 */
[----:B------:R-:W-:Y:S04]  /*76f40*/  STL [R1+0x25bc], R4 ;  /* 0x0025bc0401007387 */ /* 0x000fe80000100800 */
[----:B------:R1:W-:Y:S04]  /*76f50*/  STL [R1+0x2578], R18 ;  /* 0x0025781201007387 */ /* 0x0003e80000100800 */
[----:B------:R-:W4:Y:S01]  /*76f60*/  LDL.LU R13, [R1+0x273c] ;  /* 0x00273c00010d7983 */ /* 0x000f220000300800 */
[----:B------:R-:W-:-:S03]  /*76f70*/  IMAD.X R15, R15, 0x1, R2, P2 ;  /* 0x000000010f0f7824 */ /* 0x000fc600010e0602 */
[----:B------:R-:W4:Y:S01]  /*76f80*/  LDL.LU R22, [R1+0x26f8] ;  /* 0x0026f80001167983 */ /* 0x000f220000300800 */
[----:B------:R-:W-:Y:S02]  /*76f90*/  IMAD.MOV.U32 R6, RZ, RZ, R16 ;  /* 0x000000ffff067224 */ /* 0x000fe400078e0010 */
[----:B------:R-:W-:-:S05]  /*76fa0*/  IMAD.MOV.U32 R7, RZ, RZ, R18 ;  /* 0x000000ffff077224 */ /* 0x000fca00078e0012 */
[----:B------:R1:W-:Y:S01]  /*76fb0*/  LDGSTS.E [R5+0x3900], desc[UR6][R6.64], P0 ;  /* 0x0390000006057fae */ /* 0x0003e200081a1006 */
[----:B--2---:R-:W-:-:S05]  /*76fc0*/  IADD3 R12, P1, PT, R12, R57, RZ ;  /* 0x000000390c0c7210 */ /* 0x004fca0007f3e0ff */
[----:B------:R-:W-:Y:S04]  /*76fd0*/  STL [R1+0x25fc], R12 ;  /* 0x0025fc0c01007387 */ /* 0x000fe80000100800 */
[----:B------:R2:W-:Y:S01]  /*76fe0*/  STL [R1+0x25b8], R15 ;  /* 0x0025b80f01007387 */ /* 0x0005e20000100800 */
[----:B------:R-:W-:-:S03]  /*76ff0*/  IMAD.X R14, R14, 0x1, R2, P1 ;  /* 0x000000010e0e7824 */ /* 0x000fc600008e0602 */
[----:B-1----:R-:W4:Y:S01]  /*77000*/  LDL.LU R18, [R1+0x277c] ;  /* 0x00277c0001127983 */ /* 0x002f220000300800 */
[----:B------:R-:W-:Y:S02]  /*77010*/  IMAD.MOV.U32 R7, RZ, RZ, R15 ;  /* 0x000000ffff077224 */ /* 0x000fe400078e000f */
[----:B------:R-:W-:-:S05]  /*77020*/  IMAD.MOV.U32 R6, RZ, RZ, R4 ;  /* 0x000000ffff067224 */ /* 0x000fca00078e0004 */
[----:B------:R1:W-:Y:S04]  /*77030*/  LDGSTS.E [R5+0x3d00], desc[UR6][R6.64], P0 ;  /* 0x03d0000006057fae */ /* 0x0003e800081a1006 */
[----:B--2---:R-:W2:Y:S01]  /*77040*/  LDL.LU R15, [R1+0x2738] ;  /* 0x00273800010f7983 */ /* 0x004ea20000300800 */
[----:B------:R-:W-:-:S05]  /*77050*/  IADD3 R8, P2, PT, R8, R57, RZ ;  /* 0x0000003908087210 */ /* 0x000fca0007f5e0ff */
[----:B------:R-:W-:Y:S04]  /*77060*/  STL [R1+0x263c], R8 ;  /* 0x00263c0801007387 */ /* 0x000fe80000100800 */
[----:B------:R3:W-:Y:S04]  /*77070*/  STL [R1+0x25f8], R14 ;  /* 0x0025f80e01007387 */ /* 0x0007e80000100800 */
[----:B------:R-:W2:Y:S04]  /*77080*/  LDL.LU R4, [R1+0x27bc] ;  /* 0x0027bc0001047983 */ /* 0x000ea80000300800 */
[----:B------:R-:W2:Y:S01]  /*77090*/  LDL.LU R19, [R1+0x2778] ;  /* 0x0027780001137983 */ /* 0x000ea20000300800 */
[----:B-1----:R-:W-:-:S02]  /*770a0*/  IMAD.MOV.U32 R6, RZ, RZ, R12 ;  /* 0x000000ffff067224 */ /* 0x002fc400078e000c */
[----:B------:R-:W-:Y:S01]  /*770b0*/  IMAD.MOV.U32 R7, RZ, RZ, R14 ;  /* 0x000000ffff077224 */ /* 0x000fe200078e000e */
[----:B------:R-:W-:-:S04]  /*770c0*/  IADD3.X R10, PT, PT, R10, R2, RZ, P2, !PT ;  /* 0x000000020a0a7210 */ /* 0x000fc800017fe4ff */
[----:B------:R1:W-:Y:S01]  /*770d0*/  LDGSTS.E [R5+0x4100], desc[UR6][R6.64], P0 ;  /* 0x0410000006057fae */ /* 0x0003e200081a1006 */
[----:B---3--:R-:W-:Y:S01]  /*770e0*/  IADD3 R11, P1, PT, R11, R57, RZ ;  /* 0x000000390b0b7210 */ /* 0x008fe20007f3e0ff */
[----:B-1----:R-:W-:Y:S02]  /*770f0*/  IMAD.MOV.U32 R6, RZ, RZ, R8 ;  /* 0x000000ffff067224 */ /* 0x002fe400078e0008 */
[----:B------:R-:W-:Y:S02]  /*77100*/  IMAD.MOV.U32 R7, RZ, RZ, R10 ;  /* 0x000000ffff077224 */ /* 0x000fe400078e000a */
[----:B------:R-:W-:Y:S04]  /*77110*/  STL [R1+0x267c], R11 ;  /* 0x00267c0b01007387 */ /* 0x000fe80000100800 */
[----:B------:R1:W-:Y:S01]  /*77120*/  STL [R1+0x2638], R10 ;  /* 0x0026380a01007387 */ /* 0x0003e20000100800 */
[----:B------:R-:W-:-:S03]  /*77130*/  IMAD.X R20, R20, 0x1, R2, P1 ;  /* 0x0000000114147824 */ /* 0x000fc600008e0602 */
[----:B------:R-:W3:Y:S04]  /*77140*/  LDL.LU R12, [R1+0x27fc] ;  /* 0x0027fc00010c7983 */ /* 0x000ee80000300800 */
[----:B------:R-:W3:Y:S04]  /*77150*/  LDL.LU R16, [R1+0x27b8] ;  /* 0x0027b80001107983 */ /* 0x000ee80000300800 */
[----:B------:R1:W-:Y:S01]  /*77160*/  LDGSTS.E [R5+0x4500], desc[UR6][R6.64], P0 ;  /* 0x0450000006057fae */ /* 0x0003e200081a1006 */
[----:B------:R-:W-:-:S05]  /*77170*/  IADD3 R9, P2, PT, R9, R57, RZ ;  /* 0x0000003909097210 */ /* 0x000fca0007f5e0ff */
[----:B------:R-:W-:Y:S04]  /*77180*/  STL [R1+0x26bc], R9 ;  /* 0x0026bc0901007387 */ /* 0x000fe80000100800 */
[----:B------:R4:W-:Y:S04]  /*77190*/  STL [R1+0x2678], R20 ;  /* 0x0026781401007387 */ /* 0x0009e80000100800 */
[----:B------:R-:W3:Y:S01]  /*771a0*/  LDL.LU R14, [R1+0x27f8] ;  /* 0x0027f800010e7983 */ /* 0x000ee20000300800 */
[----:B-1----:R-:W-:Y:S01]  /*771b0*/  IMAD.MOV.U32 R7, RZ, RZ, R20 ;  /* 0x000000ffff077224 */ /* 0x002fe200078e0014 */
[----:B------:R-:W-:-:S02]  /*771c0*/  IADD3 R21, P1, PT, R21, R57, RZ ;  /* 0x0000003915157210 */ /* 0x000fc40007f3e0ff */
[----:B------:R-:W-:Y:S01]  /*771d0*/  MOV R6, R11 ;  /* 0x0000000b00067202 */ /* 0x000fe20000000f00 */
[----:B------:R-:W3:Y:S04]  /*771e0*/  LDL.LU R10, [R1+0x283c] ;  /* 0x00283c00010a7983 */ /* 0x000ee80000300800 */
[----:B------:R-:W3:Y:S04]  /*771f0*/  LDL.LU R8, [R1+0x287c] ;  /* 0x00287c0001087983 */ /* 0x000ee80000300800 */
[----:B------:R-:W3:Y:S04]  /*77200*/  LDL.LU R11, [R1+0x2838] ;  /* 0x00283800010b7983 */ /* 0x000ee80000300800 */
[----:B------:R1:W-:Y:S04]  /*77210*/  LDGSTS.E [R5+0x4900], desc[UR6][R6.64], P0 ;  /* 0x0490000006057fae */ /* 0x0003e800081a1006 */
[----:B------:R-:W-:Y:S01]  /*77220*/  STL [R1+0x26fc], R21 ;  /* 0x0026fc1501007387 */ /* 0x000fe20000100800 */
[----:B-1----:R-:W-:-:S02]  /*77230*/  IMAD.MOV.U32 R6, RZ, RZ, R9 ;  /* 0x000000ffff067224 */ /* 0x002fc400078e0009 */
[----:B----4-:R-:W-:Y:S01]  /*77240*/  IMAD.X R17, R17, 0x1, R2, P2 ;  /* 0x0000000111117824 */ /* 0x010fe200010e0602 */
[----:B------:R-:W-:-:S03]  /*77250*/  IADD3 R13, P2, PT, R13, R57, RZ ;  /* 0x000000390d0d7210 */ /* 0x000fc60007f5e0ff */
[----:B------:R-:W-:Y:S02]  /*77260*/  IMAD.MOV.U32 R7, RZ, RZ, R17 ;  /* 0x000000ffff077224 */ /* 0x000fe400078e0011 */
[----:B------:R-:W-:Y:S01]  /*77270*/  IMAD.X R22, R22, 0x1, R2, P1 ;  /* 0x0000000116167824 */ /* 0x000fe200008e0602 */
[----:B------:R1:W-:Y:S04]  /*77280*/  STL [R1+0x26b8], R17 ;  /* 0x0026b81101007387 */ /* 0x0003e80000100800 */
[----:B------:R-:W4:Y:S04]  /*77290*/  LDL.LU R20, [R1+0x28bc] ;  /* 0x0028bc0001147983 */ /* 0x000f280000300800 */
[----:B------:R-:W4:Y:S04]  /*772a0*/  LDL.LU R9, [R1+0x2878] ;  /* 0x0028780001097983 */ /* 0x000f280000300800 */
[----:B------:R1:W-:Y:S04]  /*772b0*/  LDGSTS.E [R5+0x4d00], desc[UR6][R6.64], P0 ;  /* 0x04d0000006057fae */ /* 0x0003e800081a1006 */
[----:B------:R-:W-:Y:S04]  /*772c0*/  STL [R1+0x273c], R13 ;  /* 0x00273c0d01007387 */ /* 0x000fe80000100800 */
[----:B------:R-:W-:Y:S04]  /*772d0*/  STL [R1+0x26f8], R22 ;  /* 0x0026f81601007387 */ /* 0x000fe80000100800 */
[----:B-1----:R-:W4:Y:S01]  /*772e0*/  LDL.LU R17, [R1+0x28fc] ;  /* 0x0028fc0001117983 */ /* 0x002f220000300800 */
[----:B------:R-:W-:Y:S01]  /*772f0*/  IMAD.MOV.U32 R6, RZ, RZ, R21 ;  /* 0x000000ffff067224 */ /* 0x000fe200078e0015 */
[----:B------:R-:W-:-:S02]  /*77300*/  MOV R7, R22 ;  /* 0x0000001600077202 */ /* 0x000fc40000000f00 */
[----:B------:R-:W4:Y:S01]  /*77310*/  LDL.LU R21, [R1+0x28b8] ;  /* 0x0028b80001157983 */ /* 0x000f220000300800 */
[----:B------:R-:W-:-:S03]  /*77320*/  IADD3 R18, P1, PT, R18, R57, RZ ;  /* 0x0000003912127210 */ /* 0x000fc60007f3e0ff */
[----:B------:R1:W-:Y:S04]  /*77330*/  LDGSTS.E [R5+0x5100], desc[UR6][R6.64], P0 ;  /* 0x0510000006057fae */ /* 0x0003e800081a1006 */
[----:B------:R-:W-:Y:S01]  /*77340*/  STL [R1+0x277c], R18 ;  /* 0x00277c1201007387 */ /* 0x000fe20000100800 */
[--C-:B--2---:R-:W-:Y:S02]  /*77350*/  IMAD.X R15, R15, 0x1, R2.reuse, P2 ;  /* 0x000000010f0f7824 */ /* 0x104fe400010e0602 */
[----:B-1----:R-:W-:Y:S02]  /*77360*/  IMAD.MOV.U32 R6, RZ, RZ, R13 ;  /* 0x000000ffff067224 */ /* 0x002fe400078e000d */
[----:B------:R-:W-:Y:S01]  /*77370*/  IMAD.MOV.U32 R7, RZ, RZ, R15 ;  /* 0x000000ffff077224 */ /* 0x000fe200078e000f */
[----:B------:R-:W-:Y:S01]  /*77380*/  IADD3 R4, P2, PT, R4, R57, RZ ;  /* 0x0000003904047210 */ /* 0x000fe20007f5e0ff */
[----:B------:R-:W-:Y:S01]  /*77390*/  IMAD.X R19, R19, 0x1, R2, P1 ;  /* 0x0000000113137824 */ /* 0x000fe200008e0602 */
[----:B------:R1:W-:Y:S04]  /*773a0*/  STL [R1+0x2738], R15 ;  /* 0x0027380f01007387 */ /* 0x0003e80000100800 */
[----:B------:R2:W-:Y:S04]  /*773b0*/  LDGSTS.E [R5+0x5500], desc[UR6][R6.64], P0 ;  /* 0x0550000006057fae */ /* 0x0005e800081a1006 */
[----:B-1----:R-:W4:Y:S04]  /*773c0*/  LDL.LU R15, [R1+0x293c] ;  /* 0x00293c00010f7983 */ /* 0x002f280000300800 */
[----:B------:R1:W-:Y:S04]  /*773d0*/  STL [R1+0x27bc], R4 ;  /* 0x0027bc0401007387 */ /* 0x0003e80000100800 */
[----:B------:R-:W-:Y:S04]  /*773e0*/  STL [R1+0x2778], R19 ;  /* 0x0027781301007387 */ /* 0x000fe80000100800 */
[----:B------:R-:W4:Y:S01]  /*773f0*/  LDL.LU R13, [R1+0x297c] ;  /* 0x00297c00010d7983 */ /* 0x000f220000300800 */
[----:B--2---:R-:W-:-:S03]  /*77400*/  IMAD.MOV.U32 R6, RZ, RZ, R18 ;  /* 0x000000ffff067224 */ /* 0x004fc600078e0012 */
[----:B------:R-:W2:Y:S01]  /*77410*/  LDL.LU R18, [R1+0x28f8] ;  /* 0x0028f80001127983 */ /* 0x000ea20000300800 */
[----:B------:R-:W-:-:S05]  /*77420*/  IMAD.MOV.U32 R7, RZ, RZ, R19 ;  /* 0x000000ffff077224 */ /* 0x000fca00078e0013 */
[----:B------:R1:W-:Y:S01]  /*77430*/  LDGSTS.E [R5+0x5900], desc[UR6][R6.64], P0 ;  /* 0x0590000006057fae */ /* 0x0003e200081a1006 */
[----:B---3--:R-:W-:Y:S01]  /*77440*/  IADD3 R12, P1, PT, R12, R57, RZ ;  /* 0x000000390c0c7210 */ /* 0x008fe20007f3e0ff */
[----:B------:R-:W-:-:S04]  /*77450*/  IMAD.X R16, R16, 0x1, R2, P2 ;  /* 0x0000000110107824 */ /* 0x000fc800010e0602 */
[----:B------:R-:W-:Y:S04]  /*77460*/  STL [R1+0x27fc], R12 ;  /* 0x0027fc0c01007387 */ /* 0x000fe80000100800 */
[----:B------:R3:W-:Y:S01]  /*77470*/  STL [R1+0x27b8], R16 ;  /* 0x0027b81001007387 */ /* 0x0007e20000100800 */
[----:B-1----:R-:W-:Y:S02]  /*77480*/  IMAD.MOV.U32 R6, RZ, RZ, R4 ;  /* 0x000000ffff067224 */ /* 0x002fe400078e0004 */
[----:B------:R-:W-:Y:S01]  /*77490*/  IMAD.MOV.U32 R7, RZ, RZ, R16 ;  /* 0x000000ffff077224 */ /* 0x000fe200078e0010 */
[----:B------:R-:W-:Y:S01]  /*774a0*/  IADD3.X R14, PT, PT, R14, R2, RZ, P1, !PT ;  /* 0x000000020e0e7210 */ /* 0x000fe20000ffe4ff */
[----:B------:R-:W2:Y:S01]  /*774b0*/  LDL.LU R4, [R1+0x29bc] ;  /* 0x0029bc0001047983 */ /* 0x000ea20000300800 */
[----:B------:R-:W-:-:S02]  /*774c0*/  IADD3 R10, P2, PT, R10, R57, RZ ;  /* 0x000000390a0a7210 */ /* 0x000fc40007f5e0ff */
[----:B------:R-:W-:Y:S01]  /*774d0*/  IADD3 R8, P1, PT, R8, R57, RZ ;  /* 0x0000003908087210 */ /* 0x000fe20007f3e0ff */
[----:B------:R1:W-:Y:S04]  /*774e0*/  LDGSTS.E [R5+0x5d00], desc[UR6][R6.64], P0 ;  /* 0x05d0000006057fae */ /* 0x0003e800081a1006 */
[----:B------:R-:W-:Y:S01]  /*774f0*/  STL [R1+0x283c], R10 ;  /* 0x00283c0a01007387 */ /* 0x000fe20000100800 */
[----:B------:R-:W-:-:S03]  /*77500*/  IMAD.X R11, R11, 0x1, R2, P2 ;  /* 0x000000010b0b7824 */ /* 0x000fc600010e0602 */
[----:B------:R1:W-:Y:S04]  /*77510*/  STL [R1+0x27f8], R14 ;  /* 0x0027f80e01007387 */ /* 0x0003e80000100800 */
[----:B---3--:R-:W3:Y:S04]  /*77520*/  LDL.LU R16, [R1+0x2938] ;  /* 0x0029380001107983 */ /* 0x008ee80000300800 */
[----:B------:R-:W-:Y:S04]  /*77530*/  STL [R1+0x287c], R8 ;  /* 0x00287c0801007387 */ /* 0x000fe80000100800 */
[----:B------:R4:W-:Y:S01]  /*77540*/  STL [R1+0x2838], R11 ;  /* 0x0028380b01007387 */ /* 0x0009e20000100800 */
[----:B-1----:R-:W-:-:S02]  /*77550*/  IMAD.MOV.U32 R6, RZ, RZ, R12 ;  /* 0x000000ffff067224 */ /* 0x002fc400078e000c */
[----:B------:R-:W-:Y:S02]  /*77560*/  IMAD.MOV.U32 R7, RZ, RZ, R14 ;  /* 0x000000ffff077224 */ /* 0x000fe400078e000e */
[----:B------:R-:W3:Y:S04]  /*77570*/  LDL.LU R14, [R1+0x2978] ;  /* 0x00297800010e7983 */ /* 0x000ee80000300800 */
[----:B------:R1:W-:Y:S04]  /*77580*/  LDGSTS.E [R5+0x6100], desc[UR6][R6.64], P0 ;  /* 0x0610000006057fae */ /* 0x0003e800081a1006 */
[----:B------:R-:W3:Y:S01]  /*77590*/  LDL.LU R12, [R1+0x29b8] ;  /* 0x0029b800010c7983 */ /* 0x000ee20000300800 */
[----:B-1----:R-:W-:Y:S01]  /*775a0*/  MOV R6, R10 ;  /* 0x0000000a00067202 */ /* 0x002fe20000000f00 */
[----:B------:R-:W-:-:S05]  /*775b0*/  IMAD.MOV.U32 R7, RZ, RZ, R11 ;  /* 0x000000ffff077224 */ /* 0x000fca00078e000b */
[----:B------:R1:W-:Y:S02]  /*775c0*/  LDGSTS.E [R5+0x6500], desc[UR6][R6.64], P0 ;  /* 0x0650000006057fae */ /* 0x0003e400081a1006 */
[----:B-1----:R-:W-:Y:S01]  /*775d0*/  IMAD.MOV.U32 R6, RZ, RZ, R8 ;  /* 0x000000ffff067224 */ /* 0x002fe200078e0008 */
[----:B----4-:R-:W-:Y:S01]  /*775e0*/  IADD3 R20, P2, PT, R20, R57, RZ ;  /* 0x0000003914147210 */ /* 0x010fe20007f5e0ff */
[----:B------:R-:W-:-:S04]  /*775f0*/  IMAD.X R9, R9, 0x1, R2, P1 ;  /* 0x0000000109097824 */ /* 0x000fc800008e0602 */
[----:B------:R-:W-:Y:S04]  /*77600*/  STL [R1+0x28bc], R20 ;  /* 0x0028bc1401007387 */ /* 0x000fe80000100800 */
[----:B------:R1:W-:Y:S04]  /*77610*/  STL [R1+0x2878], R9 ;  /* 0x0028780901007387 */ /* 0x0003e80000100800 */
[----:B------:R-:W4:Y:S01]  /*77620*/  LDL.LU R61, [R1+0x520] ;  /* 0x00052000013d7983 */ /* 0x000f220000300800 */
[----:B------:R-:W-:Y:S01]  /*77630*/  IADD3 R17, P1, PT, R17, R57, RZ ;  /* 0x0000003911117210 */ /* 0x000fe20007f3e0ff */
[----:B------:R-:W-:-:S04]  /*77640*/  IMAD.X R21, R21, 0x1, R2, P2 ;  /* 0x0000000115157824 */ /* 0x000fc800010e0602 */
[----:B------:R-:W-:Y:S01]  /*77650*/  STL [R1+0x28fc], R17 ;  /* 0x0028fc1101007387 */ /* 0x000fe20000100800 */
[----:B------:R-:W-:-:S03]  /*77660*/  IMAD.MOV.U32 R7, RZ, RZ, R9 ;  /* 0x000000ffff077224 */ /* 0x000fc600078e0009 */
[----:B------:R1:W-:Y:S04]  /*77670*/  STL [R1+0x28b8], R21 ;  /* 0x0028b81501007387 */ /* 0x0003e80000100800 */
[----:B------:R-:W4:Y:S04]  /*77680*/  LDL.LU R11, [R1+0x530] ;  /* 0x00053000010b7983 */ /* 0x000f280000300800 */
[----:B------:R-:W4:Y:S04]  /*77690*/  LDL.LU R60, [R1+0x524] ;  /* 0x00052400013c7983 */ /* 0x000f280000300800 */
[----:B-1----:R-:W4:Y:S04]  /*776a0*/  LDL.LU R9, [R1+0x534] ;  /* 0x0005340001097983 */ /* 0x002f280000300800 */
[----:B------:R-:W4:Y:S04]  /*776b0*/  LDL.LU R56, [R1+0x528] ;  /* 0x0005280001387983 */ /* 0x000f280000300800 */
[----:B------:R-:W4:Y:S04]  /*776c0*/  LDL.LU R8, [R1+0x538] ;  /* 0x0005380001087983 */ /* 0x000f280000300800 */
[----:B------:R-:W4:Y:S04]  /*776d0*/  LDL.LU R19, [R1+0x2204] ;  /* 0x0022040001137983 */ /* 0x000f280000300800 */
[----:B------:R-:W4:Y:S04]  /*776e0*/  LDL.LU R10, [R1+0x2244] ;  /* 0x00224400010a7983 */ /* 0x000f280000300800 */
[----:B------:R1:W-:Y:S01]  /*776f0*/  LDGSTS.E [R5+0x6900], desc[UR6][R6.64], P0 ;  /* 0x0690000006057fae */ /* 0x0003e200081a1006 */
[----:B------:R-:W-:-:S02]  /*77700*/  IADD3 R15, P2, PT, R15, R57, RZ ;  /* 0x000000390f0f7210 */ /* 0x000fc40007f5e0ff */
[-C--:B------:R-:W-:Y:S01]  /*77710*/  IADD3 R13, P3, PT, R13, R57.reuse, RZ ;  /* 0x000000390d0d7210 */ /* 0x080fe20007f7e0ff */
[--C-:B--2---:R-:W-:Y:S02]  /*77720*/  IMAD.X R18, R18, 0x1, R2.reuse, P1 ;  /* 0x0000000112127824 */ /* 0x104fe400008e0602 */
[----:B------:R-:W-:Y:S04]  /*77730*/  STL [R1+0x293c], R15 ;  /* 0x00293c0f01007387 */ /* 0x000fe80000100800 */
[----:B------:R-:W2:Y:S04]  /*77740*/  LDL.LU R46, [R1+0x52c] ;  /* 0x00052c00012e7983 */ /* 0x000ea80000300800 */
[----:B------:R-:W-:Y:S04]  /*77750*/  STL [R1+0x28f8], R18 ;  /* 0x0028f81201007387 */ /* 0x000fe80000100800 */
[----:B------:R-:W-:Y:S04]  /*77760*/  STL [R1+0x297c], R13 ;  /* 0x00297c0d01007387 */ /* 0x000fe80000100800 */
[----:B------:R-:W2:Y:S04]  /*77770*/  LDL.LU R47, [R1+0x53c] ;  /* 0x00053c00012f7983 */ /* 0x000ea80000300800 */
[----:B------:R-:W2:Y:S04]  /*77780*/  LDL.LU R50, [R1+0x4f0] ;  /* 0x0004f00001327983 */ /* 0x000ea80000300800 */
[----:B------:R-:W2:Y:S04]  /*77790*/  LDL.LU R51, [R1+0x510] ;  /* 0x0005100001337983 */ /* 0x000ea80000300800 */
[----:B------:R-:W2:Y:S01]  /*777a0*/  LDL.LU R22, [R1+0x2200] ;  /* 0x0022000001167983 */ /* 0x000ea20000300800 */
[----:B------:R-:W-:Y:S01]  /*777b0*/  IADD3 R4, P1, PT, R4, R57, RZ ;  /* 0x0000003904047210 */ /* 0x000fe20007f3e0ff */
[----:B---3--:R-:W-:-:S04]  /*777c0*/  IMAD.X R16, R16, 0x1, R2, P2 ;  /* 0x0000000110107824 */ /* 0x008fc800010e0602 */
[----:B------:R-:W-:Y:S04]  /*777d0*/  STL [R1+0x29bc], R4 ;  /* 0x0029bc0401007387 */ /* 0x000fe80000100800 */
[----:B------:R3:W-:Y:S01]  /*777e0*/  STL [R1+0x2938], R16 ;  /* 0x0029381001007387 */ /* 0x0007e20000100800 */
[--C-:B------:R-:W-:Y:S02]  /*777f0*/  IMAD.X R14, R14, 0x1, R2.reuse, P3 ;  /* 0x000000010e0e7824 */ /* 0x100fe400018e0602 */
[----:B------:R-:W-:-:S03]  /*77800*/  IMAD.X R12, R12, 0x1, R2, P1 ;  /* 0x000000010c0c7824 */ /* 0x000fc600008e0602 */
[----:B------:R2:W-:Y:S04]  /*77810*/  STL [R1+0x2978], R14 ;  /* 0x0029780e01007387 */ /* 0x0005e80000100800 */
[----:B------:R2:W-:Y:S01]  /*77820*/  STL [R1+0x29b8], R12 ;  /* 0x0029b80c01007387 */ /* 0x0005e20000100800 */
[----:B-1----:R-:W-:Y:S02]  /*77830*/  MOV R7, R21 ;  /* 0x0000001500077202 */ /* 0x002fe40000000f00 */
[----:B----4-:R-:W-:Y:S02]  /*77840*/  MOV R109, R61 ;  /* 0x0000003d006d7202 */ /* 0x010fe40000000f00 */
[-C--:B------:R-:W-:Y:S02]  /*77850*/  IADD3 R19, P1, PT, R19, R57.reuse, RZ ;  /* 0x0000003913137210 */ /* 0x080fe40007f3e0ff */
[----:B------:R-:W-:Y:S01]  /*77860*/  IADD3 R10, P2, PT, R10, R57, RZ ;  /* 0x000000390a0a7210 */ /* 0x000fe20007f5e0ff */
[----:B------:R-:W-:-:S02]  /*77870*/  IMAD.MOV.U32 R108, RZ, RZ, R11 ;  /* 0x000000ffff6c7224 */ /* 0x000fc400078e000b */
[----:B------:R-:W-:Y:S04]  /*77880*/  STL [R1+0x2204], R19 ;  /* 0x0022041301007387 */ /* 0x000fe80000100800 */
[----:B------:R-:W-:Y:S01]  /*77890*/  STL [R1+0x2244], R10 ;  /* 0x0022440a01007387 */ /* 0x000fe20000100800 */
[----:B------:R-:W-:Y:S02]  /*778a0*/  IMAD.MOV.U32 R101, RZ, RZ, R56 ;  /* 0x000000ffff657224 */ /* 0x000fe400078e0038 */
[----:B--2---:R-:W-:-:S05]  /*778b0*/  IMAD.X R22, R22, 0x1, R2, P1 ;  /* 0x0000000116167824 */ /* 0x004fca00008e0602 */
[----:B------:R-:W-:Y:S04]  /*778c0*/  STL [R1+0x2200], R22 ;  /* 0x0022001601007387 */ /* 0x000fe80000100800 */
[----:B------:R-:W-:Y:S04]  /*778d0*/  STL.64 [R1+0x1dd8], R108 ;  /* 0x001dd86c01007387 */ /* 0x000fe80000100a00 */
[----:B------:R-:W2:Y:S04]  /*778e0*/  LDL.LU R84, [R1+0x4f4] ;  /* 0x0004f40001547983 */ /* 0x000ea80000300800 */
[----:B------:R-:W4:Y:S04]  /*778f0*/  LDL.LU R81, [R1+0x514] ;  /* 0x0005140001517983 */ /* 0x000f280000300800 */
[----:B------:R-:W4:Y:S04]  /*77900*/  LDL.LU R21, [R1+0x4f8] ;  /* 0x0004f80001157983 */ /* 0x000f280000300800 */
[----:B------:R-:W4:Y:S04]  /*77910*/  LDL.LU R80, [R1+0x518] ;  /* 0x0005180001507983 */ /* 0x000f280000300800 */
[----:B------:R-:W4:Y:S04]  /*77920*/  LDL.LU R11, [R1+0x4fc] ;  /* 0x0004fc00010b7983 */ /* 0x000f280000300800 */
[----:B------:R-:W4:Y:S01]  /*77930*/  LDL.LU R56, [R1+0x51c] ;  /* 0x00051c0001387983 */ /* 0x000f220000300800 */
[----:B------:R-:W-:-:S02]  /*77940*/  IMAD.MOV.U32 R104, RZ, RZ, R9 ;  /* 0x000000ffff687224 */ /* 0x000fc400078e0009 */
[----:B------:R-:W-:Y:S02]  /*77950*/  IMAD.MOV.U32 R105, RZ, RZ, R60 ;  /* 0x000000ffff697224 */ /* 0x000fe400078e003c */
[----:B------:R-:W-:-:S03]  /*77960*/  IMAD.MOV.U32 R6, RZ, RZ, R20 ;  /* 0x000000ffff067224 */ /* 0x000fc600078e0014 */
[----:B------:R-:W-:Y:S04]  /*77970*/  STL.64 [R1+0x1dd0], R104 ;  /* 0x001dd06801007387 */ /* 0x000fe80000100a00 */
[----:B------:R-:W4:Y:S04]  /*77980*/  LDL.LU R77, [R1+0x98] ;  /* 0x00009800014d7983 */ /* 0x000f280000300800 */
[----:B------:R1:W-:Y:S04]  /*77990*/  LDGSTS.E [R5+0x6d00], desc[UR6][R6.64], P0 ;  /* 0x06d0000006057fae */ /* 0x0003e800081a1006 */
[----:B------:R-:W4:Y:S04]  /*779a0*/  LDL.LU R76, [R1+0xb8] ;  /* 0x0000b800014c7983 */ /* 0x000f280000300800 */
[----:B------:R-:W4:Y:S04]  /*779b0*/  LDL.LU R73, [R1+0x9c] ;  /* 0x00009c0001497983 */ /* 0x000f280000300800 */
[----:B------:R-:W4:Y:S04]  /*779c0*/  LDL.LU R72, [R1+0xbc] ;  /* 0x0000bc0001487983 */ /* 0x000f280000300800 */
[----:B------:R-:W4:Y:S04]  /*779d0*/  LDL.LU R69, [R1+0xa0] ;  /* 0x0000a00001457983 */ /* 0x000f280000300800 */
[----:B------:R-:W4:Y:S01]  /*779e0*/  LDL.LU R68, [R1+0x4e0] ;  /* 0x0004e00001447983 */ /* 0x000f220000300800 */
[----:B------:R-:W-:-:S03]  /*779f0*/  IMAD.MOV.U32 R100, RZ, RZ, R8 ;  /* 0x000000ffff647224 */ /* 0x000fc600078e0008 */
[----:B------:R-:W4:Y:S04]  /*77a00*/  LDL.LU R9, [R1+0xa4] ;  /* 0x0000a40001097983 */ /* 0x000f280000300800 */
[----:B------:R-:W4:Y:S04]  /*77a10*/  LDL.LU R8, [R1+0x4e4] ;  /* 0x0004e40001087983 */ /* 0x000f280000300800 */
[----:B------:R-:W4:Y:S01]  /*77a20*/  LDL.LU R65, [R1+0x70] ;  /* 0x0000700001417983 */ /* 0x000f220000300800 */
[----:B-1----:R-:W-:-:S03]  /*77a30*/  IMAD.MOV.U32 R6, RZ, RZ, R17 ;  /* 0x000000ffff067224 */ /* 0x002fc600078e0011 */
[----:B------:R-:W4:Y:S01]  /*77a40*/  LDL.LU R64, [R1+0x80] ;  /* 0x0000800001407983 */ /* 0x000f220000300800 */
[----:B------:R-:W-:-:S03]  /*77a50*/  IMAD.MOV.U32 R7, RZ, RZ, R18 ;  /* 0x000000ffff077224 */ /* 0x000fc600078e0012 */
[----:B------:R-:W4:Y:S04]  /*77a60*/  LDL.LU R17, [R1+0x74] ;  /* 0x0000740001117983 */ /* 0x000f280000300800 */
[----:B------:R1:W-:Y:S01]  /*77a70*/  LDGSTS.E [R5+0x7100], desc[UR6][R6.64], P0 ;  /* 0x0710000006057fae */ /* 0x0003e200081a1006 */
[----:B------:R-:W-:Y:S01]  /*77a80*/  IMAD.MOV.U32 R93, RZ, RZ, R50 ;  /* 0x000000ffff5d7224 */ /* 0x000fe200078e0032 */
[----:B------:R-:W-:Y:S01]  /*77a90*/  MOV R92, R51 ;  /* 0x00000033005c7202 */ /* 0x000fe20000000f00 */
[----:B-1----:R-:W-:Y:S01]  /*77aa0*/  IMAD.MOV.U32 R6, RZ, RZ, R15 ;  /* 0x000000ffff067224 */ /* 0x002fe200078e000f */
[----:B------:R-:W-:Y:S02]  /*77ab0*/  MOV R7, R16 ;  /* 0x0000001000077202 */ /* 0x000fe40000000f00 */
[----:B---3--:R-:W3:Y:S04]  /*77ac0*/  LDL.LU R16, [R1+0x84] ;  /* 0x0000840001107983 */ /* 0x008ee80000300800 */
[----:B------:R-:W3:Y:S04]  /*77ad0*/  LDL.LU R61, [R1+0x78] ;  /* 0x00007800013d7983 */ /* 0x000ee80000300800 */
[----:B------:R1:W-:Y:S04]  /*77ae0*/  LDGSTS.E [R5+0x7500], desc[UR6][R6.64], P0 ;  /* 0x0750000006057fae */ /* 0x0003e800081a1006 */
[----:B------:R-:W3:Y:S04]  /*77af0*/  LDL.LU R60, [R1+0x88] ;  /* 0x00008800013c7983 */ /* 0x000ee80000300800 */
[----:B------:R-:W3:Y:S04]  /*77b00*/  LDL.LU R20, [R1+0x7c] ;  /* 0x00007c0001147983 */ /* 0x000ee80000300800 */
[----:B------:R-:W3:Y:S04]  /*77b10*/  LDL.LU R18, [R1+0x8c] ;  /* 0x00008c0001127983 */ /* 0x000ee80000300800 */
[----:B------:R-:W3:Y:S04]  /*77b20*/  LDL.LU R50, [R1+0x50] ;  /* 0x0000500001327983 */ /* 0x000ee80000300800 */
[----:B------:R-:W3:Y:S04]  /*77b30*/  LDL.LU R51, [R1+0x60] ;  /* 0x0000600001337983 */ /* 0x000ee80000300800 */
[----:B------:R-:W3:Y:S01]  /*77b40*/  LDL.LU R15, [R1+0x54] ;  /* 0x00005400010f7983 */ /* 0x000ee20000300800 */
[----:B-1----:R-:W-:-:S02]  /*77b50*/  IMAD.MOV.U32 R6, RZ, RZ, R13 ;  /* 0x000000ffff067224 */ /* 0x002fc400078e000d */
[----:B------:R-:W-:Y:S02]  /*77b60*/  IMAD.MOV.U32 R7, RZ, RZ, R14 ;  /* 0x000000ffff077224 */ /* 0x000fe400078e000e */
[----:B------:R-:W3:Y:S04]  /*77b70*/  LDL.LU R14, [R1+0x64] ;  /* 0x00006400010e7983 */ /* 0x000ee80000300800 */
[----:B------:R1:W-:Y:S04]  /*77b80*/  LDGSTS.E [R5+0x7900], desc[UR6][R6.64], P0 ;  /* 0x0790000006057fae */ /* 0x0003e800081a1006 */
[----:B------:R-:W3:Y:S01]  /*77b90*/  LDL.LU R13, [R1+0x58] ;  /* 0x00005800010d7983 */ /* 0x000ee20000300800 */
[----:B------:R-:W-:-:S02]  /*77ba0*/  IMAD.MOV.U32 R97, RZ, RZ, R46 ;  /* 0x000000ffff617224 */ /* 0x000fc400078e002e */
[----:B------:R-:W-:Y:S02]  /*77bb0*/  IMAD.MOV.U32 R96, RZ, RZ, R47 ;  /* 0x000000ffff607224 */ /* 0x000fe400078e002f */
[----:B-1----:R-:W-:Y:S02]  /*77bc0*/  IMAD.MOV.U32 R7, RZ, RZ, R12 ;  /* 0x000000ffff077224 */ /* 0x002fe400078e000c */
[----:B------:R-:W3:Y:S04]  /*77bd0*/  LDL.LU R12, [R1+0x68] ;  /* 0x00006800010c7983 */ /* 0x000ee80000300800 */
[----:B------:R-:W3:Y:S04]  /*77be0*/  LDL.LU R46, [R1+0x5c] ;  /* 0x00005c00012e7983 */ /* 0x000ee80000300800 */
[----:B------:R-:W3:Y:S04]  /*77bf0*/  LDL.LU R47, [R1+0x6c] ;  /* 0x00006c00012f7983 */ /* 0x000ee80000300800 */
[----:B------:R-:W-:Y:S04]  /*77c00*/  STL.64 [R1+0x1dc8], R100 ;  /* 0x001dc86401007387 */ /* 0x000fe80000100a00 */
[----:B------:R-:W-:Y:S01]  /*77c10*/  STL.64 [R1+0x1dc0], R96 ;  /* 0x001dc06001007387 */ /* 0x000fe20000100a00 */
[----:B--2---:R-:W-:-:S02]  /*77c20*/  IMAD.MOV.U32 R89, RZ, RZ, R84 ;  /* 0x000000ffff597224 */ /* 0x004fc400078e0054 */
[----:B----4-:R-:W-:Y:S02]  /*77c30*/  IMAD.MOV.U32 R88, RZ, RZ, R81 ;  /* 0x000000ffff587224 */ /* 0x010fe400078e0051 */
[----:B------:R-:W-:Y:S01]  /*77c40*/  IMAD.MOV.U32 R84, RZ, RZ, R80 ;  /* 0x000000ffff547224 */ /* 0x000fe200078e0050 */
[----:B------:R-:W-:Y:S01]  /*77c50*/  MOV R81, R11 ;  /* 0x0000000b00517202 */ /* 0x000fe20000000f00 */
[----:B------:R-:W-:Y:S01]  /*77c60*/  IMAD.MOV.U32 R80, RZ, RZ, R56 ;  /* 0x000000ffff507224 */ /* 0x000fe200078e0038 */
[----:B------:R-:W2:Y:S04]  /*77c70*/  LDL.LU R11, [R1+0x48] ;  /* 0x00004800010b7983 */ /* 0x000ea80000300800 */
[----:B------:R-:W4:Y:S01]  /*77c80*/  LDL.LU R56, [R1+0x4c] ;  /* 0x00004c0001387983 */ /* 0x000f220000300800 */
[----:B------:R-:W-:-:S03]  /*77c90*/  IMAD.MOV.U32 R85, RZ, RZ, R21 ;  /* 0x000000ffff557224 */ /* 0x000fc600078e0015 */
[----:B------:R-:W-:Y:S04]  /*77ca0*/  STL.64 [R1+0x1db8], R92 ;  /* 0x001db85c01007387 */ /* 0x000fe80000100a00 */
[----:B------:R-:W-:Y:S04]  /*77cb0*/  STL.64 [R1+0x1db0], R88 ;  /* 0x001db05801007387 */ /* 0x000fe80000100a00 */
[----:B------:R-:W-:Y:S04]  /*77cc0*/  STL.64 [R1+0x1da8], R84 ;  /* 0x001da85401007387 */ /* 0x000fe80000100a00 */
[----:B------:R-:W-:Y:S04]  /*77cd0*/  STL.64 [R1+0x1da0], R80 ;  /* 0x001da05001007387 */ /* 0x000fe80000100a00 */
[----:B------:R-:W-:Y:S04]  /*77ce0*/  STL.64 [R1+0x1d98], R76 ;  /* 0x001d984c01007387 */ /* 0x000fe80000100a00 */
[----:B------:R-:W-:Y:S04]  /*77cf0*/  STL.64 [R1+0x1d90], R72 ;  /* 0x001d904801007387 */ /* 0x000fe80000100a00 */
[----:B------:R-:W-:Y:S04]  /*77d00*/  STL.64 [R1+0x1d88], R68 ;  /* 0x001d884401007387 */ /* 0x000fe80000100a00 */
[----:B------:R1:W-:Y:S01]  /*77d10*/  STL.64 [R1+0x1d80], R8 ;  /* 0x001d800801007387 */ /* 0x0003e20000100a00 */
[----:B------:R-:W-:Y:S01]  /*77d20*/  IMAD.MOV.U32 R6, RZ, RZ, R4 ;  /* 0x000000ffff067224 */ /* 0x000fe200078e0004 */
[----:B------:R-:W-:-:S02]  /*77d30*/  MOV R44, R238 ;  /* 0x000000ee002c7202 */ /* 0x000fc40000000f00 */
[----:B------:R-:W-:Y:S01]  /*77d40*/  STL.64 [R1+0x1d78], R64 ;  /* 0x001d784001007387 */ /* 0x000fe20000100a00 */
[----:B------:R-:W-:-:S03]  /*77d50*/  IMAD.MOV.U32 R45, RZ, RZ, R230 ;  /* 0x000000ffff2d7224 */ /* 0x000fc600078e00e6 */
[----:B------:R1:W-:Y:S01]  /*77d60*/  LDGSTS.E [R5+0x7d00], desc[UR6][R6.64], P0 ;  /* 0x07d0000006057fae */ /* 0x0003e200081a1006 */
[----:B------:R-:W-:Y:S01]  /*77d70*/  MOV R41, R235 ;  /* 0x000000eb00297202 */ /* 0x000fe20000000f00 */
        /* <DEDUP_REMOVED lines=9> */
[----:B------:R-:W-:Y:S01]  /*77e10*/  MOV R30, R227 ;  /* 0x000000e3001e7202 */ /* 0x000fe20000000f00 */
[----:B------:R-:W-:Y:S02]  /*77e20*/  IMAD.MOV.U32 R31, RZ, RZ, R219 ;  /* 0x000000ffff1f7224 */ /* 0x000fe400078e00db */
[----:B------:R-:W-:Y:S01]  /*77e30*/  LDGSTS.E [R5+0x8d00], desc[UR6][R96.64], P0 ;  /* 0x08d0000060057fae */ /* 0x000fe200081a1006 */
[----:B------:R-:W-:Y:S02]  /*77e40*/  IMAD.MOV.U32 R28, RZ, RZ, R204 ;  /* 0x000000ffff1c7224 */ /* 0x000fe400078e00cc */
[----:B------:R-:W-:Y:S01]  /*77e50*/  IMAD.MOV.U32 R29, RZ, RZ, R156 ;  /* 0x000000ffff1d7224 */ /* 0x000fe200078e009c */
[----:B------:R-:W-:Y:S01]  /*77e60*/  LDGSTS.E [R5+0x9100], desc[UR6][R92.64], P0 ;  /* 0x091000005c057fae */ /* 0x000fe200081a1006 */
[----:B---3--:R-:W-:Y:S01]  /*77e70*/  LOP3.LUT R51, R51, R50, RZ, 0x3c, !PT ;  /* 0x0000003233337212 */ /* 0x008fe200078e3cff */
[----:B------:R-:W-:-:S02]  /*77e80*/  IMAD.MOV.U32 R52, RZ, RZ, R18 ;  /* 0x000000ffff347224 */ /* 0x000fc400078e0012 */
[----:B------:R-:W-:Y:S02]  /*77e90*/  IMAD.MOV.U32 R53, RZ, RZ, R20 ;  /* 0x000000ffff357224 */ /* 0x000fe400078e0014 */
[----:B------:R-:W-:Y:S01]  /*77ea0*/  IMAD.MOV.U32 R49, RZ, RZ, R15 ;  /* 0x000000ffff317224 */ /* 0x000fe200078e000f */
[C---:B------:R-:W-:Y:S01]  /*77eb0*/  LOP3.LUT R50, R51.reuse, R50, RZ, 0x3c, !PT ;  /* 0x0000003233327212 */ /* 0x040fe200078e3cff */
[----:B------:R3:W-:Y:S01]  /*77ec0*/  STL.64 [R1+0x1d70], R16 ;  /* 0x001d701001007387 */ /* 0x0007e20000100a00 */
[----:B------:R-:W-:Y:S02]  /*77ed0*/  IMAD.MOV.U32 R26, RZ, RZ, R205 ;  /* 0x000000ffff1a7224 */ /* 0x000fe400078e00cd */
[----:B------:R-:W-:Y:S01]  /*77ee0*/  IMAD.MOV.U32 R27, RZ, RZ, R157 ;  /* 0x000000ffff1b7224 */ /* 0x000fe200078e009d */
[----:B------:R-:W-:Y:S01]  /*77ef0*/  LOP3.LUT R51, R51, R50, RZ, 0x3c, !PT ;  /* 0x0000003233337212 */ /* 0x000fe200078e3cff */
[----:B------:R-:W-:Y:S01]  /*77f00*/  IMAD.MOV.U32 R48, RZ, RZ, R14 ;  /* 0x000000ffff307224 */ /* 0x000fe200078e000e */
[----:B------:R-:W-:Y:S01]  /*77f10*/  STL.64 [R1+0x1d68], R60 ;  /* 0x001d683c01007387 */ /* 0x000fe20000100a00 */
[----:B------:R-:W-:-:S03]  /*77f20*/  IMAD.MOV.U32 R21, RZ, RZ, R13 ;  /* 0x000000ffff157224 */ /* 0x000fc600078e000d */
[----:B------:R-:W-:Y:S04]  /*77f30*/  STL.64 [R1+0x1d60], R52 ;  /* 0x001d603401007387 */ /* 0x000fe80000100a00 */
[----:B------:R-:W-:Y:S01]  /*77f40*/  STL.64 [R1+0x1d58], R50 ;  /* 0x001d583201007387 */ /* 0x000fe20000100a00 */
[----:B------:R-:W-:Y:S02]  /*77f50*/  IMAD.MOV.U32 R14, RZ, RZ, R239 ;  /* 0x000000ffff0e7224 */ /* 0x000fe400078e00ef */
[----:B------:R-:W-:Y:S01]  /*77f60*/  IMAD.MOV.U32 R15, RZ, RZ, R231 ;  /* 0x000000ffff0f7224 */ /* 0x000fe200078e00e7 */
[-C--:B------:R-:W-:Y:S01]  /*77f70*/  LOP3.LUT R47, R47, R46.reuse, RZ, 0x3c, !PT ;  /* 0x0000002e2f2f7212 */ /* 0x080fe200078e3cff */
[----:B------:R-:W-:Y:S01]  /*77f80*/  IMAD.MOV.U32 R20, RZ, RZ, R12 ;  /* 0x000000ffff147224 */ /* 0x000fe200078e000c */
[----:B------:R-:W-:Y:S04]  /*77f90*/  LDGSTS.E [R5+0x9500], desc[UR6][R88.64], P0 ;  /* 0x0950000058057fae */ /* 0x000fe800081a1006 */
[----:B------:R-:W-:Y:S01]  /*77fa0*/  STL.64 [R1+0x1d50], R48 ;  /* 0x001d503001007387 */ /* 0x000fe20000100a00 */
[C---:B------:R-:W-:Y:S01]  /*77fb0*/  LOP3.LUT R46, R47.reuse, R46, RZ, 0x3c, !PT ;  /* 0x0000002e2f2e7212 */ /* 0x040fe200078e3cff */
[----:B------:R-:W-:Y:S01]  /*77fc0*/  IMAD.MOV.U32 R13, RZ, RZ, R234 ;  /* 0x000000ffff0d7224 */ /* 0x000fe200078e00ea */
[----:B------:R-:W-:Y:S01]  /*77fd0*/  MOV R24, R208 ;  /* 0x000000d000187202 */ /* 0x000fe20000000f00 */
[----:B------:R-:W-:Y:S01]  /*77fe0*/  IMAD.MOV.U32 R25, RZ, RZ, R160 ;  /* 0x000000ffff197224 */ /* 0x000fe200078e00a0 */
[----:B------:R-:W-:Y:S01]  /*77ff0*/  LOP3.LUT R47, R47, R46, RZ, 0x3c, !PT ;  /* 0x0000002e2f2f7212 */ /* 0x000fe200078e3cff */
[----:B------:R1:W-:Y:S04]  /*78000*/  STL.64 [R1+0x1d48], R20 ;  /* 0x001d481401007387 */ /* 0x0003e80000100a00 */
[----:B------:R-:W-:Y:S04]  /*78010*/  LDGSTS.E [R5+0x9900], desc[UR6][R84.64], P0 ;  /* 0x0990000054057fae */ /* 0x000fe800081a1006 */
[----:B------:R-:W-:Y:S04]  /*78020*/  STL.64 [R1+0x1d40], R46 ;  /* 0x001d402e01007387 */ /* 0x000fe80000100a00 */
[----:B------:R-:W-:Y:S04]  /*78030*/  STL.64 [R1+0x1d38], R44 ;  /* 0x001d382c01007387 */ /* 0x000fe80000100a00 */
[----:B------:R2:W-:Y:S01]  /*78040*/  STL.64 [R1+0x1d30], R14 ;  /* 0x001d300e01007387 */ /* 0x0005e20000100a00 */
[----:B-1----:R-:W-:-:S02]  /*78050*/  IMAD.MOV.U32 R6, RZ, RZ, R209 ;  /* 0x000000ffff067224 */ /* 0x002fc400078e00d1 */
        /* <DEDUP_REMOVED lines=17> */
[----:B----4-:R-:W-:-:S03]  /*78170*/  IMAD.MOV.U32 R40, RZ, RZ, R56 ;  /* 0x000000ffff287224 */ /* 0x010fc600078e0038 */
        /* <DEDUP_REMOVED lines=10> */
[----:B------:R-:W4:Y:S04]  /*78220*/  LDL.LU R8, [R1+0x2284] ;  /* 0x0022840001087983 */ /* 0x000f280000300800 */
[----:B---3--:R-:W3:Y:S04]  /*78230*/  LDL.LU R16, [R1+0x2240] ;  /* 0x0022400001107983 */ /* 0x008ee80000300800 */
[----:B------:R-:W3:Y:S04]  /*78240*/  LDL.LU R11, [R1+0x22c4] ;  /* 0x0022c400010b7983 */ /* 0x000ee80000300800 */
[----:B------:R-:W3:Y:S04]  /*78250*/  LDL.LU R21, [R1+0x2280] ;  /* 0x0022800001157983 */ /* 0x000ee80000300800 */
[----:B------:R-:W3:Y:S04]  /*78260*/  LDL.LU R9, [R1+0x2304] ;  /* 0x0023040001097983 */ /* 0x000ee80000300800 */
[----:B------:R-:W3:Y:S04]  /*78270*/  LDL.LU R14, [R1+0x22c0] ;  /* 0x0022c000010e7983 */ /* 0x000ee80000300800 */
[----:B------:R-:W-:Y:S01]  /*78280*/  LDGSTS.E [R5+0xd900], desc[UR6][R12.64], P0 ;  /* 0x0d9000000c057fae */ /* 0x000fe200081a1006 */
[----:B------:R-:W1:Y:S03]  /*78290*/  S2R R56, SR_TID.X ;  /* 0x0000000000387919 */ /* 0x000e660000002100 */
        /* <DEDUP_REMOVED lines=8> */
[----:B-1----:R-:W3:Y:S04]  /*78320*/  LDL.LU R13, [R1+0x2344] ;  /* 0x00234400010d7983 */ /* 0x002ee80000300800 */
[----:B------:R-:W3:Y:S04]  /*78330*/  LDL.LU R12, [R1+0x2300] ;  /* 0x00230000010c7983 */ /* 0x000ee80000300800 */
[----:B------:R-:W3:Y:S04]  /*78340*/  LDL.LU R18, [R1+0x2384] ;  /* 0x0023840001127983 */ /* 0x000ee80000300800 */
[----:B------:R-:W3:Y:S04]  /*78350*/  LDL.LU R17, [R1+0x2340] ;  /* 0x0023400001117983 */ /* 0x000ee80000300800 */
[----:B------:R2:W-:Y:S04]  /*78360*/  LDGSTS.E [R5+0xfd00], desc[UR6][R6.64], P0 ;  /* 0x0fd0000006057fae */ /* 0x0005e800081a1006 */
[----:B------:R-:W3:Y:S04]  /*78370*/  LDL.LU R15, [R1+0x23c4] ;  /* 0x0023c400010f7983 */ /* 0x000ee80000300800 */
[----:B------:R-:W3:Y:S01]  /*78380*/  LDL.LU R20, [R1+0x2380] ;  /* 0x0023800001147983 */ /* 0x000ee20000300800 */
[----:B------:R-:W-:-:S05]  /*78390*/  LOP3.LUT R56, R56, 0x1f, RZ, 0xc0, !PT ;  /* 0x0000001f38387812 */ /* 0x000fca00078ec0ff */
[----:B------:R-:W-:-:S05]  /*783a0*/  IMAD.SHL.U32 R56, R56, 0x4, RZ ;  /* 0x0000000438387824 */ /* 0x000fca00078e00ff */
[----:B------:R-:W-:Y:S01]  /*783b0*/  LOP3.LUT R4, R56, 0x30, RZ, 0x3c, !PT ;  /* 0x0000003038047812 */ /* 0x000fe200078e3cff */
[----:B--2---:R-:W-:Y:S01]  /*783c0*/  IMAD.MOV.U32 R6, RZ, RZ, R19 ;  /* 0x000000ffff067224 */ /* 0x004fe200078e0013 */
[----:B------:R-:W-:Y:S01]  /*783d0*/  MOV R7, R22 ;  /* 0x0000001600077202 */ /* 0x000fe20000000f00 */
[----:B------:R-:W2:Y:S02]  /*783e0*/  LDL.LU R19, [R1+0x23c0] ;  /* 0x0023c00001137983 */ /* 0x000ea40000300800 */
[----:B------:R-:W-:-:S05]  /*783f0*/  VIADD R4, R4, UR13 ;  /* 0x0000000d04047c36 */ /* 0x000fca0008000000 */
[----:B------:R1:W-:Y:S02]  /*78400*/  LDGSTS.E [R4+0x180], desc[UR6][R6.64], P0 ;  /* 0x0018000006047fae */ /* 0x0003e400081a1006 */
[----:B-1----:R-:W-:Y:S01]  /*78410*/  IMAD.MOV.U32 R6, RZ, RZ, R10 ;  /* 0x000000ffff067224 */ /* 0x002fe200078e000a */
[-C--:B----4-:R-:W-:Y:S01]  /*78420*/  IADD3 R8, P1, PT, R8, R57.reuse, RZ ;  /* 0x0000003908087210 */ /* 0x090fe20007f3e0ff */
[----:B---3--:R-:W-:Y:S01]  /*78430*/  IMAD.X R16, R16, 0x1, R2, P2 ;  /* 0x0000000110107824 */ /* 0x008fe200010e0602 */
[----:B------:R-:W-:-:S03]  /*78440*/  IADD3 R11, P2, PT, R11, R57, RZ ;  /* 0x000000390b0b7210 */ /* 0x000fc60007f5e0ff */
[----:B------:R-:W-:Y:S01]  /*78450*/  IMAD.MOV.U32 R7, RZ, RZ, R16 ;  /* 0x000000ffff077224 */ /* 0x000fe200078e0010 */
[----:B------:R-:W-:Y:S01]  /*78460*/  STL [R1+0x2284], R8 ;  /* 0x0022840801007387 */ /* 0x000fe20000100800 */
[----:B------:R-:W-:-:S03]  /*78470*/  IMAD.X R21, R21, 0x1, R2, P1 ;  /* 0x0000000115157824 */ /* 0x000fc600008e0602 */
[----:B------:R1:W-:Y:S04]  /*78480*/  STL [R1+0x2240], R16 ;  /* 0x0022401001007387 */ /* 0x0003e80000100800 */
[----:B------:R-:W3:Y:S04]  /*78490*/  LDL.LU R5, [R1+0x2404] ;  /* 0x0024040001057983 */ /* 0x000ee80000300800 */
[----:B------:R4:W-:Y:S01]  /*784a0*/  LDGSTS.E [R4+0x580], desc[UR6][R6.64], P0 ;  /* 0x0058000006047fae */ /* 0x0009e200081a1006 */
[----:B------:R-:W-:Y:S01]  /*784b0*/  IADD3 R9, P1, PT, R9, R57, RZ ;  /* 0x0000003909097210 */ /* 0x000fe20007f3e0ff */
[----:B------:R-:W-:-:S02]  /*784c0*/  IMAD.X R14, R14, 0x1, R2, P2 ;  /* 0x000000010e0e7824 */ /* 0x000fc400010e0602 */
[----:B-1----:R-:W3:Y:S04]  /*784d0*/  LDL.LU R16, [R1+0x2400] ;  /* 0x0024000001107983 */ /* 0x002ee80000300800 */
[----:B------:R-:W-:Y:S01]  /*784e0*/  STL [R1+0x22c4], R11 ;  /* 0x0022c40b01007387 */ /* 0x000fe20000100800 */
[----:B----4-:R-:W-:-:S03]  /*784f0*/  IMAD.MOV.U32 R6, RZ, RZ, R8 ;  /* 0x000000ffff067224 */ /* 0x010fc600078e0008 */
[----:B------:R-:W-:Y:S01]  /*78500*/  STL [R1+0x2280], R21 ;  /* 0x0022801501007387 */ /* 0x000fe20000100800 */
[----:B------:R-:W-:-:S03]  /*78510*/  IMAD.MOV.U32 R7, RZ, RZ, R21 ;  /* 0x000000ffff077224 */ /* 0x000fc600078e0015 */
[----:B------:R-:W4:Y:S01]  /*78520*/  LDL.LU R10, [R1+0x2444] ;  /* 0x00244400010a7983 */ /* 0x000f220000300800 */
[----:B------:R-:W-:-:S03]  /*78530*/  IADD3 R13, P2, PT, R13, R57, RZ ;  /* 0x000000390d0d7210 */ /* 0x000fc60007f5e0ff */
[----:B------:R-:W4:Y:S01]  /*78540*/  LDL.LU R8, [R1+0x2484] ;  /* 0x0024840001087983 */ /* 0x000f220000300800 */
[----:B------:R-:W-:-:S03]  /*78550*/  IADD3.X R12, PT, PT, R12, R2, RZ, P1, !PT ;  /* 0x000000020c0c7210 */ /* 0x000fc60000ffe4ff */
[----:B------:R1:W-:Y:S04]  /*78560*/  LDGSTS.E [R4+0x980], desc[UR6][R6.64], P0 ;  /* 0x0098000006047fae */ /* 0x0003e800081a1006 */
[----:B------:R-:W-:Y:S04]  /*78570*/  STL [R1+0x2304], R9 ;  /* 0x0023040901007387 */ /* 0x000fe80000100800 */
[----:B------:R1:W-:Y:S02]  /*78580*/  STL [R1+0x22c0], R14 ;  /* 0x0022c00e01007387 */ /* 0x0003e40000100800 */
[----:B-1----:R-:W-:-:S02]  /*78590*/  IMAD.MOV.U32 R6, RZ, RZ, R11 ;  /* 0x000000ffff067224 */ /* 0x002fc400078e000b */
[----:B------:R-:W-:Y:S02]  /*785a0*/  IMAD.MOV.U32 R7, RZ, RZ, R14 ;  /* 0x000000ffff077224 */ /* 0x000fe400078e000e */
[----:B------:R-:W4:Y:S04]  /*785b0*/  LDL.LU R14, [R1+0x2440] ;  /* 0x00244000010e7983 */ /* 0x000f280000300800 */
[----:B------:R-:W-:Y:S04]  /*785c0*/  STL [R1+0x2344], R13 ;  /* 0x0023440d01007387 */ /* 0x000fe80000100800 */
[----:B------:R1:W-:Y:S04]  /*785d0*/  STL [R1+0x2300], R12 ;  /* 0x0023000c01007387 */ /* 0x0003e80000100800 */
[----:B------:R1:W-:Y:S04]  /*785e0*/  LDGSTS.E [R4+0xd80], desc[UR6][R6.64], P0 ;  /* 0x00d8000006047fae */ /* 0x0003e800081a1006 */
[----:B------:R-:W4:Y:S01]  /*785f0*/  LDL.LU R11, [R1+0x24c4] ;  /* 0x0024c400010b7983 */ /* 0x000f220000300800 */
[----:B-1----:R-:W-:-:S03]  /*78600*/  IMAD.MOV.U32 R7, RZ, RZ, R12 ;  /* 0x000000ffff077224 */ /* 0x002fc600078e000c */
[----:B------:R-:W4:Y:S01]  /*78610*/  LDL.LU R12, [R1+0x2480] ;  /* 0x00248000010c7983 */ /* 0x000f220000300800 */
[----:B------:R-:W-:Y:S02]  /*78620*/  IMAD.MOV.U32 R6, RZ, RZ, R9 ;  /* 0x000000ffff067224 */ /* 0x000fe400078e0009 */
[--C-:B------:R-:W-:Y:S01]  /*78630*/  IMAD.X R17, R17, 0x1, R2.reuse, P2 ;  /* 0x0000000111117824 */ /* 0x100fe200010e0602 */
[-C--:B------:R-:W-:Y:S02]  /*78640*/  IADD3 R18, P1, PT, R18, R57.reuse, RZ ;  /* 0x0000003912127210 */ /* 0x080fe40007f3e0ff */
[----:B------:R-:W-:Y:S01]  /*78650*/  IADD3 R15, P2, PT, R15, R57, RZ ;  /* 0x000000390f0f7210 */ /* 0x000fe20007f5e0ff */
[----:B------:R1:W-:Y:S04]  /*78660*/  LDGSTS.E [R4+0x1180], desc[UR6][R6.64], P0 ;  /* 0x0118000006047fae */ /* 0x0003e800081a1006 */
[----:B------:R-:W-:Y:S01]  /*78670*/  STL [R1+0x2384], R18 ;  /* 0x0023841201007387 */ /* 0x000fe20000100800 */
[----:B------:R-:W-:-:S03]  /*78680*/  IMAD.X R20, R20, 0x1, R2, P1 ;  /* 0x0000000114147824 */ /* 0x000fc600008e0602 */
[----:B------:R1:W-:Y:S04]  /*78690*/  STL [R1+0x2340], R17 ;  /* 0x0023401101007387 */ /* 0x0003e80000100800 */
[----:B------:R-:W4:Y:S01]  /*786a0*/  LDL.LU R9, [R1+0x2504] ;  /* 0x0025040001097983 */ /* 0x000f220000300800 */
[----:B--2---:R-:W-:Y:S01]  /*786b0*/  IMAD.X R19, R19, 0x1, R2, P2 ;  /* 0x0000000113137824 */ /* 0x004fe200010e0602 */
[----:B-1----:R-:W-:Y:S01]  /*786c0*/  MOV R6, R13 ;  /* 0x0000000d00067202 */ /* 0x002fe20000000f00 */
[----:B------:R-:W-:Y:S01]  /*786d0*/  IMAD.MOV.U32 R7, RZ, RZ, R17 ;  /* 0x000000ffff077224 */ /* 0x000fe200078e0011 */
[----:B------:R-:W2:Y:S04]  /*786e0*/  LDL.LU R13, [R1+0x24c0] ;  /* 0x0024c000010d7983 */ /* 0x000ea80000300800 */
[----:B------:R-:W-:Y:S04]  /*786f0*/  STL [R1+0x23c4], R15 ;  /* 0x0023c40f01007387 */ /* 0x000fe80000100800 */
[----:B------:R1:W-:Y:S04]  /*78700*/  STL [R1+0x2380], R20 ;  /* 0x0023801401007387 */ /* 0x0003e80000100800 */
        /* <DEDUP_REMOVED lines=10> */
[----:B------:R-:W-:Y:S04]  /*787b0*/  STL [R1+0x2404], R5 ;  /* 0x0024040501007387 */ /* 0x000fe80000100800 */
[----:B------:R3:W-:Y:S01]  /*787c0*/  STL [R1+0x23c0], R19 ;  /* 0x0023c01301007387 */ /* 0x0007e20000100800 */
[----:B------:R-:W-:-:S03]  /*787d0*/  IMAD.X R16, R16, 0x1, R2, P1 ;  /* 0x0000000110107824 */ /* 0x000fc600008e0602 */
[----:B------:R-:W2:Y:S04]  /*787e0*/  LDL.LU R18, [R1+0x2584] ;  /* 0x0025840001127983 */ /* 0x000ea80000300800 */
[----:B------:R-:W2:Y:S01]  /*787f0*/  LDL.LU R20, [R1+0x2540] ;  /* 0x0025400001147983 */ /* 0x000ea20000300800 */
[-C--:B----4-:R-:W-:Y:S01]  /*78800*/  IADD3 R10, P2, PT, R10, R57.reuse, RZ ;  /* 0x000000390a0a7210 */ /* 0x090fe20007f5e0ff */
[----:B-1----:R-:W-:Y:S01]  /*78810*/  IMAD.MOV.U32 R6, RZ, RZ, R5 ;  /* 0x000000ffff067224 */ /* 0x002fe200078e0005 */
[----:B------:R-:W-:Y:S01]  /*78820*/  IADD3 R8, P1, PT, R8, R57, RZ ;  /* 0x0000003908087210 */ /* 0x000fe20007f3e0ff */
[----:B------:R-:W-:Y:S02]  /*78830*/  IMAD.MOV.U32 R7, RZ, RZ, R16 ;  /* 0x000000ffff077224 */ /* 0x000fe400078e0010 */
[----:B------:R-:W-:Y:S04]  /*78840*/  STL [R1+0x2444], R10 ;  /* 0x0024440a01007387 */ /* 0x000fe80000100800 */
[----:B------:R1:W-:Y:S04]  /*78850*/  STL [R1+0x2400], R16 ;  /* 0x0024001001007387 */ /* 0x0003e80000100800 */
[----:B---3--:R-:W3:Y:S04]  /*78860*/  LDL.LU R19, [R1+0x2580] ;  /* 0x0025800001137983 */ /* 0x008ee80000300800 */
[----:B------:R-:W4:Y:S04]  /*78870*/  LDL.LU R15, [R1+0x25c4] ;  /* 0x0025c400010f7983 */ /* 0x000f280000300800 */
[----:B------:R1:W-:Y:S04]  /*78880*/  LDGSTS.E [R4+0x2180], desc[UR6][R6.64], P0 ;  /* 0x0218000006047fae */ /* 0x0003e800081a1006 */
[----:B-1----:R-:W4:Y:S01]  /*78890*/  LDL.LU R16, [R1+0x25c0] ;  /* 0x0025c00001107983 */ /* 0x002f220000300800 */
[----:B------:R-:W-:-:S03]  /*788a0*/  IMAD.X R14, R14, 0x1, R2, P2 ;  /* 0x000000010e0e7824 */ /* 0x000fc600010e0602 */
[----:B------:R-:W-:Y:S01]  /*788b0*/  STL [R1+0x2484], R8 ;  /* 0x0024840801007387 */ /* 0x000fe20000100800 */
[----:B------:R-:W-:-:S03]  /*788c0*/  IADD3 R11, P2, PT, R11, R57, RZ ;  /* 0x000000390b0b7210 */ /* 0x000fc60007f5e0ff */
[----:B------:R1:W-:Y:S04]  /*788d0*/  STL [R1+0x2440], R14 ;  /* 0x0024400e01007387 */ /* 0x0003e80000100800 */
[----:B------:R-:W4:Y:S01]  /*788e0*/  LDL.LU R5, [R1+0x2604] ;  /* 0x0026040001057983 */ /* 0x000f220000300800 */
[----:B------:R-:W-:Y:S02]  /*788f0*/  IMAD.MOV.U32 R7, RZ, RZ, R14 ;  /* 0x000000ffff077224 */ /* 0x000fe400078e000e */
[----:B------:R-:W-:-:S05]  /*78900*/  IMAD.MOV.U32 R6, RZ, RZ, R10 ;  /* 0x000000ffff067224 */ /* 0x000fca00078e000a */
[----:B------:R1:W-:Y:S04]  /*78910*/  LDGSTS.E [R4+0x2580], desc[UR6][R6.64], P0 ;  /* 0x0258000006047fae */ /* 0x0003e800081a1006 */
[----:B-1----:R-:W4:Y:S01]  /*78920*/  LDL.LU R14, [R1+0x2600] ;  /* 0x00260000010e7983 */ /* 0x002f220000300800 */
[----:B------:R-:W-:-:S03]  /*78930*/  IMAD.X R12, R12, 0x1, R2, P1 ;  /* 0x000000010c0c7824 */ /* 0x000fc600008e0602 */
[----:B------:R-:W-:Y:S04]  /*78940*/  STL [R1+0x24c4], R11 ;  /* 0x0024c40b01007387 */ /* 0x000fe80000100800 */
[----:B------:R1:W-:Y:S04]  /*78950*/  STL [R1+0x2480], R12 ;  /* 0x0024800c01007387 */ /* 0x0003e80000100800 */
[----:B------:R-:W4:Y:S01]  /*78960*/  LDL.LU R10, [R1+0x2644] ;  /* 0x00264400010a7983 */ /* 0x000f220000300800 */
[----:B------:R-:W-:Y:S02]  /*78970*/  IMAD.MOV.U32 R6, RZ, RZ, R8 ;  /* 0x000000ffff067224 */ /* 0x000fe400078e0008 */
[----:B------:R-:W-:Y:S01]  /*78980*/  IMAD.MOV.U32 R7, RZ, RZ, R12 ;  /* 0x000000ffff077224 */ /* 0x000fe200078e000c */
[----:B------:R-:W-:-:S04]  /*78990*/  IADD3 R9, P1, PT, R9, R57, RZ ;  /* 0x0000003909097210 */ /* 0x000fc80007f3e0ff */
[----:B------:R2:W-:Y:S04]  /*789a0*/  LDGSTS.E [R4+0x2980], desc[UR6][R6.64], P0 ;  /* 0x0298000006047fae */ /* 0x0005e800081a1006 */
[----:B-1----:R-:W4:Y:S04]  /*789b0*/  LDL.LU R12, [R1+0x2640] ;  /* 0x00264000010c7983 */ /* 0x002f280000300800 */
[----:B------:R-:W-:Y:S01]  /*789c0*/  STL [R1+0x2504], R9 ;  /* 0x0025040901007387 */ /* 0x000fe20000100800 */
[----:B--2---:R-:W-:Y:S02]  /*789d0*/  IADD3.X R13, PT, PT, R13, R2, RZ, P2, !PT ;  /* 0x000000020d0d7210 */ /* 0x004fe400017fe4ff */
[----:B------:R-:W-:Y:S01]  /*789e0*/  IADD3 R17, P2, PT, R17, R57, RZ ;  /* 0x0000003911117210 */ /* 0x000fe20007f5e0ff */
[----:B------:R-:W-:-:S02]  /*789f0*/  IMAD.X R21, R21, 0x1, R2, P1 ;  /* 0x0000000115157824 */ /* 0x000fc400008e0602 */
[----:B------:R1:W-:Y:S01]  /*78a00*/  STL [R1+0x24c0], R13 ;  /* 0x0024c00d01007387 */ /* 0x0003e20000100800 */
[----:B------:R-:W-:Y:S02]  /*78a10*/  IMAD.MOV.U32 R6, RZ, RZ, R11 ;  /* 0x000000ffff067224 */ /* 0x000fe400078e000b */
[----:B------:R-:W-:Y:S01]  /*78a20*/  IMAD.MOV.U32 R7, RZ, RZ, R13 ;  /* 0x000000ffff077224 */ /* 0x000fe200078e000d */
[----:B------:R-:W2:Y:S04]  /*78a30*/  LDL.LU R8, [R1+0x2684] ;  /* 0x0026840001087983 */ /* 0x000ea80000300800 */
[----:B------:R1:W-:Y:S04]  /*78a40*/  LDGSTS.E [R4+0x2d80], desc[UR6][R6.64], P0 ;  /* 0x02d8000006047fae */ /* 0x0003e800081a1006 */
[----:B-1----:R-:W2:Y:S04]  /*78a50*/  LDL.LU R13, [R1+0x2680] ;  /* 0x00268000010d7983 */ /* 0x002ea80000300800 */
[----:B------:R1:W-:Y:S04]  /*78a60*/  STL [R1+0x2544], R17 ;  /* 0x0025441101007387 */ /* 0x0003e80000100800 */
[----:B------:R1:W-:Y:S04]  /*78a70*/  STL [R1+0x2500], R21 ;  /* 0x0025001501007387 */ /* 0x0003e80000100800 */
[----:B------:R-:W2:Y:S01]  /*78a80*/  LDL.LU R11, [R1+0x26c4] ;  /* 0x0026c400010b7983 */ /* 0x000ea20000300800 */
[----:B------:R-:W-:Y:S01]  /*78a90*/  MOV R6, R9 ;  /* 0x0000000900067202 */ /* 0x000fe20000000f00 */
[----:B------:R-:W-:-:S02]  /*78aa0*/  IMAD.MOV.U32 R7, RZ, RZ, R21 ;  /* 0x000000ffff077224 */ /* 0x000fc400078e0015 */
[----:B------:R-:W2:Y:S04]  /*78ab0*/  LDL.LU R9, [R1+0x2704] ;  /* 0x0027040001097983 */ /* 0x000ea80000300800 */
[----:B------:R1:W-:Y:S02]  /*78ac0*/  LDGSTS.E [R4+0x3180], desc[UR6][R6.64], P0 ;  /* 0x0318000006047fae */ /* 0x0003e400081a1006 */
[----:B-1----:R-:W-:Y:S01]  /*78ad0*/  IMAD.MOV.U32 R6, RZ, RZ, R17 ;  /* 0x000000ffff067224 */ /* 0x002fe200078e0011 */
[----:B------:R-:W-:Y:S01]  /*78ae0*/  IADD3 R18, P1, PT, R18, R57, RZ ;  /* 0x0000003912127210 */ /* 0x000fe20007f3e0ff */
[----:B------:R-:W-:-:S04]  /*78af0*/  IMAD.X R20, R20, 0x1, R2, P2 ;  /* 0x0000000114147824 */ /* 0x000fc800010e0602 */
[----:B------:R1:W-:Y:S04]  /*78b00*/  STL [R1+0x2584], R18 ;  /* 0x0025841201007387 */ /* 0x0003e80000100800 */
[----:B------:R-:W-:Y:S01]  /*78b10*/  STL [R1+0x2540], R20 ;  /* 0x0025401401007387 */ /* 0x000fe20000100800 */
[----:B------:R-:W-:-:S03]  /*78b20*/  IMAD.MOV.U32 R7, RZ, RZ, R20 ;  /* 0x000000ffff077224 */ /* 0x000fc600078e0014 */
[----:B------:R-:W2:Y:S04]  /*78b30*/  LDL.LU R22, [R1+0x26c0] ;  /* 0x0026c00001167983 */ /* 0x000ea80000300800 */
[----:B------:R1:W-:Y:S01]  /*78b40*/  LDGSTS.E [R4+0x3580], desc[UR6][R6.64], P0 ;  /* 0x0358000006047fae */ /* 0x0003e200081a1006 */
[----:B---3--:R-:W-:Y:S01]  /*78b50*/  IMAD.X R19, R19, 0x1, R2, P1 ;  /* 0x0000000113137824 */ /* 0x008fe200008e0602 */
[----:B----4-:R-:W-:-:S05]  /*78b60*/  IADD3 R15, P2, PT, R15, R57, RZ ;  /* 0x000000390f0f7210 */ /* 0x010fca0007f5e0ff */
[----:B------:R-:W-:Y:S04]  /*78b70*/  STL [R1+0x25c4], R15 ;  /* 0x0025c40f01007387 */ /* 0x000fe80000100800 */
[----:B------:R3:W-:Y:S01]  /*78b80*/  STL [R1+0x2580], R19 ;  /* 0x0025801301007387 */ /* 0x0007e20000100800 */
[----:B------:R-:W-:-:S03]  /*78b90*/  IMAD.X R16, R16, 0x1, R2, P2 ;  /* 0x0000000110107824 */ /* 0x000fc600010e0602 */
[----:B------:R-:W4:Y:S04]  /*78ba0*/  LDL.LU R17, [R1+0x2744] ;  /* 0x0027440001117983 */ /* 0x000f280000300800 */
[----:B------:R-:W4:Y:S01]  /*78bb0*/  LDL.LU R21, [R1+0x2700] ;  /* 0x0027000001157983 */ /* 0x000f220000300800 */
[----:B-1----:R-:W-:Y:S01]  /*78bc0*/  IMAD.MOV.U32 R6, RZ, RZ, R18 ;  /* 0x000000ffff067224 */ /* 0x002fe200078e0012 */
[----:B------:R-:W-:-:S05]  /*78bd0*/  MOV R7, R19 ;  /* 0x0000001300077202 */ /* 0x000fca0000000f00 */
[----:B------:R1:W-:Y:S01]  /*78be0*/  LDGSTS.E [R4+0x3980], desc[UR6][R6.64], P0 ;  /* 0x0398000006047fae */ /* 0x0003e200081a1006 */
[----:B------:R-:W-:-:S05]  /*78bf0*/  IADD3 R5, P1, PT, R5, R57, RZ ;  /* 0x0000003905057210 */ /* 0x000fca0007f3e0ff */
[----:B------:R1:W-:Y:S04]  /*78c00*/  STL [R1+0x2604], R5 ;  /* 0x0026040501007387 */ /* 0x0003e80000100800 */
[----:B------:R1:W-:Y:S01]  /*78c10*/  STL [R1+0x25c0], R16 ;  /* 0x0025c01001007387 */ /* 0x0003e20000100800 */
[----:B------:R-:W-:-:S03]  /*78c20*/  IMAD.X R14, R14, 0x1, R2, P1 ;  /* 0x000000010e0e7824 */ /* 0x000fc600008e0602 */
[----:B------:R-:W4:Y:S04]  /*78c30*/  LDL.LU R18, [R1+0x2784] ;  /* 0x0027840001127983 */ /* 0x000f280000300800 */
[----:B---3--:R-:W3:Y:S01]  /*78c40*/  LDL.LU R19, [R1+0x2740] ;  /* 0x0027400001137983 */ /* 0x008ee20000300800 */
[----:B-1----:R-:W-:Y:S01]  /*78c50*/  IMAD.MOV.U32 R6, RZ, RZ, R15 ;  /* 0x000000ffff067224 */ /* 0x002fe200078e000f */
[----:B------:R-:W-:-:S05]  /*78c60*/  IADD3 R10, P2, PT, R10, R57, RZ ;  /* 0x000000390a0a7210 */ /* 0x000fca0007f5e0ff */
[----:B------:R-:W-:Y:S04]  /*78c70*/  STL [R1+0x2644], R10 ;  /* 0x0026440a01007387 */ /* 0x000fe80000100800 */
[----:B------:R1:W-:Y:S04]  /*78c80*/  STL [R1+0x2600], R14 ;  /* 0x0026000e01007387 */ /* 0x0003e80000100800 */
[----:B------:R-:W3:Y:S04]  /*78c90*/  LDL.LU R15, [R1+0x27c4] ;  /* 0x0027c400010f7983 */ /* 0x000ee80000300800 */
[----:B------:R-:W3:Y:S01]  /*78ca0*/  LDL.LU R20, [R1+0x2780] ;  /* 0x0027800001147983 */ /* 0x000ee20000300800 */
[----:B------:R-:W-:-:S02]  /*78cb0*/  IMAD.MOV.U32 R7, RZ, RZ, R16 ;  /* 0x000000ffff077224 */ /* 0x000fc400078e0010 */
[----:B------:R-:W-:-:S03]  /*78cc0*/  IMAD.X R12, R12, 0x1, R2, P2 ;  /* 0x000000010c0c7824 */ /* 0x000fc600010e0602 */
[----:B------:R1:W-:Y:S01]  /*78cd0*/  LDGSTS.E [R4+0x3d80], desc[UR6][R6.64], P0 ;  /* 0x03d8000006047fae */ /* 0x0003e200081a1006 */
[-C--:B--2---:R-:W-:Y:S01]  /*78ce0*/  IADD3 R8, P1, PT, R8, R57.reuse, RZ ;  /* 0x0000003908087210 */ /* 0x084fe20007f3e0ff */
[----:B-1----:R-:W-:Y:S02]  /*78cf0*/  IMAD.MOV.U32 R6, RZ, RZ, R5 ;  /* 0x000000ffff067224 */ /* 0x002fe400078e0005 */
[----:B------:R-:W-:Y:S01]  /*78d00*/  IMAD.MOV.U32 R7, RZ, RZ, R14 ;  /* 0x000000ffff077224 */ /* 0x000fe200078e000e */
[----:B------:R-:W-:Y:S01]  /*78d10*/  IADD3.X R13, PT, PT, R13, R2, RZ, P1, !PT ;  /* 0x000000020d0d7210 */ /* 0x000fe20000ffe4ff */
[----:B------:R-:W-:Y:S04]  /*78d20*/  STL [R1+0x2684], R8 ;  /* 0x0026840801007387 */ /* 0x000fe80000100800 */
[----:B------:R1:W-:Y:S01]  /*78d30*/  LDGSTS.E [R4+0x4180], desc[UR6][R6.64], P0 ;  /* 0x0418000006047fae */ /* 0x0003e200081a1006 */
[----:B------:R-:W-:-:S03]  /*78d40*/  IADD3 R11, P2, PT, R11, R57, RZ ;  /* 0x000000390b0b7210 */ /* 0x000fc60007f5e0ff */
[----:B------:R2:W-:Y:S04]  /*78d50*/  STL [R1+0x2640], R12 ;  /* 0x0026400c01007387 */ /* 0x0005e80000100800 */
[----:B------:R-:W3:Y:S04]  /*78d60*/  LDL.LU R5, [R1+0x2804] ;  /* 0x0028040001057983 */ /* 0x000ee80000300800 */
[----:B------:R-:W3:Y:S04]  /*78d70*/  LDL.LU R16, [R1+0x27c0] ;  /* 0x0027c00001107983 */ /* 0x000ee80000300800 */
[----:B------:R-:W-:Y:S01]  /*78d80*/  STL [R1+0x26c4], R11 ;  /* 0x0026c40b01007387 */ /* 0x000fe20000100800 */
[----:B-1----:R-:W-:-:S02]  /*78d90*/  IMAD.MOV.U32 R6, RZ, RZ, R10 ;  /* 0x000000ffff067224 */ /* 0x002fc400078e000a */
[----:B------:R-:W-:Y:S01]  /*78da0*/  IMAD.MOV.U32 R7, RZ, RZ, R12 ;  /* 0x000000ffff077224 */ /* 0x000fe200078e000c */
[----:B------:R1:W-:Y:S04]  /*78db0*/  STL [R1+0x2680], R13 ;  /* 0x0026800d01007387 */ /* 0x0003e80000100800 */
[----:B------:R-:W3:Y:S01]  /*78dc0*/  LDL.LU R14, [R1+0x2800] ;  /* 0x00280000010e7983 */ /* 0x000ee20000300800 */
[----:B------:R-:W-:-:S03]  /*78dd0*/  IADD3 R9, P1, PT, R9, R57, RZ ;  /* 0x0000003909097210 */ /* 0x000fc60007f3e0ff */
[----:B--2---:R-:W2:Y:S04]  /*78de0*/  LDL.LU R12, [R1+0x2844] ;  /* 0x00284400010c7983 */ /* 0x004ea80000300800 */
[----:B------:R1:W-:Y:S04]  /*78df0*/  LDGSTS.E [R4+0x4580], desc[UR6][R6.64], P0 ;  /* 0x0458000006047fae */ /* 0x0003e800081a1006 */
[----:B------:R-:W2:Y:S01]  /*78e00*/  LDL.LU R10, [R1+0x2884] ;  /* 0x00288400010a7983 */ /* 0x000ea20000300800 */
[----:B-1----:R-:W-:Y:S02]  /*78e10*/  IMAD.MOV.U32 R6, RZ, RZ, R8 ;  /* 0x000000ffff067224 */ /* 0x002fe400078e0008 */
[----:B------:R-:W-:-:S02]  /*78e20*/  IMAD.MOV.U32 R7, RZ, RZ, R13 ;  /* 0x000000ffff077224 */ /* 0x000fc400078e000d */
[----:B------:R-:W2:Y:S04]  /*78e30*/  LDL.LU R13, [R1+0x2840] ;  /* 0x00284000010d7983 */ /* 0x000ea80000300800 */
[----:B------:R1:W-:Y:S04]  /*78e40*/  LDGSTS.E [R4+0x4980], desc[UR6][R6.64], P0 ;  /* 0x0498000006047fae */ /* 0x0003e800081a1006 */
[----:B------:R-:W-:Y:S01]  /*78e50*/  STL [R1+0x2704], R9 ;  /* 0x0027040901007387 */ /* 0x000fe20000100800 */
[----:B-1----:R-:W-:Y:S01]  /*78e60*/  MOV R6, R11 ;  /* 0x0000000b00067202 */ /* 0x002fe20000000f00 */
[----:B------:R-:W-:-:S04]  /*78e70*/  IMAD.X R22, R22, 0x1, R2, P2 ;  /* 0x0000000116167824 */ /* 0x000fc800010e0602 */
[----:B------:R-:W-:Y:S01]  /*78e80*/  IMAD.MOV.U32 R7, RZ, RZ, R22 ;  /* 0x000000ffff077224 */ /* 0x000fe200078e0016 */
[----:B------:R1:W-:Y:S04]  /*78e90*/  STL [R1+0x26c0], R22 ;  /* 0x0026c01601007387 */ /* 0x0003e80000100800 */
[----:B------:R-:W2:Y:S04]  /*78ea0*/  LDL.LU R8, [R1+0x28c4] ;  /* 0x0028c40001087983 */ /* 0x000ea80000300800 */
[----:B------:R-:W2:Y:S04]  /*78eb0*/  LDL.LU R11, [R1+0x2880] ;  /* 0x00288000010b7983 */ /* 0x000ea80000300800 */
[----:B------:R1:W-:Y:S01]  /*78ec0*/  LDGSTS.E [R4+0x4d80], desc[UR6][R6.64], P0 ;  /* 0x04d8000006047fae */ /* 0x0003e200081a1006 */
[----:B----4-:R-:W-:Y:S01]  /*78ed0*/  IADD3 R17, P2, PT, R17, R57, RZ ;  /* 0x0000003911117210 */ /* 0x010fe20007f5e0ff */
[----:B------:R-:W-:-:S04]  /*78ee0*/  IMAD.X R21, R21, 0x1, R2, P1 ;  /* 0x0000000115157824 */ /* 0x000fc800008e0602 */
[----:B------:R-:W-:Y:S04]  /*78ef0*/  STL [R1+0x2744], R17 ;  /* 0x0027441101007387 */ /* 0x000fe80000100800 */
[----:B------:R-:W-:Y:S01]  /*78f00*/  STL [R1+0x2700], R21 ;  /* 0x0027001501007387 */ /* 0x000fe20000100800 */
[----:B-1----:R-:W-:Y:S02]  /*78f10*/  IMAD.MOV.U32 R6, RZ, RZ, R9 ;  /* 0x000000ffff067224 */ /* 0x002fe400078e0009 */
[----:B------:R-:W-:Y:S01]  /*78f20*/  IMAD.MOV.U32 R7, RZ, RZ, R21 ;  /* 0x000000ffff077224 */ /* 0x000fe200078e0015 */
[----:B------:R-:W4:Y:S04]  /*78f30*/  LDL.LU R22, [R1+0x2904] ;  /* 0x0029040001167983 */ /* 0x000f280000300800 */
[----:B------:R-:W4:Y:S04]  /*78f40*/  LDL.LU R9, [R1+0x28c0] ;  /* 0x0028c00001097983 */ /* 0x000f280000300800 */
[----:B------:R1:W-:Y:S01]  /*78f50*/  LDGSTS.E [R4+0x5180], desc[UR6][R6.64], P0 ;  /* 0x0518000006047fae */ /* 0x0003e200081a1006 */
[----:B------:R-:W-:Y:S01]  /*78f60*/  IADD3 R18, P1, PT, R18, R57, RZ ;  /* 0x0000003912127210 */ /* 0x000fe20007f3e0ff */
[----:B---3--:R-:W-:-:S04]  /*78f70*/  IMAD.X R19, R19, 0x1, R2, P2 ;  /* 0x0000000113137824 */ /* 0x008fc800010e0602 */
[----:B------:R-:W-:Y:S04]  /*78f80*/  STL [R1+0x2784], R18 ;  /* 0x0027841201007387 */ /* 0x000fe80000100800 */
[----:B------:R3:W-:Y:S01]  /*78f90*/  STL [R1+0x2740], R19 ;  /* 0x0027401301007387 */ /* 0x0007e20000100800 */
[----:B-1----:R-:W-:Y:S01]  /*78fa0*/  MOV R7, R19 ;  /* 0x0000001300077202 */ /* 0x002fe20000000f00 */
[----:B------:R-:W-:-:S05]  /*78fb0*/  IMAD.MOV.U32 R6, RZ, RZ, R17 ;  /* 0x000000ffff067224 */ /* 0x000fca00078e0011 */
[----:B------:R1:W-:Y:S04]  /*78fc0*/  LDGSTS.E [R4+0x5580], desc[UR6][R6.64], P0 ;  /* 0x0558000006047fae */ /* 0x0003e800081a1006 */
[----:B---3--:R-:W3:Y:S01]  /*78fd0*/  LDL.LU R19, [R1+0x2944] ;  /* 0x0029440001137983 */ /* 0x008ee20000300800 */
[----:B------:R-:W-:Y:S01]  /*78fe0*/  IADD3 R15, P2, PT, R15, R57, RZ ;  /* 0x000000390f0f7210 */ /* 0x000fe20007f5e0ff */
[----:B------:R-:W-:-:S04]  /*78ff0*/  IMAD.X R20, R20, 0x1, R2, P1 ;  /* 0x0000000114147824 */ /* 0x000fc800008e0602 */
[----:B------:R-:W-:Y:S04]  /*79000*/  STL [R1+0x27c4], R15 ;  /* 0x0027c40f01007387 */ /* 0x000fe80000100800 */
[----:B------:R-:W-:Y:S04]  /*79010*/  STL [R1+0x2780], R20 ;  /* 0x0027801401007387 */ /* 0x000fe80000100800 */
[----:B------:R-:W3:Y:S04]  /*79020*/  LDL.LU R17, [R1+0x2984] ;  /* 0x0029840001117983 */ /* 0x000ee80000300800 */
[----:B------:R-:W3:Y:S01]  /*79030*/  LDL.LU R23, [R1+0x2900] ;  /* 0x0029000001177983 */ /* 0x000ee20000300800 */
[----:B-1----:R-:W-:-:S02]  /*79040*/  IMAD.MOV.U32 R6, RZ, RZ, R18 ;  /* 0x000000ffff067224 */ /* 0x002fc400078e0012 */
[----:B------:R-:W-:-:S05]  /*79050*/  IMAD.MOV.U32 R7, RZ, RZ, R20 ;  /* 0x000000ffff077224 */ /* 0x000fca00078e0014 */
[----:B------:R1:W-:Y:S01]  /*79060*/  LDGSTS.E [R4+0x5980], desc[UR6][R6.64], P0 ;  /* 0x0598000006047fae */ /* 0x0003e200081a1006 */
[-C--:B------:R-:W-:Y:S01]  /*79070*/  IADD3 R5, P1, PT, R5, R57.reuse, RZ ;  /* 0x0000003905057210 */ /* 0x080fe20007f3e0ff */
[----:B------:R-:W-:Y:S02]  /*79080*/  IMAD.X R16, R16, 0x1, R2, P2 ;  /* 0x0000000110107824 */ /* 0x000fe400010e0602 */
[----:B-1----:R-:W-:Y:S02]  /*79090*/  IMAD.MOV.U32 R6, RZ, RZ, R15 ;  /* 0x000000ffff067224 */ /* 0x002fe400078e000f */
[----:B------:R-:W-:Y:S01]  /*790a0*/  IMAD.MOV.U32 R7, RZ, RZ, R16 ;  /* 0x000000ffff077224 */ /* 0x000fe200078e0010 */
[----:B------:R1:W-:Y:S04]  /*790b0*/  STL [R1+0x2804], R5 ;  /* 0x0028040501007387 */ /* 0x0003e80000100800 */
[----:B------:R1:W-:Y:S04]  /*790c0*/  STL [R1+0x27c0], R16 ;  /* 0x0027c01001007387 */ /* 0x0003e80000100800 */
[----:B------:R1:W-:Y:S01]  /*790d0*/  LDGSTS.E [R4+0x5d80], desc[UR6][R6.64], P0 ;  /* 0x05d8000006047fae */ /* 0x0003e200081a1006 */
[----:B------:R-:W-:Y:S01]  /*790e0*/  IMAD.X R14, R14, 0x1, R2, P1 ;  /* 0x000000010e0e7824 */ /* 0x000fe200008e0602 */
[----:B--2---:R-:W-:-:S02]  /*790f0*/  IADD3 R12, P2, PT, R12, R57, RZ ;  /* 0x000000390c0c7210 */ /* 0x004fc40007f5e0ff */
[----:B------:R-:W-:-:S03]  /*79100*/  IADD3 R10, P1, PT, R10, R57, RZ ;  /* 0x000000390a0a7210 */ /* 0x000fc60007f3e0ff */
[----:B------:R-:W-:Y:S04]  /*79110*/  STL [R1+0x2844], R12 ;  /* 0x0028440c01007387 */ /* 0x000fe80000100800 */
[----:B------:R-:W-:Y:S01]  /*79120*/  STL [R1+0x2800], R14 ;  /* 0x0028000e01007387 */ /* 0x000fe20000100800 */
[----:B-1----:R-:W-:-:S03]  /*79130*/  IMAD.MOV.U32 R6, RZ, RZ, R5 ;  /* 0x000000ffff067224 */ /* 0x002fc600078e0005 */
[----:B------:R-:W2:Y:S04]  /*79140*/  LDL.LU R5, [R1+0x29c4] ;  /* 0x0029c40001057983 */ /* 0x000ea80000300800 */
[----:B------:R-:W-:Y:S01]  /*79150*/  STL [R1+0x2884], R10 ;  /* 0x0028840a01007387 */ /* 0x000fe20000100800 */
[----:B------:R-:W-:Y:S01]  /*79160*/  IADD3.X R13, PT, PT, R13, R2, RZ, P2, !PT ;  /* 0x000000020d0d7210 */ /* 0x000fe200017fe4ff */
[----:B------:R-:W-:-:S04]  /*79170*/  IMAD.MOV.U32 R7, RZ, RZ, R14 ;  /* 0x000000ffff077224 */ /* 0x000fc800078e000e */
[----:B------:R1:W-:Y:S04]  /*79180*/  STL [R1+0x2840], R13 ;  /* 0x0028400d01007387 */ /* 0x0003e80000100800 */
[----:B------:R-:W2:Y:S04]  /*79190*/  LDL.LU R20, [R1+0x2940] ;  /* 0x0029400001147983 */ /* 0x000ea80000300800 */
[----:B------:R1:W-:Y:S02]  /*791a0*/  LDGSTS.E [R4+0x6180], desc[UR6][R6.64], P0 ;  /* 0x0618000006047fae */ /* 0x0003e400081a1006 */
[----:B-1----:R-:W-:-:S02]  /*791b0*/  IMAD.MOV.U32 R7, RZ, RZ, R13 ;  /* 0x000000ffff077224 */ /* 0x002fc400078e000d */
[----:B------:R-:W-:-:S05]  /*791c0*/  IMAD.MOV.U32 R6, RZ, RZ, R12 ;  /* 0x000000ffff067224 */ /* 0x000fca00078e000c */
[----:B------:R1:W-:Y:S02]  /*791d0*/  LDGSTS.E [R4+0x6580], desc[UR6][R6.64], P0 ;  /* 0x0658000006047fae */ /* 0x0003e400081a1006 */
[----:B-1----:R-:W-:Y:S02]  /*791e0*/  MOV R6, R10 ;  /* 0x0000000a00067202 */ /* 0x002fe40000000f00 */
[----:B------:R-:W-:Y:S01]  /*791f0*/  IADD3 R8, P2, PT, R8, R57, RZ ;  /* 0x0000003908087210 */ /* 0x000fe20007f5e0ff */
[----:B------:R-:W-:-:S04]  /*79200*/  IMAD.X R11, R11, 0x1, R2, P1 ;  /* 0x000000010b0b7824 */ /* 0x000fc800008e0602 */
[----:B------:R-:W-:Y:S04]  /*79210*/  STL [R1+0x28c4], R8 ;  /* 0x0028c40801007387 */ /* 0x000fe80000100800 */
[----:B------:R1:W-:Y:S04]  /*79220*/  STL [R1+0x2880], R11 ;  /* 0x0028800b01007387 */ /* 0x0003e80000100800 */
[----:B------:R-:W2:Y:S04]  /*79230*/  LDL.LU R18, [R1+0x2980] ;  /* 0x0029800001127983 */ /* 0x000ea80000300800 */
[----:B------:R-:W2:Y:S01]  /*79240*/  LDL.LU R16, [R1+0x29c0] ;  /* 0x0029c00001107983 */ /* 0x000ea20000300800 */
[----:B----4-:R-:W-:Y:S01]  /*79250*/  IADD3 R22, P1, PT, R22, R57, RZ ;  /* 0x0000003916167210 */ /* 0x010fe20007f3e0ff */
[----:B------:R-:W-:-:S04]  /*79260*/  IMAD.X R9, R9, 0x1, R2, P2 ;  /* 0x0000000109097824 */ /* 0x000fc800010e0602 */
[----:B------:R-:W-:Y:S04]  /*79270*/  STL [R1+0x2904], R22 ;  /* 0x0029041601007387 */ /* 0x000fe80000100800 */
[----:B------:R4:W-:Y:S04]  /*79280*/  STL [R1+0x28c0], R9 ;  /* 0x0028c00901007387 */ /* 0x0009e80000100800 */
[----:B------:R-:W2:Y:S04]  /*79290*/  LDL.LU R13, [R1+0x4d0] ;  /* 0x0004d000010d7983 */ /* 0x000ea80000300800 */
[----:B------:R-:W2:Y:S04]  /*792a0*/  LDL.LU R64, [R1+0x4e8] ;  /* 0x0004e80001407983 */ /* 0x000ea80000300800 */
[----:B------:R-:W2:Y:S04]  /*792b0*/  LDL.LU R12, [R1+0x4d4] ;  /* 0x0004d400010c7983 */ /* 0x000ea80000300800 */
[----:B------:R-:W2:Y:S04]  /*792c0*/  LDL.LU R61, [R1+0x4ec] ;  /* 0x0004ec00013d7983 */ /* 0x000ea80000300800 */
[----:B------:R-:W2:Y:S04]  /*792d0*/  LDL.LU R14, [R1+0x220c] ;  /* 0x00220c00010e7983 */ /* 0x000ea80000300800 */
[----:B------:R-:W2:Y:S01]  /*792e0*/  LDL.LU R21, [R1+0x224c] ;  /* 0x00224c0001157983 */ /* 0x000ea20000300800 */
[----:B------:R-:W-:-:S05]  /*792f0*/  IMAD.MOV.U32 R7, RZ, RZ, R11 ;  /* 0x000000ffff077224 */ /* 0x000fca00078e000b */
[----:B------:R1:W-:Y:S01]  /*79300*/  LDGSTS.E [R4+0x6980], desc[UR6][R6.64], P0 ;  /* 0x0698000006047fae */ /* 0x0003e200081a1006 */
[----:B---3--:R-:W-:-:S05]  /*79310*/  IADD3 R19, P2, PT, R19, R57, RZ ;  /* 0x0000003913137210 */ /* 0x008fca0007f5e0ff */
[----:B------:R-:W-:Y:S04]  /*79320*/  STL [R1+0x2944], R19 ;  /* 0x0029441301007387 */ /* 0x000fe80000100800 */
[----:B------:R-:W3:Y:S01]  /*79330*/  LDL.LU R10, [R1+0x4d8] ;  /* 0x0004d800010a7983 */ /* 0x000ee20000300800 */
[----:B------:R-:W-:Y:S01]  /*79340*/  IMAD.X R23, R23, 0x1, R2, P1 ;  /* 0x0000000117177824 */ /* 0x000fe200008e0602 */
[----:B------:R-:W-:-:S04]  /*79350*/  IADD3 R17, P3, PT, R17, R57, RZ ;  /* 0x0000003911117210 */ /* 0x000fc80007f7e0ff */
[----:B------:R1:W-:Y:S04]  /*79360*/  STL [R1+0x2900], R23 ;  /* 0x0029001701007387 */ /* 0x0003e80000100800 */
[----:B------:R-:W-:Y:S04]  /*79370*/  STL [R1+0x2984], R17 ;  /* 0x0029841101007387 */ /* 0x000fe80000100800 */
[----:B------:R-:W3:Y:S04]  /*79380*/  LDL.LU R56, [R1+0x540] ;  /* 0x0005400001387983 */ /* 0x000ee80000300800 */
[----:B-1----:R-:W3:Y:S01]  /*79390*/  LDL.LU R11, [R1+0x4dc] ;  /* 0x0004dc00010b7983 */ /* 0x002ee20000300800 */
[----:B------:R-:W-:-:S03]  /*793a0*/  IMAD.MOV.U32 R7, RZ, RZ, R9 ;  /* 0x000000ffff077224 */ /* 0x000fc600078e0009 */
[----:B------:R-:W3:Y:S01]  /*793b0*/  LDL.LU R60, [R1+0x544] ;  /* 0x00054400013c7983 */ /* 0x000ee20000300800 */
[----:B------:R-:W-:-:S03]  /*793c0*/  IMAD.MOV.U32 R6, RZ, RZ, R8 ;  /* 0x000000ffff067224 */ /* 0x000fc600078e0008 */
[----:B----4-:R-:W4:Y:S04]  /*793d0*/  LDL.LU R9, [R1+0x4a0] ;  /* 0x0004a00001097983 */ /* 0x010f280000300800 */
[----:B------:R-:W4:Y:S04]  /*793e0*/  LDL.LU R8, [R1+0x4b0] ;  /* 0x0004b00001087983 */ /* 0x000f280000300800 */
[----:B------:R-:W4:Y:S04]  /*793f0*/  LDL.LU R46, [R1+0x4a4] ;  /* 0x0004a400012e7983 */ /* 0x000f280000300800 */
[----:B------:R-:W4:Y:S04]  /*79400*/  LDL.LU R47, [R1+0x4b4] ;  /* 0x0004b400012f7983 */ /* 0x000f280000300800 */
[----:B------:R-:W4:Y:S04]  /*79410*/  LDL.LU R50, [R1+0x4a8] ;  /* 0x0004a80001327983 */ /* 0x000f280000300800 */
[----:B------:R-:W4:Y:S04]  /*79420*/  LDL.LU R51, [R1+0x4b8] ;  /* 0x0004b80001337983 */ /* 0x000f280000300800 */
[----:B------:R-:W4:Y:S04]  /*79430*/  LDL.LU R15, [R1+0x2208] ;  /* 0x00220800010f7983 */ /* 0x000f280000300800 */
[----:B------:R1:W-:Y:S01]  /*79440*/  LDGSTS.E [R4+0x6d80], desc[UR6][R6.64], P0 ;  /* 0x06d8000006047fae */ /* 0x0003e200081a1006 */
[----:B--2---:R-:W-:-:S05]  /*79450*/  IADD3 R5, P1, PT, R5, R57, RZ ;  /* 0x0000003905057210 */ /* 0x004fca0007f3e0ff */
[----:B------:R-:W-:Y:S01]  /*79460*/  STL [R1+0x29c4], R5 ;  /* 0x0029c40501007387 */ /* 0x000fe20000100800 */
[----:B------:R-:W-:-:S05]  /*79470*/  IMAD.X R20, R20, 0x1, R2, P2 ;  /* 0x0000000114147824 */ /* 0x000fca00010e0602 */
[----:B------:R2:W-:Y:S01]  /*79480*/  STL [R1+0x2940], R20 ;  /* 0x0029401401007387 */ /* 0x0005e20000100800 */
[--C-:B------:R-:W-:Y:S02]  /*79490*/  IMAD.X R16, R16, 0x1, R2.reuse, P1 ;  /* 0x0000000110107824 */ /* 0x100fe400008e0602 */
[----:B------:R-:W-:-:S05]  /*794a0*/  IMAD.X R18, R18, 0x1, R2, P3 ;  /* 0x0000000112127824 */ /* 0x000fca00018e0602 */
[----:B------:R1:W-:Y:S04]  /*794b0*/  STL [R1+0x2980], R18 ;  /* 0x0029801201007387 */ /* 0x0003e80000100800 */
[----:B------:R1:W-:Y:S01]  /*794c0*/  STL [R1+0x29c0], R16 ;  /* 0x0029c01001007387 */ /* 0x0003e20000100800 */
[-C--:B------:R-:W-:Y:S02]  /*794d0*/  IADD3 R14, P1, PT, R14, R57.reuse, RZ ;  /* 0x000000390e0e7210 */ /* 0x080fe40007f3e0ff */
[----:B------:R-:W-:Y:S01]  /*794e0*/  IADD3 R21, P2, PT, R21, R57, RZ ;  /* 0x0000003915157210 */ /* 0x000fe20007f5e0ff */
[----:B------:R-:W-:Y:S02]  /*794f0*/  IMAD.MOV.U32 R104, RZ, RZ, R64 ;  /* 0x000000ffff687224 */ /* 0x000fe400078e0040 */
[----:B------:R-:W-:Y:S01]  /*79500*/  IMAD.MOV.U32 R105, RZ, RZ, R13 ;  /* 0x000000ffff697224 */ /* 0x000fe200078e000d */
[----:B------:R-:W-:Y:S04]  /*79510*/  STL [R1+0x220c], R14 ;  /* 0x00220c0e01007387 */ /* 0x000fe80000100800 */
[----:B------:R-:W-:Y:S01]  /*79520*/  STL [R1+0x224c], R21 ;  /* 0x00224c1501007387 */ /* 0x000fe20000100800 */
[----:B---3--:R-:W-:Y:S01]  /*79530*/  IMAD.MOV.U32 R97, RZ, RZ, R10 ;  /* 0x000000ffff617224 */ /* 0x008fe200078e000a */
[----:B------:R-:W-:Y:S01]  /*79540*/  MOV R96, R56 ;  /* 0x0000003800607202 */ /* 0x000fe20000000f00 */
[----:B----4-:R-:W-:-:S05]  /*79550*/  IMAD.X R15, R15, 0x1, R2, P1 ;  /* 0x000000010f0f7824 */ /* 0x010fca00008e0602 */
[----:B------:R-:W-:Y:S04]  /*79560*/  STL [R1+0x2208], R15 ;  /* 0x0022080f01007387 */ /* 0x000fe80000100800 */
[----:B------:R-:W-:Y:S04]  /*79570*/  STL.64 [R1+0x1cd8], R104 ;  /* 0x001cd86801007387 */ /* 0x000fe80000100a00 */
[----:B------:R-:W3:Y:S04]  /*79580*/  LDL.LU R10, [R1+0x4ac] ;  /* 0x0004ac00010a7983 */ /* 0x000ee80000300800 */
[----:B------:R-:W4:Y:S01]  /*79590*/  LDL.LU R56, [R1+0x4bc] ;  /* 0x0004bc0001387983 */ /* 0x000f220000300800 */
[----:B------:R-:W-:-:S02]  /*795a0*/  IMAD.MOV.U32 R100, RZ, RZ, R61 ;  /* 0x000000ffff647224 */ /* 0x000fc400078e003d */
[----:B------:R-:W-:-:S05]  /*795b0*/  IMAD.MOV.U32 R101, RZ, RZ, R12 ;  /* 0x000000ffff657224 */ /* 0x000fca00078e000c */
        /* <DEDUP_REMOVED lines=12> */
[----:B------:R-:W4:Y:S04]  /*79680*/  LDL.LU R9, [R1+0x460] ;  /* 0x0004600001097983 */ /* 0x000f280000300800 */
[----:B------:R-:W4:Y:S01]  /*79690*/  LDL.LU R8, [R1+0x470] ;  /* 0x0004700001087983 */ /* 0x000f220000300800 */
[----:B------:R-:W-:-:S03]  /*796a0*/  IMAD.MOV.U32 R92, RZ, RZ, R60 ;  /* 0x000000ffff5c7224 */ /* 0x000fc600078e003c */
[----:B------:R-:W4:Y:S01]  /*796b0*/  LDL.LU R61, [R1+0x464] ;  /* 0x00046400013d7983 */ /* 0x000f220000300800 */
[----:B-1----:R-:W-:Y:S01]  /*796c0*/  MOV R6, R22 ;  /* 0x0000001600067202 */ /* 0x002fe20000000f00 */
[----:B------:R-:W-:Y:S02]  /*796d0*/  IMAD.MOV.U32 R7, RZ, RZ, R23 ;  /* 0x000000ffff077224 */ /* 0x000fe400078e0017 */
[----:B------:R-:W4:Y:S04]  /*796e0*/  LDL.LU R60, [R1+0x474] ;  /* 0x00047400013c7983 */ /* 0x000f280000300800 */
[----:B------:R-:W4:Y:S04]  /*796f0*/  LDL.LU R23, [R1+0x468] ;  /* 0x0004680001177983 */ /* 0x000f280000300800 */
[----:B------:R-:W4:Y:S04]  /*79700*/  LDL.LU R22, [R1+0x478] ;  /* 0x0004780001167983 */ /* 0x000f280000300800 */
[----:B------:R-:W4:Y:S01]  /*79710*/  LDL.LU R25, [R1+0x46c] ;  /* 0x00046c0001197983 */ /* 0x000f220000300800 */
[----:B------:R-:W-:-:S03]  /*79720*/  IMAD.MOV.U32 R81, RZ, RZ, R50 ;  /* 0x000000ffff517224 */ /* 0x000fc600078e0032 */
[----:B------:R-:W4:Y:S04]  /*79730*/  LDL.LU R24, [R1+0x47c] ;  /* 0x00047c0001187983 */ /* 0x000f280000300800 */
[----:B------:R1:W-:Y:S01]  /*79740*/  LDGSTS.E [R4+0x7180], desc[UR6][R6.64], P0 ;  /* 0x0718000006047fae */ /* 0x0003e200081a1006 */
[----:B------:R-:W-:-:S03]  /*79750*/  IMAD.MOV.U32 R80, RZ, RZ, R51 ;  /* 0x000000ffff507224 */ /* 0x000fc600078e0033 */
[----:B------:R-:W4:Y:S04]  /*79760*/  LDL.LU R50, [R1+0x440] ;  /* 0x0004400001327983 */ /* 0x000f280000300800 */
[----:B------:R-:W4:Y:S01]  /*79770*/  LDL.LU R51, [R1+0x450] ;  /* 0x0004500001337983 */ /* 0x000f220000300800 */
[----:B------:R-:W-:Y:S01]  /*79780*/  MOV R85, R46 ;  /* 0x0000002e00557202 */ /* 0x000fe20000000f00 */
[----:B------:R-:W-:Y:S02]  /*79790*/  IMAD.MOV.U32 R84, RZ, RZ, R47 ;  /* 0x000000ffff547224 */ /* 0x000fe400078e002f */
[----:B------:R-:W-:Y:S02]  /*797a0*/  IMAD.MOV.U32 R93, RZ, RZ, R11 ;  /* 0x000000ffff5d7224 */ /* 0x000fe400078e000b */
[----:B-1----:R-:W-:-:S02]  /*797b0*/  IMAD.MOV.U32 R7, RZ, RZ, R20 ;  /* 0x000000ffff077224 */ /* 0x002fc400078e0014 */
[----:B------:R-:W-:Y:S01]  /*797c0*/  IMAD.MOV.U32 R6, RZ, RZ, R19 ;  /* 0x000000ffff067224 */ /* 0x000fe200078e0013 */
[----:B--2---:R-:W2:Y:S04]  /*797d0*/  LDL.LU R20, [R1+0x444] ;  /* 0x0004440001147983 */ /* 0x004ea80000300800 */
[----:B------:R-:W2:Y:S04]  /*797e0*/  LDL.LU R19, [R1+0x454] ;  /* 0x0004540001137983 */ /* 0x000ea80000300800 */
[----:B------:R-:W2:Y:S04]  /*797f0*/  LDL.LU R46, [R1+0x448] ;  /* 0x00044800012e7983 */ /* 0x000ea80000300800 */
[----:B------:R-:W2:Y:S04]  /*79800*/  LDL.LU R47, [R1+0x458] ;  /* 0x00045800012f7983 */ /* 0x000ea80000300800 */
[----:B------:R1:W-:Y:S02]  /*79810*/  LDGSTS.E [R4+0x7580], desc[UR6][R6.64], P0 ;  /* 0x0758000006047fae */ /* 0x0003e400081a1006 */
[----:B-1----:R-:W-:-:S02]  /*79820*/  IMAD.MOV.U32 R6, RZ, RZ, R17 ;  /* 0x000000ffff067224 */ /* 0x002fc400078e0011 */
[----:B------:R-:W-:Y:S02]  /*79830*/  IMAD.MOV.U32 R7, RZ, RZ, R18 ;  /* 0x000000ffff077224 */ /* 0x000fe400078e0012 */
[----:B------:R-:W2:Y:S04]  /*79840*/  LDL.LU R18, [R1+0x44c] ;  /* 0x00044c0001127983 */ /* 0x000ea80000300800 */
[----:B------:R-:W2:Y:S04]  /*79850*/  LDL.LU R11, [R1+0x45c] ;  /* 0x00045c00010b7983 */ /* 0x000ea80000300800 */
[----:B------:R-:W-:Y:S04]  /*79860*/  STL.64 [R1+0x1cc0], R92 ;  /* 0x001cc05c01007387 */ /* 0x000fe80000100a00 */
[----:B------:R1:W-:Y:S02]  /*79870*/  LDGSTS.E [R4+0x7980], desc[UR6][R6.64], P0 ;  /* 0x0798000006047fae */ /* 0x0003e400081a1006 */
[----:B-1----:R-:W-:-:S02]  /*79880*/  IMAD.MOV.U32 R7, RZ, RZ, R16 ;  /* 0x000000ffff077224 */ /* 0x002fc400078e0010 */
[----:B---3--:R-:W-:Y:S02]  /*79890*/  IMAD.MOV.U32 R77, RZ, RZ, R10 ;  /* 0x000000ffff4d7224 */ /* 0x008fe400078e000a */
[----:B------:R-:W3:Y:S04]  /*798a0*/  LDL.LU R10, [R1+0xa8] ;  /* 0x0000a800010a7983 */ /* 0x000ee80000300800 */
[----:B------:R-:W3:Y:S04]  /*798b0*/  LDL.LU R17, [R1+0xac] ;  /* 0x0000ac0001117983 */ /* 0x000ee80000300800 */
[----:B------:R-:W3:Y:S04]  /*798c0*/  LDL.LU R16, [R1+0x90] ;  /* 0x0000900001107983 */ /* 0x000ee80000300800 */
[----:B------:R-:W3:Y:S01]  /*798d0*/  LDL.LU R13, [R1+0xb0] ;  /* 0x0000b000010d7983 */ /* 0x000ee20000300800 */
[----:B----4-:R-:W-:-:S03]  /*798e0*/  IMAD.MOV.U32 R76, RZ, RZ, R56 ;  /* 0x000000ffff4c7224 */ /* 0x010fc600078e0038 */
[----:B------:R-:W4:Y:S04]  /*798f0*/  LDL.LU R12, [R1+0x94] ;  /* 0x00009400010c7983 */ /* 0x000f280000300800 */
[----:B------:R-:W4:Y:S01]  /*79900*/  LDL.LU R56, [R1+0xb4] ;  /* 0x0000b40001387983 */ /* 0x000f220000300800 */
[----:B------:R-:W-:-:S03]  /*79910*/  MOV R6, R5 ;  /* 0x0000000500067202 */ /* 0x000fc60000000f00 */
[----:B------:R-:W-:Y:S04]  /*79920*/  STL.64 [R1+0x1cb8], R88 ;  /* 0x001cb85801007387 */ /* 0x000fe80000100a00 */
[----:B------:R-:W-:Y:S04]  /*79930*/  STL.64 [R1+0x1cb0], R84 ;  /* 0x001cb05401007387 */ /* 0x000fe80000100a00 */
[----:B------:R1:W-:Y:S04]  /*79940*/  LDGSTS.E [R4+0x7d80], desc[UR6][R6.64], P0 ;  /* 0x07d8000006047fae */ /* 0x0003e800081a1006 */
[----:B------:R-:W-:Y:S04]  /*79950*/  STL.64 [R1+0x1ca8], R80 ;  /* 0x001ca85001007387 */ /* 0x000fe80000100a00 */
[----:B------:R-:W-:Y:S04]  /*79960*/  STL.64 [R1+0x1ca0], R76 ;  /* 0x001ca04c01007387 */ /* 0x000fe80000100a00 */
[----:B------:R-:W-:Y:S04]  /*79970*/  STL.64 [R1+0x1c98], R72 ;  /* 0x001c984801007387 */ /* 0x000fe80000100a00 */
[----:B------:R-:W-:Y:S04]  /*79980*/  STL.64 [R1+0x1c90], R68 ;  /* 0x001c904401007387 */ /* 0x000fe80000100a00 */
[----:B------:R-:W-:Y:S01]  /*79990*/  STL.64 [R1+0x1c88], R64 ;  /* 0x001c884001007387 */ /* 0x000fe20000100a00 */
[----:B------:R-:W-:-:S02]  /*799a0*/  IMAD.MOV.U32 R41, RZ, RZ, R211 ;  /* 0x000000ffff297224 */ /* 0x000fc400078e00d3 */
[----:B------:R-:W-:Y:S01]  /*799b0*/  IMAD.MOV.U32 R34, RZ, RZ, R202 ;  /* 0x000000ffff227224 */ /* 0x000fe200078e00ca */
[----:B------:R-:W-:Y:S01]  /*799c0*/  MOV R35, R194 ;  /* 0x000000c200237202 */ /* 0x000fe20000000f00 */
[----:B------:R-:W-:Y:S01]  /*799d0*/  LDGSTS.E [R4+0x8180], desc[UR6][R104.64], P0 ;  /* 0x0818000068047fae */ /* 0x000fe200081a1006 */
[----:B------:R-:W-:Y:S02]  /*799e0*/  IMAD.MOV.U32 R32, RZ, RZ, R203 ;  /* 0x000000ffff207224 */ /* 0x000fe400078e00cb */
[----:B------:R-:W-:Y:S02]  /*799f0*/  IMAD.MOV.U32 R33, RZ, RZ, R195 ;  /* 0x000000ffff217224 */ /* 0x000fe400078e00c3 */
[----:B-1----:R-:W-:Y:S02]  /*79a00*/  IMAD.MOV.U32 R6, RZ, RZ, R28 ;  /* 0x000000ffff067224 */ /* 0x002fe400078e001c */
[----:B------:R-:W-:Y:S01]  /*79a10*/  IMAD.MOV.U32 R7, RZ, RZ, R29 ;  /* 0x000000ffff077224 */ /* 0x000fe200078e001d */
[----:B------:R-:W-:Y:S04]  /*79a20*/  LDGSTS.E [R4+0x8580], desc[UR6][R100.64], P0 ;  /* 0x0858000064047fae */ /* 0x000fe800081a1006 */
[----:B------:R-:W-:Y:S01]  /*79a30*/  LDGSTS.E [R4+0x8980], desc[UR6][R96.64], P0 ;  /* 0x0898000060047fae */ /* 0x000fe200081a1006 */
[----:B------:R-:W-:-:S02]  /*79a40*/  IMAD.MOV.U32 R53, RZ, RZ, R25 ;  /* 0x000000ffff357224 */ /* 0x000fc400078e0019 */
[----:B------:R-:W-:Y:S01]  /*79a50*/  IMAD.MOV.U32 R30, RZ, RZ, R207 ;  /* 0x000000ffff1e7224 */ /* 0x000fe200078e00cf */
[----:B------:R-:W-:Y:S02]  /*79a60*/  LOP3.LUT R51, R51, R50, RZ, 0x3c, !PT ;  /* 0x0000003233337212 */ /* 0x000fe400078e3cff */
[----:B------:R-:W-:Y:S01]  /*79a70*/  MOV R52, R24 ;  /* 0x0000001800347202 */ /* 0x000fe20000000f00 */
[----:B------:R-:W-:Y:S01]  /*79a80*/  STL.64 [R1+0x1be0], R6 ;  /* 0x001be00601007387 */ /* 0x000fe20000100a00 */
[----:B------:R-:W-:Y:S01]  /*79a90*/  IMAD.MOV.U32 R31, RZ, RZ, R199 ;  /* 0x000000ffff1f7224 */ /* 0x000fe200078e00c7 */
[C---:B------:R-:W-:Y:S02]  /*79aa0*/  LOP3.LUT R50, R51.reuse, R50, RZ, 0x3c, !PT ;  /* 0x0000003233327212 */ /* 0x040fe400078e3cff */
[----:B------:R1:W-:Y:S04]  /*79ab0*/  STL.64 [R1+0x1c80], R8 ;  /* 0x001c800801007387 */ /* 0x0003e80000100a00 */
[----:B------:R-:W-:Y:S04]  /*79ac0*/  STL.64 [R1+0x1c78], R60 ;  /* 0x001c783c01007387 */ /* 0x000fe80000100a00 */
[----:B------:R-:W-:Y:S01]  /*79ad0*/  LDGSTS.E [R4+0x8d80], desc[UR6][R92.64], P0 ;  /* 0x08d800005c047fae */ /* 0x000fe200081a1006 */
[----:B------:R-:W-:-:S02]  /*79ae0*/  LOP3.LUT R51, R51, R50, RZ, 0x3c, !PT ;  /* 0x0000003233337212 */ /* 0x000fc400078e3cff */
[-C--:B--2---:R-:W-:Y:S01]  /*79af0*/  LOP3.LUT R47, R47, R46.reuse, RZ, 0x3c, !PT ;  /* 0x0000002e2f2f7212 */ /* 0x084fe200078e3cff */
[----:B------:R-:W-:Y:S02]  /*79b00*/  IMAD.MOV.U32 R48, RZ, RZ, R19 ;  /* 0x000000ffff307224 */ /* 0x000fe400078e0013 */
[----:B------:R-:W-:Y:S01]  /*79b10*/  IMAD.MOV.U32 R49, RZ, RZ, R20 ;  /* 0x000000ffff317224 */ /* 0x000fe200078e0014 */
[----:B------:R2:W-:Y:S01]  /*79b20*/  STL.64 [R1+0x1c70], R22 ;  /* 0x001c701601007387 */ /* 0x0005e20000100a00 */
[----:B------:R-:W-:-:S03]  /*79b30*/  LOP3.LUT R46, R47, R46, RZ, 0x3c, !PT ;  /* 0x0000002e2f2e7212 */ /* 0x000fc600078e3cff */
[----:B------:R-:W-:Y:S01]  /*79b40*/  STL.64 [R1+0x1c68], R52 ;  /* 0x001c683401007387 */ /* 0x000fe20000100a00 */
[----:B------:R-:W-:Y:S01]  /*79b50*/  MOV R28, R186 ;  /* 0x000000ba001c7202 */ /* 0x000fe20000000f00 */
[----:B------:R-:W-:Y:S01]  /*79b60*/  IMAD.MOV.U32 R29, RZ, RZ, R178 ;  /* 0x000000ffff1d7224 */ /* 0x000fe200078e00b2 */
[----:B------:R-:W-:Y:S01]  /*79b70*/  LOP3.LUT R47, R47, R46, RZ, 0x3c, !PT ;  /* 0x0000002e2f2f7212 */ /* 0x000fe200078e3cff */
[----:B------:R-:W-:Y:S04]  /*79b80*/  STL.64 [R1+0x1c60], R50 ;  /* 0x001c603201007387 */ /* 0x000fe80000100a00 */
[----:B------:R-:W-:Y:S04]  /*79b90*/  STL.64 [R1+0x1c58], R48 ;  /* 0x001c583001007387 */ /* 0x000fe80000100a00 */
[----:B------:R-:W-:Y:S04]  /*79ba0*/  LDGSTS.E [R4+0x9180], desc[UR6][R88.64], P0 ;  /* 0x0918000058047fae */ /* 0x000fe800081a1006 */
[----:B------:R-:W-:Y:S01]  /*79bb0*/  STL.64 [R1+0x1c50], R46 ;  /* 0x001c502e01007387 */ /* 0x000fe20000100a00 */
[----:B------:R-:W-:-:S02]  /*79bc0*/  IMAD.MOV.U32 R26, RZ, RZ, R187 ;  /* 0x000000ffff1a7224 */ /* 0x000fc400078e00bb */
[----:B------:R-:W-:Y:S01]  /*79bd0*/  IMAD.MOV.U32 R27, RZ, RZ, R179 ;  /* 0x000000ffff1b7224 */ /* 0x000fe200078e00b3 */
[----:B------:R-:W-:Y:S01]  /*79be0*/  LDGSTS.E [R4+0x9580], desc[UR6][R84.64], P0 ;  /* 0x0958000054047fae */ /* 0x000fe200081a1006 */
[----:B------:R-:W-:Y:S02]  /*79bf0*/  IMAD.MOV.U32 R44, RZ, RZ, R11 ;  /* 0x000000ffff2c7224 */ /* 0x000fe400078e000b */
[----:B------:R-:W-:Y:S02]  /*79c00*/  IMAD.MOV.U32 R45, RZ, RZ, R18 ;  /* 0x000000ffff2d7224 */ /* 0x000fe400078e0012 */
[----:B------:R-:W-:Y:S02]  /*79c10*/  IMAD.MOV.U32 R11, RZ, RZ, R210 ;  /* 0x000000ffff0b7224 */ /* 0x000fe400078e00d2 */
[----:B------:R-:W-:Y:S01]  /*79c20*/  IMAD.MOV.U32 R19, RZ, RZ, R182 ;  /* 0x000000ffff137224 */ /* 0x000fe200078e00b6 */
[----:B------:R-:W-:Y:S04]  /*79c30*/  LDGSTS.E [R4+0x9980], desc[UR6][R80.64], P0 ;  /* 0x0998000050047fae */ /* 0x000fe800081a1006 */
[----:B------:R-:W-:Y:S01]  /*79c40*/  STL.64 [R1+0x1c48], R44 ;  /* 0x001c482c01007387 */ /* 0x000fe20000100a00 */
[----:B------:R-:W-:Y:S01]  /*79c50*/  IMAD.MOV.U32 R18, RZ, RZ, R190 ;  /* 0x000000ffff127224 */ /* 0x000fe200078e00be */
[----:B------:R-:W-:Y:S01]  /*79c60*/  MOV R24, R191 ;  /* 0x000000bf00187202 */ /* 0x000fe20000000f00 */
        /* <DEDUP_REMOVED lines=13> */
[----:B---3--:R-:W-:Y:S01]  /*79d40*/  MOV R40, R17 ;  /* 0x0000001100287202 */ /* 0x008fe20000000f00 */
[----:B------:R-:W-:-:S02]  /*79d50*/  IMAD.MOV.U32 R37, RZ, RZ, R16 ;  /* 0x000000ffff257224 */ /* 0x000fc400078e0010 */
[----:B------:R-:W-:Y:S01]  /*79d60*/  IMAD.MOV.U32 R36, RZ, RZ, R13 ;  /* 0x000000ffff247224 */ /* 0x000fe200078e000d */
[----:B------:R3:W-:Y:S01]  /*79d70*/  STL.64 [R1+0x1c40], R10 ;  /* 0x001c400a01007387 */ /* 0x0007e20000100a00 */
[----:B----4-:R-:W-:Y:S02]  /*79d80*/  IMAD.MOV.U32 R13, RZ, RZ, R12 ;  /* 0x000000ffff0d7224 */ /* 0x010fe400078e000c */
[----:B------:R-:W-:Y:S01]  /*79d90*/  IMAD.MOV.U32 R12, RZ, RZ, R56 ;  /* 0x000000ffff0c7224 */ /* 0x000fe200078e0038 */
[----:B------:R-:W-:Y:S01]  /*79da0*/  STL.64 [R1+0x1c38], R40 ;  /* 0x001c382801007387 */ /* 0x000fe20000100a00 */
[----:B------:R-:W-:Y:S02]  /*79db0*/  IMAD.MOV.U32 R16, RZ, RZ, R206 ;  /* 0x000000ffff107224 */ /* 0x000fe400078e00ce */
[----:B------:R-:W-:Y:S01]  /*79dc0*/  IMAD.MOV.U32 R17, RZ, RZ, R198 ;  /* 0x000000ffff117224 */ /* 0x000fe200078e00c6 */
[----:B------:R-:W-:Y:S04]  /*79dd0*/  STL.64 [R1+0x1c30], R36 ;  /* 0x001c302401007387 */ /* 0x000fe80000100a00 */
[----:B------:R4:W-:Y:S04]  /*79de0*/  STL.64 [R1+0x1c28], R12 ;  /* 0x001c280c01007387 */ /* 0x0009e80000100a00 */
[----:B------:R-:W-:Y:S04]  /*79df0*/  STL.64 [R1+0x1c20], R34 ;  /* 0x001c202201007387 */ /* 0x000fe80000100a00 */
[----:B------:R-:W-:Y:S04]  /*79e00*/  STL.64 [R1+0x1c18], R32 ;  /* 0x001c182001007387 */ /* 0x000fe80000100a00 */
[----:B------:R1:W-:Y:S04]  /*79e10*/  STL.64 [R1+0x1c10], R16 ;  /* 0x001c101001007387 */ /* 0x0003e80000100a00 */
[----:B------:R-:W-:Y:S04]  /*79e20*/  STL.64 [R1+0x1c08], R30 ;  /* 0x001c081e01007387 */ /* 0x000fe80000100a00 */
[----:B------:R-:W-:Y:S04]  /*79e30*/  STL.64 [R1+0x1c00], R28 ;  /* 0x001c001c01007387 */ /* 0x000fe80000100a00 */
[----:B------:R-:W-:Y:S04]  /*79e40*/  STL.64 [R1+0x1bf8], R26 ;  /* 0x001bf81a01007387 */ /* 0x000fe80000100a00 */
[----:B------:R2:W-:Y:S04]  /*79e50*/  STL.64 [R1+0x1bf0], R18 ;  /* 0x001bf01201007387 */ /* 0x0005e80000100a00 */
[----:B------:R-:W-:Y:S04]  /*79e60*/  STL.64 [R1+0x1be8], R24 ;  /* 0x001be81801007387 */ /* 0x000fe80000100a00 */
[----:B-1----:R-:W4:Y:S04]  /*79e70*/  LDL.LU R8, [R1+0x228c] ;  /* 0x00228c0001087983 */ /* 0x002f280000300800 */
[----:B--2---:R-:W2:Y:S04]  /*79e80*/  LDL.LU R22, [R1+0x2248] ;  /* 0x0022480001167983 */ /* 0x004ea80000300800 */
[----:B------:R-:W2:Y:S04]  /*79e90*/  LDL.LU R9, [R1+0x22cc] ;  /* 0x0022cc0001097983 */ /* 0x000ea80000300800 */
[----:B------:R-:W2:Y:S01]  /*79ea0*/  LDL.LU R20, [R1+0x2288] ;  /* 0x0022880001147983 */ /* 0x000ea20000300800 */
        /* <DEDUP_REMOVED lines=13> */
[----:B---3--:R-:W3:Y:S04]  /*79f80*/  LDL.LU R10, [R1+0x230c] ;  /* 0x00230c00010a7983 */ /* 0x008ee80000300800 */
[----:B----4-:R-:W4:Y:S04]  /*79f90*/  LDL.LU R13, [R1+0x22c8] ;  /* 0x0022c800010d7983 */ /* 0x010f280000300800 */
[----:B------:R-:W4:Y:S04]  /*79fa0*/  LDL.LU R11, [R1+0x234c] ;  /* 0x00234c00010b7983 */ /* 0x000f280000300800 */
[----:B------:R1:W-:Y:S04]  /*79fb0*/  LDGSTS.E [R4+0xfd80], desc[UR6][R6.64], P0 ;  /* 0x0fd8000006047fae */ /* 0x0003e800081a1006 */
[----:B------:R-:W4:Y:S04]  /*79fc0*/  LDL.LU R17, [R1+0x2308] ;  /* 0x0023080001117983 */ /* 0x000f280000300800 */
[----:B------:R-:W4:Y:S04]  /*79fd0*/  LDL.LU R16, [R1+0x238c] ;  /* 0x00238c0001107983 */ /* 0x000f280000300800 */
[----:B------:R-:W4:Y:S04]  /*79fe0*/  LDL.LU R19, [R1+0x2348] ;  /* 0x0023480001137983 */ /* 0x000f280000300800 */
[----:B------:R-:W4:Y:S04]  /*79ff0*/  LDL.LU R12, [R1+0x23cc] ;  /* 0x0023cc00010c7983 */ /* 0x000f280000300800 */
[----:B------:R-:W4:Y:S01]  /*7a000*/  LDL.LU R18, [R1+0x2388] ;  /* 0x0023880001127983 */ /* 0x000f220000300800 */
[----:B-1----:R-:W-:-:S05]  /*7a010*/  LOP3.LUT R56, R56, 0x1f, RZ, 0xc0, !PT ;  /* 0x0000001f38387812 */ /* 0x002fca00078ec0ff */
[----:B------:R-:W-:-:S05]  /*7a020*/  IMAD.SHL.U32 R56, R56, 0x4, RZ ;  /* 0x0000000438387824 */ /* 0x000fca00078e00ff */
[----:B------:R-:W-:Y:S01]  /*7a030*/  LOP3.LUT R56, R56, 0x40, RZ, 0x3c, !PT ;  /* 0x0000004038387812 */ /* 0x000fe200078e3cff */
[----:B------:R-:W-:Y:S02]  /*7a040*/  IMAD.MOV.U32 R6, RZ, RZ, R14 ;  /* 0x000000ffff067224 */ /* 0x000fe400078e000e */
[----:B------:R-:W-:Y:S01]  /*7a050*/  IMAD.MOV.U32 R7, RZ, RZ, R15 ;  /* 0x000000ffff077224 */ /* 0x000fe200078e000f */
[----:B------:R-:W4:Y:S01]  /*7a060*/  LDL.LU R14, [R1+0x23c8] ;  /* 0x0023c800010e7983 */ /* 0x000f220000300800 */
[----:B------:R-:W-:-:S05]  /*7a070*/  VIADD R5, R56, UR13 ;  /* 0x0000000d38057c36 */ /* 0x000fca0008000000 */
[----:B------:R1:W-:Y:S01]  /*7a080*/  LDGSTS.E [R5+0x200], desc[UR6][R6.64], P0 ;  /* 0x0020000006057fae */ /* 0x0003e200081a1006 */
[-C--:B------:R-:W-:Y:S01]  /*7a090*/  IADD3 R8, P1, PT, R8, R57.reuse, RZ ;  /* 0x0000003908087210 */ /* 0x080fe20007f3e0ff */
[----:B--2---:R-:W-:Y:S01]  /*7a0a0*/  IMAD.X R22, R22, 0x1, R2, P2 ;  /* 0x0000000116167824 */ /* 0x004fe200010e0602 */
[----:B------:R-:W-:-:S03]  /*7a0b0*/  IADD3 R9, P2, PT, R9, R57, RZ ;  /* 0x0000003909097210 */ /* 0x000fc60007f5e0ff */
[----:B------:R-:W-:Y:S01]  /*7a0c0*/  STL [R1+0x228c], R8 ;  /* 0x00228c0801007387 */ /* 0x000fe20000100800 */
[----:B------:R-:W-:-:S03]  /*7a0d0*/  IMAD.X R20, R20, 0x1, R2, P1 ;  /* 0x0000000114147824 */ /* 0x000fc600008e0602 */
[----:B------:R2:W-:Y:S04]  /*7a0e0*/  STL [R1+0x2248], R22 ;  /* 0x0022481601007387 */ /* 0x0005e80000100800 */
[----:B------:R-:W4:Y:S01]  /*7a0f0*/  LDL.LU R15, [R1+0x240c] ;  /* 0x00240c00010f7983 */ /* 0x000f220000300800 */
[----:B-1----:R-:W-:-:S03]  /*7a100*/  IMAD.MOV.U32 R7, RZ, RZ, R22 ;  /* 0x000000ffff077224 */ /* 0x002fc600078e0016 */
[----:B--2---:R-:W2:Y:S04]  /*7a110*/  LDL.LU R22, [R1+0x2408] ;  /* 0x0024080001167983 */ /* 0x004ea80000300800 */
[----:B------:R-:W-:Y:S04]  /*7a120*/  STL [R1+0x22cc], R9 ;  /* 0x0022cc0901007387 */ /* 0x000fe80000100800 */
[----:B------:R-:W-:Y:S04]  /*7a130*/  STL [R1+0x2288], R20 ;  /* 0x0022881401007387 */ /* 0x000fe80000100800 */
[----:B------:R-:W2:Y:S01]  /*7a140*/  LDL.LU R4, [R1+0x244c] ;  /* 0x00244c0001047983 */ /* 0x000ea20000300800 */
[----:B------:R-:W-:-:S02]  /*7a150*/  MOV R6, R21 ;  /* 0x0000001500067202 */ /* 0x000fc40000000f00 */
[-C--:B---3--:R-:W-:Y:S01]  /*7a160*/  IADD3 R10, P1, PT, R10, R57.reuse, RZ ;  /* 0x000000390a0a7210 */ /* 0x088fe20007f3e0ff */
[--C-:B----4-:R-:W-:Y:S02]  /*7a170*/  IMAD.X R13, R13, 0x1, R2.reuse, P2 ;  /* 0x000000010d0d7824 */ /* 0x110fe400010e0602 */
[----:B------:R1:W-:Y:S01]  /*7a180*/  LDGSTS.E [R5+0x600], desc[UR6][R6.64], P0 ;  /* 0x0060000006057fae */ /* 0x0003e200081a1006 */
[-C--:B------:R-:W-:Y:S01]  /*7a190*/  IADD3 R11, P2, PT, R11, R57.reuse, RZ ;  /* 0x000000390b0b7210 */ /* 0x080fe20007f5e0ff */
[----:B------:R-:W-:Y:S02]  /*7a1a0*/  IMAD.X R17, R17, 0x1, R2, P1 ;  /* 0x0000000111117824 */ /* 0x000fe400008e0602 */
[----:B-1----:R-:W-:Y:S02]  /*7a1b0*/  IMAD.MOV.U32 R6, RZ, RZ, R8 ;  /* 0x000000ffff067224 */ /* 0x002fe400078e0008 */
[----:B------:R-:W-:Y:S01]  /*7a1c0*/  IMAD.MOV.U32 R7, RZ, RZ, R20 ;  /* 0x000000ffff077224 */ /* 0x000fe200078e0014 */
[----:B------:R-:W3:Y:S04]  /*7a1d0*/  LDL.LU R8, [R1+0x248c] ;  /* 0x00248c0001087983 */ /* 0x000ee80000300800 */
[----:B------:R-:W-:Y:S04]  /*7a1e0*/  STL [R1+0x230c], R10 ;  /* 0x00230c0a01007387 */ /* 0x000fe80000100800 */
[----:B------:R1:W-:Y:S04]  /*7a1f0*/  LDGSTS.E [R5+0xa00], desc[UR6][R6.64], P0 ;  /* 0x00a0000006057fae */ /* 0x0003e800081a1006 */
[----:B------:R4:W-:Y:S01]  /*7a200*/  STL [R1+0x22c8], R13 ;  /* 0x0022c80d01007387 */ /* 0x0009e20000100800 */
[----:B------:R-:W-:Y:S01]  /*7a210*/  IADD3 R16, P1, PT, R16, R57, RZ ;  /* 0x0000003910107210 */ /* 0x000fe20007f3e0ff */
[----:B------:R-:W-:-:S02]  /*7a220*/  IMAD.X R19, R19, 0x1, R2, P2 ;  /* 0x0000000113137824 */ /* 0x000fc400010e0602 */
[----:B-1----:R-:W-:Y:S01]  /*7a230*/  IMAD.MOV.U32 R6, RZ, RZ, R9 ;  /* 0x000000ffff067224 */ /* 0x002fe200078e0009 */
[----:B------:R-:W-:Y:S02]  /*7a240*/  MOV R7, R13 ;  /* 0x0000000d00077202 */ /* 0x000fe40000000f00 */
[----:B----4-:R-:W4:Y:S04]  /*7a250*/  LDL.LU R13, [R1+0x2448] ;  /* 0x00244800010d7983 */ /* 0x010f280000300800 */
[----:B------:R-:W-:Y:S04]  /*7a260*/  STL [R1+0x234c], R11 ;  /* 0x00234c0b01007387 */ /* 0x000fe80000100800 */
[----:B------:R1:W-:Y:S04]  /*7a270*/  STL [R1+0x2308], R17 ;  /* 0x0023081101007387 */ /* 0x0003e80000100800 */
[----:B------:R1:W-:Y:S04]  /*7a280*/  LDGSTS.E [R5+0xe00], desc[UR6][R6.64], P0 ;  /* 0x00e0000006057fae */ /* 0x0003e800081a1006 */
[----:B------:R-:W4:Y:S01]  /*7a290*/  LDL.LU R9, [R1+0x24cc] ;  /* 0x0024cc0001097983 */ /* 0x000f220000300800 */
[----:B------:R-:W-:Y:S01]  /*7a2a0*/  IADD3 R12, P2, PT, R12, R57, RZ ;  /* 0x000000390c0c7210 */ /* 0x000fe20007f5e0ff */
[----:B------:R-:W-:-:S02]  /*7a2b0*/  IMAD.X R18, R18, 0x1, R2, P1 ;  /* 0x0000000112127824 */ /* 0x000fc400008e0602 */
[----:B-1----:R-:W-:Y:S02]  /*7a2c0*/  IMAD.MOV.U32 R6, RZ, RZ, R10 ;  /* 0x000000ffff067224 */ /* 0x002fe400078e000a */
[----:B------:R-:W-:Y:S01]  /*7a2d0*/  IMAD.MOV.U32 R7, RZ, RZ, R17 ;  /* 0x000000ffff077224 */ /* 0x000fe200078e0011 */
[----:B------:R-:W4:Y:S04]  /*7a2e0*/  LDL.LU R10, [R1+0x2488] ;  /* 0x00248800010a7983 */ /* 0x000f280000300800 */
[----:B------:R-:W-:Y:S04]  /*7a2f0*/  STL [R1+0x238c], R16 ;  /* 0x00238c1001007387 */ /* 0x000fe80000100800 */
[----:B------:R1:W-:Y:S04]  /*7a300*/  STL [R1+0x2348], R19 ;  /* 0x0023481301007387 */ /* 0x0003e80000100800 */
[----:B------:R-:W4:Y:S04]  /*7a310*/  LDL.LU R17, [R1+0x250c] ;  /* 0x00250c0001117983 */ /* 0x000f280000300800 */
[----:B------:R1:W-:Y:S01]  /*7a320*/  LDGSTS.E [R5+0x1200], desc[UR6][R6.64], P0 ;  /* 0x0120000006057fae */ /* 0x0003e200081a1006 */
[----:B------:R-:W-:Y:S01]  /*7a330*/  IADD3.X R14, PT, PT, R14, R2, RZ, P2, !PT ;  /* 0x000000020e0e7210 */ /* 0x000fe200017fe4ff */
[----:B-1----:R-:W-:-:S02]  /*7a340*/  IMAD.MOV.U32 R6, RZ, RZ, R11 ;  /* 0x000000ffff067224 */ /* 0x002fc400078e000b */
[----:B------:R-:W4:Y:S01]  /*7a350*/  LDL.LU R11, [R1+0x24c8] ;  /* 0x0024c800010b7983 */ /* 0x000f220000300800 */
[----:B------:R-:W-:-:S03]  /*7a360*/  IMAD.MOV.U32 R7, RZ, RZ, R19 ;  /* 0x000000ffff077224 */ /* 0x000fc600078e0013 */
[----:B------:R-:W-:Y:S04]  /*7a370*/  STL [R1+0x23cc], R12 ;  /* 0x0023cc0c01007387 */ /* 0x000fe80000100800 */
[----:B------:R1:W-:Y:S04]  /*7a380*/  STL [R1+0x2388], R18 ;  /* 0x0023881201007387 */ /* 0x0003e80000100800 */
[----:B------:R-:W4:Y:S04]  /*7a390*/  LDL.LU R19, [R1+0x254c] ;  /* 0x00254c0001137983 */ /* 0x000f280000300800 */
[----:B------:R-:W4:Y:S04]  /*7a3a0*/  LDL.LU R21, [R1+0x2508] ;  /* 0x0025080001157983 */ /* 0x000f280000300800 */
[----:B------:R1:W-:Y:S02]  /*7a3b0*/  LDGSTS.E [R5+0x1600], desc[UR6][R6.64], P0 ;  /* 0x0160000006057fae */ /* 0x0003e400081a1006 */
[----:B-1----:R-:W-:-:S02]  /*7a3c0*/  IMAD.MOV.U32 R6, RZ, RZ, R16 ;  /* 0x000000ffff067224 */ /* 0x002fc400078e0010 */
[----:B------:R-:W-:-:S05]  /*7a3d0*/  IMAD.MOV.U32 R7, RZ, RZ, R18 ;  /* 0x000000ffff077224 */ /* 0x000fca00078e0012 */
[----:B------:R1:W-:Y:S02]  /*7a3e0*/  LDGSTS.E [R5+0x1a00], desc[UR6][R6.64], P0 ;  /* 0x01a0000006057fae */ /* 0x0003e400081a1006 */
[----:B-1----:R-:W-:Y:S02]  /*7a3f0*/  IMAD.MOV.U32 R6, RZ, RZ, R12 ;  /* 0x000000ffff067224 */ /* 0x002fe400078e000c */
[----:B------:R-:W-:-:S05]  /*7a400*/  IMAD.MOV.U32 R7, RZ, RZ, R14 ;  /* 0x000000ffff077224 */ /* 0x000fca00078e000e */
[----:B------:R1:W-:Y:S01]  /*7a410*/  LDGSTS.E [R5+0x1e00], desc[UR6][R6.64], P0 ;  /* 0x01e0000006057fae */ /* 0x0003e200081a1006 */
[----:B------:R-:W-:-:S05]  /*7a420*/  IADD3 R15, P1, PT, R15, R57, RZ ;  /* 0x000000390f0f7210 */ /* 0x000fca0007f3e0ff */
[----:B------:R-:W-:Y:S04]  /*7a430*/  STL [R1+0x240c], R15 ;  /* 0x00240c0f01007387 */ /* 0x000fe80000100800 */
[----:B------:R1:W-:Y:S01]  /*7a440*/  STL [R1+0x23c8], R14 ;  /* 0x0023c80e01007387 */ /* 0x0003e20000100800 */
[----:B--2---:R-:W-:-:S03]  /*7a450*/  IMAD.X R22, R22, 0x1, R2, P1 ;  /* 0x0000000116167824 */ /* 0x004fc600008e0602 */
[----:B------:R-:W2:Y:S04]  /*7a460*/  LDL.LU R16, [R1+0x258c] ;  /* 0x00258c0001107983 */ /* 0x000ea80000300800 */
[----:B------:R-:W2:Y:S01]  /*7a470*/  LDL.LU R20, [R1+0x2548] ;  /* 0x0025480001147983 */ /* 0x000ea20000300800 */
[----:B------:R-:W-:-:S05]  /*7a480*/  IADD3 R4, P2, PT, R4, R57, RZ ;  /* 0x0000003904047210 */ /* 0x000fca0007f5e0ff */
[----:B------:R-:W-:Y:S04]  /*7a490*/  STL [R1+0x244c], R4 ;  /* 0x00244c0401007387 */ /* 0x000fe80000100800 */
[----:B------:R-:W-:Y:S04]  /*7a4a0*/  STL [R1+0x2408], R22 ;  /* 0x0024081601007387 */ /* 0x000fe80000100800 */
[----:B------:R-:W2:Y:S04]  /*7a4b0*/  LDL.LU R18, [R1+0x2588] ;  /* 0x0025880001127983 */ /* 0x000ea80000300800 */
[----:B-1----:R-:W2:Y:S04]  /*7a4c0*/  LDL.LU R14, [R1+0x25cc] ;  /* 0x0025cc00010e7983 */ /* 0x002ea80000300800 */
[----:B------:R-:W2:Y:S01]  /*7a4d0*/  LDL.LU R12, [R1+0x260c] ;  /* 0x00260c00010c7983 */ /* 0x000ea20000300800 */
[----:B------:R-:W-:-:S03]  /*7a4e0*/  MOV R6, R15 ;  /* 0x0000000f00067202 */ /* 0x000fc60000000f00 */
[----:B------:R-:W2:Y:S01]  /*7a4f0*/  LDL.LU R15, [R1+0x25c8] ;  /* 0x0025c800010f7983 */ /* 0x000ea20000300800 */
[----:B------:R-:W-:-:S05]  /*7a500*/  IMAD.MOV.U32 R7, RZ, RZ, R22 ;  /* 0x000000ffff077224 */ /* 0x000fca00078e0016 */
[----:B------:R1:W-:Y:S01]  /*7a510*/  LDGSTS.E [R5+0x2200], desc[UR6][R6.64], P0 ;  /* 0x0220000006057fae */ /* 0x0003e200081a1006 */
[----:B---3--:R-:W-:-:S05]  /*7a520*/  IADD3 R8, P1, PT, R8, R57, RZ ;  /* 0x0000003908087210 */ /* 0x008fca0007f3e0ff */
[----:B------:R-:W-:Y:S01]  /*7a530*/  STL [R1+0x248c], R8 ;  /* 0x00248c0801007387 */ /* 0x000fe20000100800 */
[----:B-1----:R-:W-:Y:S02]  /*7a540*/  IMAD.MOV.U32 R6, RZ, RZ, R4 ;  /* 0x000000ffff067224 */ /* 0x002fe400078e0004 */
[----:B----4-:R-:W-:Y:S01]  /*7a550*/  IMAD.X R13, R13, 0x1, R2, P2 ;  /* 0x000000010d0d7824 */ /* 0x010fe200010e0602 */
[----:B------:R-:W-:-:S04]  /*7a560*/  IADD3 R9, P2, PT, R9, R57, RZ ;  /* 0x0000003909097210 */ /* 0x000fc80007f5e0ff */
[----:B------:R1:W-:Y:S01]  /*7a570*/  STL [R1+0x2448], R13 ;  /* 0x0024480d01007387 */ /* 0x0003e20000100800 */
[----:B------:R-:W-:-:S05]  /*7a580*/  IMAD.MOV.U32 R7, RZ, RZ, R13 ;  /* 0x000000ffff077224 */ /* 0x000fca00078e000d */
[----:B------:R3:W-:Y:S04]  /*7a590*/  LDGSTS.E [R5+0x2600], desc[UR6][R6.64], P0 ;  /* 0x0260000006057fae */ /* 0x0007e800081a1006 */
[----:B-1----:R-:W4:Y:S01]  /*7a5a0*/  LDL.LU R13, [R1+0x2608] ;  /* 0x00260800010d7983 */ /* 0x002f220000300800 */
[----:B------:R-:W-:-:S03]  /*7a5b0*/  IMAD.X R10, R10, 0x1, R2, P1 ;  /* 0x000000010a0a7824 */ /* 0x000fc600008e0602 */
[----:B------:R-:W-:Y:S01]  /*7a5c0*/  STL [R1+0x24cc], R9 ;  /* 0x0024cc0901007387 */ /* 0x000fe20000100800 */
[----:B------:R-:W-:-:S03]  /*7a5d0*/  IADD3 R17, P1, PT, R17, R57, RZ ;  /* 0x0000003911117210 */ /* 0x000fc60007f3e0ff */
[----:B------:R1:W-:Y:S04]  /*7a5e0*/  STL [R1+0x2488], R10 ;  /* 0x0024880a01007387 */ /* 0x0003e80000100800 */
[----:B------:R-:W4:Y:S01]  /*7a5f0*/  LDL.LU R4, [R1+0x264c] ;  /* 0x00264c0001047983 */ /* 0x000f220000300800 */
[----:B---3--:R-:W-:Y:S01]  /*7a600*/  IMAD.MOV.U32 R6, RZ, RZ, R8 ;  /* 0x000000ffff067224 */ /* 0x008fe200078e0008 */
[----:B------:R-:W-:-:S05]  /*7a610*/  MOV R7, R10 ;  /* 0x0000000a00077202 */ /* 0x000fca0000000f00 */
[----:B------:R3:W-:Y:S04]  /*7a620*/  LDGSTS.E [R5+0x2a00], desc[UR6][R6.64], P0 ;  /* 0x02a0000006057fae */ /* 0x0007e800081a1006 */
[----:B-1----:R-:W4:Y:S01]  /*7a630*/  LDL.LU R10, [R1+0x2648] ;  /* 0x00264800010a7983 */ /* 0x002f220000300800 */
[----:B------:R-:W-:-:S03]  /*7a640*/  IMAD.X R11, R11, 0x1, R2, P2 ;  /* 0x000000010b0b7824 */ /* 0x000fc600010e0602 */
[----:B------:R-:W-:Y:S01]  /*7a650*/  STL [R1+0x250c], R17 ;  /* 0x00250c1101007387 */ /* 0x000fe20000100800 */
[----:B------:R-:W-:-:S03]  /*7a660*/  IADD3 R19, P2, PT, R19, R57, RZ ;  /* 0x0000003913137210 */ /* 0x000fc60007f5e0ff */
[----:B------:R1:W-:Y:S04]  /*7a670*/  STL [R1+0x24c8], R11 ;  /* 0x0024c80b01007387 */ /* 0x0003e80000100800 */
[----:B------:R-:W4:Y:S01]  /*7a680*/  LDL.LU R8, [R1+0x268c] ;  /* 0x00268c0001087983 */ /* 0x000f220000300800 */
[----:B------:R-:W-:Y:S02]  /*7a690*/  IMAD.X R21, R21, 0x1, R2, P1 ;  /* 0x0000000115157824 */ /* 0x000fe400008e0602 */
[----:B---3--:R-:W-:Y:S02]  /*7a6a0*/  IMAD.MOV.U32 R7, RZ, RZ, R11 ;  /* 0x000000ffff077224 */ /* 0x008fe400078e000b */
[----:B------:R-:W-:-:S05]  /*7a6b0*/  IMAD.MOV.U32 R6, RZ, RZ, R9 ;  /* 0x000000ffff067224 */ /* 0x000fca00078e0009 */
[----:B------:R3:W-:Y:S04]  /*7a6c0*/  LDGSTS.E [R5+0x2e00], desc[UR6][R6.64], P0 ;  /* 0x02e0000006057fae */ /* 0x0007e800081a1006 */
[----:B-1----:R-:W4:Y:S04]  /*7a6d0*/  LDL.LU R11, [R1+0x2688] ;  /* 0x00268800010b7983 */ /* 0x002f280000300800 */
[----:B------:R1:W-:Y:S04]  /*7a6e0*/  STL [R1+0x254c], R19 ;  /* 0x00254c1301007387 */ /* 0x0003e80000100800 */
[----:B------:R1:W-:Y:S04]  /*7a6f0*/  STL [R1+0x2508], R21 ;  /* 0x0025081501007387 */ /* 0x0003e80000100800 */
[----:B------:R-:W4:Y:S01]  /*7a700*/  LDL.LU R9, [R1+0x26cc] ;  /* 0x0026cc0001097983 */ /* 0x000f220000300800 */
[----:B---3--:R-:W-:-:S02]  /*7a710*/  IMAD.MOV.U32 R6, RZ, RZ, R17 ;  /* 0x000000ffff067224 */ /* 0x008fc400078e0011 */
[----:B------:R-:W-:Y:S01]  /*7a720*/  IMAD.MOV.U32 R7, RZ, RZ, R21 ;  /* 0x000000ffff077224 */ /* 0x000fe200078e0015 */
[----:B------:R-:W3:Y:S04]  /*7a730*/  LDL.LU R17, [R1+0x270c] ;  /* 0x00270c0001117983 */ /* 0x000ee80000300800 */
[----:B------:R1:W-:Y:S02]  /*7a740*/  LDGSTS.E [R5+0x3200], desc[UR6][R6.64], P0 ;  /* 0x0320000006057fae */ /* 0x0003e400081a1006 */
[----:B-1----:R-:W-:Y:S01]  /*7a750*/  IMAD.MOV.U32 R6, RZ, RZ, R19 ;  /* 0x000000ffff067224 */ /* 0x002fe200078e0013 */
[----:B--2---:R-:W-:Y:S01]  /*7a760*/  IADD3 R16, P1, PT, R16, R57, RZ ;  /* 0x0000003910107210 */ /* 0x004fe20007f3e0ff */
[----:B------:R-:W-:-:S04]  /*7a770*/  IMAD.X R20, R20, 0x1, R2, P2 ;  /* 0x0000000114147824 */ /* 0x000fc800010e0602 */
[----:B------:R-:W-:Y:S04]  /*7a780*/  STL [R1+0x258c], R16 ;  /* 0x00258c1001007387 */ /* 0x000fe80000100800 */
[----:B------:R-:W-:Y:S04]  /*7a790*/  STL [R1+0x2548], R20 ;  /* 0x0025481401007387 */ /* 0x000fe80000100800 */
[----:B------:R-:W2:Y:S01]  /*7a7a0*/  LDL.LU R24, [R1+0x26c8] ;  /* 0x0026c80001187983 */ /* 0x000ea20000300800 */
[----:B------:R-:W-:Y:S02]  /*7a7b0*/  IADD3 R14, P2, PT, R14, R57, RZ ;  /* 0x000000390e0e7210 */ /* 0x000fe40007f5e0ff */
[----:B------:R-:W-:-:S02]  /*7a7c0*/  IADD3.X R18, PT, PT, R18, R2, RZ, P1, !PT ;  /* 0x0000000212127210 */ /* 0x000fc40000ffe4ff */
[----:B------:R-:W-:Y:S01]  /*7a7d0*/  IADD3 R12, P1, PT, R12, R57, RZ ;  /* 0x000000390c0c7210 */ /* 0x000fe20007f3e0ff */
[----:B------:R-:W-:Y:S02]  /*7a7e0*/  IMAD.MOV.U32 R7, RZ, RZ, R20 ;  /* 0x000000ffff077224 */ /* 0x000fe400078e0014 */
[----:B------:R-:W-:Y:S01]  /*7a7f0*/  IMAD.X R15, R15, 0x1, R2, P2 ;  /* 0x000000010f0f7824 */ /* 0x000fe200010e0602 */
[----:B------:R-:W-:Y:S04]  /*7a800*/  STL [R1+0x25cc], R14 ;  /* 0x0025cc0e01007387 */ /* 0x000fe80000100800 */
[----:B------:R1:W-:Y:S04]  /*7a810*/  STL [R1+0x2588], R18 ;  /* 0x0025881201007387 */ /* 0x0003e80000100800 */
[----:B------:R-:W2:Y:S04]  /*7a820*/  LDL.LU R19, [R1+0x2708] ;  /* 0x0027080001137983 */ /* 0x000ea80000300800 */
[----:B------:R-:W-:Y:S04]  /*7a830*/  STL [R1+0x260c], R12 ;  /* 0x00260c0c01007387 */ /* 0x000fe80000100800 */
[----:B------:R1:W-:Y:S04]  /*7a840*/  STL [R1+0x25c8], R15 ;  /* 0x0025c80f01007387 */ /* 0x0003e80000100800 */
[----:B------:R-:W2:Y:S04]  /*7a850*/  LDL.LU R21, [R1+0x274c] ;  /* 0x00274c0001157983 */ /* 0x000ea80000300800 */
[----:B------:R1:W-:Y:S02]  /*7a860*/  LDGSTS.E [R5+0x3600], desc[UR6][R6.64], P0 ;  /* 0x0360000006057fae */ /* 0x0003e400081a1006 */
[----:B-1----:R-:W-:-:S02]  /*7a870*/  IMAD.MOV.U32 R7, RZ, RZ, R18 ;  /* 0x000000ffff077224 */ /* 0x002fc400078e0012 */
[----:B------:R-:W2:Y:S04]  /*7a880*/  LDL.LU R18, [R1+0x278c] ;  /* 0x00278c0001127983 */ /* 0x000ea80000300800 */
[----:B------:R-:W2:Y:S01]  /*7a890*/  LDL.LU R23, [R1+0x2748] ;  /* 0x0027480001177983 */ /* 0x000ea20000300800 */
[----:B------:R-:W-:-:S05]  /*7a8a0*/  IMAD.MOV.U32 R6, RZ, RZ, R16 ;  /* 0x000000ffff067224 */ /* 0x000fca00078e0010 */
[----:B------:R1:W-:Y:S02]  /*7a8b0*/  LDGSTS.E [R5+0x3a00], desc[UR6][R6.64], P0 ;  /* 0x03a0000006057fae */ /* 0x0003e400081a1006 */
[----:B-1----:R-:W-:Y:S01]  /*7a8c0*/  MOV R6, R14 ;  /* 0x0000000e00067202 */ /* 0x002fe20000000f00 */
[----:B----4-:R-:W-:Y:S02]  /*7a8d0*/  IMAD.X R13, R13, 0x1, R2, P1 ;  /* 0x000000010d0d7824 */ /* 0x010fe400008e0602 */
[----:B------:R-:W-:-:S05]  /*7a8e0*/  IMAD.MOV.U32 R7, RZ, RZ, R15 ;  /* 0x000000ffff077224 */ /* 0x000fca00078e000f */
[----:B------:R1:W-:Y:S01]  /*7a8f0*/  LDGSTS.E [R5+0x3e00], desc[UR6][R6.64], P0 ;  /* 0x03e0000006057fae */ /* 0x0003e200081a1006 */
[----:B------:R-:W-:-:S05]  /*7a900*/  IADD3 R4, P2, PT, R4, R57, RZ ;  /* 0x0000003904047210 */ /* 0x000fca0007f5e0ff */
[----:B------:R-:W-:Y:S04]  /*7a910*/  STL [R1+0x264c], R4 ;  /* 0x00264c0401007387 */ /* 0x000fe80000100800 */
[----:B------:R4:W-:Y:S04]  /*7a920*/  STL [R1+0x2608], R13 ;  /* 0x0026080d01007387 */ /* 0x0009e80000100800 */
[----:B------:R-:W2:Y:S01]  /*7a930*/  LDL.LU R15, [R1+0x27cc] ;  /* 0x0027cc00010f7983 */ /* 0x000ea20000300800 */
[----:B------:R-:W-:-:S03]  /*7a940*/  IMAD.X R10, R10, 0x1, R2, P2 ;  /* 0x000000010a0a7824 */ /* 0x000fc600010e0602 */
[----:B------:R-:W2:Y:S01]  /*7a950*/  LDL.LU R20, [R1+0x2788] ;  /* 0x0027880001147983 */ /* 0x000ea20000300800 */
[----:B-1----:R-:W-:Y:S02]  /*7a960*/  IMAD.MOV.U32 R6, RZ, RZ, R12 ;  /* 0x000000ffff067224 */ /* 0x002fe400078e000c */
[----:B------:R-:W-:-:S05]  /*7a970*/  IMAD.MOV.U32 R7, RZ, RZ, R13 ;  /* 0x000000ffff077224 */ /* 0x000fca00078e000d */
[----:B------:R1:W-:Y:S01]  /*7a980*/  LDGSTS.E [R5+0x4200], desc[UR6][R6.64], P0 ;  /* 0x0420000006057fae */ /* 0x0003e200081a1006 */
[----:B------:R-:W-:-:S05]  /*7a990*/  IADD3 R8, P1, PT, R8, R57, RZ ;  /* 0x0000003908087210 */ /* 0x000fca0007f3e0ff */
[----:B------:R-:W-:Y:S04]  /*7a9a0*/  STL [R1+0x268c], R8 ;  /* 0x00268c0801007387 */ /* 0x000fe80000100800 */
[----:B------:R3:W-:Y:S04]  /*7a9b0*/  STL [R1+0x2648], R10 ;  /* 0x0026480a01007387 */ /* 0x0007e80000100800 */
[----:B----4-:R-:W4:Y:S01]  /*7a9c0*/  LDL.LU R13, [R1+0x280c] ;  /* 0x00280c00010d7983 */ /* 0x010f220000300800 */
[----:B------:R-:W-:-:S03]  /*7a9d0*/  IMAD.X R11, R11, 0x1, R2, P1 ;  /* 0x000000010b0b7824 */ /* 0x000fc600008e0602 */
[----:B------:R-:W4:Y:S01]  /*7a9e0*/  LDL.LU R16, [R1+0x27c8] ;  /* 0x0027c80001107983 */ /* 0x000f220000300800 */
[----:B-1----:R-:W-:Y:S01]  /*7a9f0*/  IMAD.MOV.U32 R6, RZ, RZ, R4 ;  /* 0x000000ffff067224 */ /* 0x002fe200078e0004 */
[----:B------:R-:W-:Y:S02]  /*7aa00*/  MOV R7, R10 ;  /* 0x0000000a00077202 */ /* 0x000fe40000000f00 */
[----:B------:R-:W-:-:S03]  /*7aa10*/  IADD3 R9, P2, PT, R9, R57, RZ ;  /* 0x0000003909097210 */ /* 0x000fc60007f5e0ff */
[----:B------:R1:W-:Y:S04]  /*7aa20*/  LDGSTS.E [R5+0x4600], desc[UR6][R6.64], P0 ;  /* 0x0460000006057fae */ /* 0x0003e800081a1006 */
[----:B------:R-:W-:Y:S04]  /*7aa30*/  STL [R1+0x26cc], R9 ;  /* 0x0026cc0901007387 */ /* 0x000fe80000100800 */
[----:B------:R1:W-:Y:S04]  /*7aa40*/  STL [R1+0x2688], R11 ;  /* 0x0026880b01007387 */ /* 0x0003e80000100800 */
[----:B------:R-:W4:Y:S04]  /*7aa50*/  LDL.LU R14, [R1+0x2808] ;  /* 0x00280800010e7983 */ /* 0x000f280000300800 */
[----:B------:R-:W4:Y:S04]  /*7aa60*/  LDL.LU R4, [R1+0x284c] ;  /* 0x00284c0001047983 */ /* 0x000f280000300800 */
[----:B---3--:R-:W3:Y:S01]  /*7aa70*/  LDL.LU R10, [R1+0x288c] ;  /* 0x00288c00010a7983 */ /* 0x008ee20000300800 */
[----:B------:R-:W-:-:S03]  /*7aa80*/  IADD3 R17, P1, PT, R17, R57, RZ ;  /* 0x0000003911117210 */ /* 0x000fc60007f3e0ff */
[----:B------:R-:W3:Y:S01]  /*7aa90*/  LDL.LU R12, [R1+0x2848] ;  /* 0x00284800010c7983 */ /* 0x000ee20000300800 */
[----:B-1----:R-:W-:Y:S02]  /*7aaa0*/  IMAD.MOV.U32 R6, RZ, RZ, R8 ;  /* 0x000000ffff067224 */ /* 0x002fe400078e0008 */
[----:B------:R-:W-:Y:S01]  /*7aab0*/  IMAD.MOV.U32 R7, RZ, RZ, R11 ;  /* 0x000000ffff077224 */ /* 0x000fe200078e000b */
[----:B------:R-:W-:Y:S04]  /*7aac0*/  STL [R1+0x270c], R17 ;  /* 0x00270c1101007387 */ /* 0x000fe80000100800 */
[----:B------:R1:W-:Y:S02]  /*7aad0*/  LDGSTS.E [R5+0x4a00], desc[UR6][R6.64], P0 ;  /* 0x04a0000006057fae */ /* 0x0003e400081a1006 */
[----:B-1----:R-:W-:-:S02]  /*7aae0*/  IMAD.MOV.U32 R6, RZ, RZ, R9 ;  /* 0x000000ffff067224 */ /* 0x002fc400078e0009 */
[----:B--2---:R-:W-:-:S04]  /*7aaf0*/  IMAD.X R24, R24, 0x1, R2, P2 ;  /* 0x0000000118187824 */ /* 0x004fc800010e0602 */
[----:B------:R-:W-:Y:S01]  /*7ab00*/  IMAD.MOV.U32 R7, RZ, RZ, R24 ;  /* 0x000000ffff077224 */ /* 0x000fe200078e0018 */
[----:B------:R-:W-:Y:S04]  /*7ab10*/  STL [R1+0x26c8], R24 ;  /* 0x0026c81801007387 */ /* 0x000fe80000100800 */
[----:B------:R-:W2:Y:S04]  /*7ab20*/  LDL.LU R11, [R1+0x2888] ;  /* 0x00288800010b7983 */ /* 0x000ea80000300800 */
[----:B------:R-:W2:Y:S04]  /*7ab30*/  LDL.LU R8, [R1+0x28cc] ;  /* 0x0028cc0001087983 */ /* 0x000ea80000300800 */
[----:B------:R-:W2:Y:S04]  /*7ab40*/  LDL.LU R22, [R1+0x290c] ;  /* 0x00290c0001167983 */ /* 0x000ea80000300800 */
[----:B------:R1:W-:Y:S04]  /*7ab50*/  LDGSTS.E [R5+0x4e00], desc[UR6][R6.64], P0 ;  /* 0x04e0000006057fae */ /* 0x0003e800081a1006 */
[----:B------:R-:W2:Y:S01]  /*7ab60*/  LDL.LU R9, [R1+0x28c8] ;  /* 0x0028c80001097983 */ /* 0x000ea20000300800 */
[----:B------:R-:W-:Y:S01]  /*7ab70*/  IMAD.X R19, R19, 0x1, R2, P1 ;  /* 0x0000000113137824 */ /* 0x000fe200008e0602 */
[----:B------:R-:W-:Y:S01]  /*7ab80*/  IADD3 R21, P2, PT, R21, R57, RZ ;  /* 0x0000003915157210 */ /* 0x000fe20007f5e0ff */
[----:B-1----:R-:W-:-:S02]  /*7ab90*/  IMAD.MOV.U32 R6, RZ, RZ, R17 ;  /* 0x000000ffff067224 */ /* 0x002fc400078e0011 */
[----:B------:R-:W-:Y:S02]  /*7aba0*/  IMAD.MOV.U32 R7, RZ, RZ, R19 ;  /* 0x000000ffff077224 */ /* 0x000fe400078e0013 */
[----:B------:R-:W-:Y:S04]  /*7abb0*/  STL [R1+0x274c], R21 ;  /* 0x00274c1501007387 */ /* 0x000fe80000100800 */
[----:B------:R1:W-:Y:S04]  /*7abc0*/  STL [R1+0x2708], R19 ;  /* 0x0027081301007387 */ /* 0x0003e80000100800 */
[----:B------:R1:W-:Y:S01]  /*7abd0*/  LDGSTS.E [R5+0x5200], desc[UR6][R6.64], P0 ;  /* 0x0520000006057fae */ /* 0x0003e200081a1006 */
[----:B------:R-:W-:-:S02]  /*7abe0*/  IADD3 R18, P1, PT, R18, R57, RZ ;  /* 0x0000003912127210 */ /* 0x000fc40007f3e0ff */
[----:B------:R-:W-:Y:S01]  /*7abf0*/  IADD3.X R23, PT, PT, R23, R2, RZ, P2, !PT ;  /* 0x0000000217177210 */ /* 0x000fe200017fe4ff */
[----:B-1----:R-:W2:Y:S04]  /*7ac00*/  LDL.LU R19, [R1+0x294c] ;  /* 0x00294c0001137983 */ /* 0x002ea80000300800 */
[----:B------:R-:W-:Y:S04]  /*7ac10*/  STL [R1+0x278c], R18 ;  /* 0x00278c1201007387 */ /* 0x000fe80000100800 */
[----:B------:R1:W-:Y:S04]  /*7ac20*/  STL [R1+0x2748], R23 ;  /* 0x0027481701007387 */ /* 0x0003e80000100800 */
[----:B------:R-:W2:Y:S01]  /*7ac30*/  LDL.LU R17, [R1+0x298c] ;  /* 0x00298c0001117983 */ /* 0x000ea20000300800 */
[----:B------:R-:W-:-:S03]  /*7ac40*/  IMAD.MOV.U32 R7, RZ, RZ, R23 ;  /* 0x000000ffff077224 */ /* 0x000fc600078e0017 */
[----:B-1----:R-:W2:Y:S01]  /*7ac50*/  LDL.LU R23, [R1+0x2908] ;  /* 0x0029080001177983 */ /* 0x002ea20000300800 */
[----:B------:R-:W-:-:S05]  /*7ac60*/  IMAD.MOV.U32 R6, RZ, RZ, R21 ;  /* 0x000000ffff067224 */ /* 0x000fca00078e0015 */
[----:B------:R1:W-:Y:S01]  /*7ac70*/  LDGSTS.E [R5+0x5600], desc[UR6][R6.64], P0 ;  /* 0x0560000006057fae */ /* 0x0003e200081a1006 */
[----:B------:R-:W-:Y:S01]  /*7ac80*/  IADD3 R15, P2, PT, R15, R57, RZ ;  /* 0x000000390f0f7210 */ /* 0x000fe20007f5e0ff */
[----:B------:R-:W-:Y:S01]  /*7ac90*/  IMAD.X R20, R20, 0x1, R2, P1 ;  /* 0x0000000114147824 */ /* 0x000fe200008e0602 */
[----:B-1----:R-:W-:-:S03]  /*7aca0*/  MOV R6, R18 ;  /* 0x0000001200067202 */ /* 0x002fc60000000f00 */
[----:B------:R-:W-:-:S05]  /*7acb0*/  IMAD.MOV.U32 R7, RZ, RZ, R20 ;  /* 0x000000ffff077224 */ /* 0x000fca00078e0014 */
[----:B------:R1:W-:Y:S01]  /*7acc0*/  LDGSTS.E [R5+0x5a00], desc[UR6][R6.64], P0 ;  /* 0x05a0000006057fae */ /* 0x0003e200081a1006 */
[-C--:B----4-:R-:W-:Y:S01]  /*7acd0*/  IADD3 R13, P1, PT, R13, R57.reuse, RZ ;  /* 0x000000390d0d7210 */ /* 0x090fe20007f3e0ff */
[----:B------:R-:W-:Y:S02]  /*7ace0*/  IMAD.X R16, R16, 0x1, R2, P2 ;  /* 0x0000000110107824 */ /* 0x000fe400010e0602 */
[----:B-1----:R-:W-:Y:S02]  /*7acf0*/  IMAD.MOV.U32 R6, RZ, RZ, R15 ;  /* 0x000000ffff067224 */ /* 0x002fe400078e000f */
[----:B------:R-:W-:Y:S01]  /*7ad00*/  IMAD.MOV.U32 R7, RZ, RZ, R16 ;  /* 0x000000ffff077224 */ /* 0x000fe200078e0010 */
[----:B------:R-:W-:Y:S01]  /*7ad10*/  STL [R1+0x27cc], R15 ;  /* 0x0027cc0f01007387 */ /* 0x000fe20000100800 */
[----:B------:R-:W-:Y:S01]  /*7ad20*/  IMAD.X R14, R14, 0x1, R2, P1 ;  /* 0x000000010e0e7824 */ /* 0x000fe200008e0602 */
[-C--:B------:R-:W-:Y:S02]  /*7ad30*/  IADD3 R4, P2, PT, R4, R57.reuse, RZ ;  /* 0x0000003904047210 */ /* 0x080fe40007f5e0ff */
[----:B------:R1:W-:Y:S01]  /*7ad40*/  LDGSTS.E [R5+0x5e00], desc[UR6][R6.64], P0 ;  /* 0x05e0000006057fae */ /* 0x0003e200081a1006 */
[----:B---3--:R-:W-:-:S03]  /*7ad50*/  IADD3 R10, P1, PT, R10, R57, RZ ;  /* 0x000000390a0a7210 */ /* 0x008fc60007f3e0ff */
[----:B------:R-:W-:Y:S04]  /*7ad60*/  STL [R1+0x2788], R20 ;  /* 0x0027881401007387 */ /* 0x000fe80000100800 */
[----:B------:R-:W-:Y:S01]  /*7ad70*/  STL [R1+0x280c], R13 ;  /* 0x00280c0d01007387 */ /* 0x000fe20000100800 */
[----:B------:R-:W-:-:S03]  /*7ad80*/  IMAD.X R12, R12, 0x1, R2, P2 ;  /* 0x000000010c0c7824 */ /* 0x000fc600010e0602 */
[----:B------:R-:W-:Y:S04]  /*7ad90*/  STL [R1+0x27c8], R16 ;  /* 0x0027c81001007387 */ /* 0x000fe80000100800 */
[----:B------:R3:W-:Y:S04]  /*7ada0*/  STL [R1+0x284c], R4 ;  /* 0x00284c0401007387 */ /* 0x0007e80000100800 */
[----:B------:R4:W-:Y:S01]  /*7adb0*/  STL [R1+0x2808], R14 ;  /* 0x0028080e01007387 */ /* 0x0009e20000100800 */
[----:B-1----:R-:W-:Y:S01]  /*7adc0*/  IMAD.MOV.U32 R6, RZ, RZ, R13 ;  /* 0x000000ffff067224 */ /* 0x002fe200078e000d */
[----:B------:R-:W-:-:S02]  /*7add0*/  MOV R7, R14 ;  /* 0x0000000e00077202 */ /* 0x000fc40000000f00 */
[----:B------:R-:W-:Y:S04]  /*7ade0*/  STL [R1+0x288c], R10 ;  /* 0x00288c0a01007387 */ /* 0x000fe80000100800 */
[----:B------:R1:W-:Y:S04]  /*7adf0*/  STL [R1+0x2848], R12 ;  /* 0x0028480c01007387 */ /* 0x0003e80000100800 */
[----:B------:R1:W-:Y:S02]  /*7ae00*/  LDGSTS.E [R5+0x6200], desc[UR6][R6.64], P0 ;  /* 0x0620000006057fae */ /* 0x0003e400081a1006 */
[----:B-1----:R-:W-:-:S02]  /*7ae10*/  IMAD.MOV.U32 R6, RZ, RZ, R4 ;  /* 0x000000ffff067224 */ /* 0x002fc400078e0004 */
[----:B---3--:R-:W3:Y:S01]  /*7ae20*/  LDL.LU R4, [R1+0x29cc] ;  /* 0x0029cc0001047983 */ /* 0x008ee20000300800 */
[----:B------:R-:W-:-:S05]  /*7ae30*/  IMAD.MOV.U32 R7, RZ, RZ, R12 ;  /* 0x000000ffff077224 */ /* 0x000fca00078e000c */
[----:B------:R1:W-:Y:S02]  /*7ae40*/  LDGSTS.E [R5+0x6600], desc[UR6][R6.64], P0 ;  /* 0x0660000006057fae */ /* 0x0003e400081a1006 */
[----:B-1----:R-:W-:Y:S01]  /*7ae50*/  IMAD.MOV.U32 R6, RZ, RZ, R10 ;  /* 0x000000ffff067224 */ /* 0x002fe200078e000a */
[-C--:B--2---:R-:W-:Y:S01]  /*7ae60*/  IADD3 R8, P2, PT, R8, R57.reuse, RZ ;  /* 0x0000003908087210 */ /* 0x084fe20007f5e0ff */
[----:B------:R-:W-:Y:S01]  /*7ae70*/  IMAD.X R11, R11, 0x1, R2, P1 ;  /* 0x000000010b0b7824 */ /* 0x000fe200008e0602 */
[----:B------:R-:W-:-:S03]  /*7ae80*/  IADD3 R22, P1, PT, R22, R57, RZ ;  /* 0x0000003916167210 */ /* 0x000fc60007f3e0ff */
[----:B------:R-:W-:Y:S01]  /*7ae90*/  IMAD.X R9, R9, 0x1, R2, P2 ;  /* 0x0000000109097824 */ /* 0x000fe200010e0602 */
[----:B------:R-:W-:Y:S04]  /*7aea0*/  STL [R1+0x28cc], R8 ;  /* 0x0028cc0801007387 */ /* 0x000fe80000100800 */
[----:B------:R1:W-:Y:S04]  /*7aeb0*/  STL [R1+0x2888], R11 ;  /* 0x0028880b01007387 */ /* 0x0003e80000100800 */
[----:B------:R-:W2:Y:S04]  /*7aec0*/  LDL.LU R20, [R1+0x2948] ;  /* 0x0029480001147983 */ /* 0x000ea80000300800 */
[----:B------:R-:W-:Y:S04]  /*7aed0*/  STL [R1+0x290c], R22 ;  /* 0x00290c1601007387 */ /* 0x000fe80000100800 */
[----:B------:R1:W-:Y:S04]  /*7aee0*/  STL [R1+0x28c8], R9 ;  /* 0x0028c80901007387 */ /* 0x0003e80000100800 */
[----:B------:R-:W2:Y:S04]  /*7aef0*/  LDL.LU R18, [R1+0x2988] ;  /* 0x0029880001127983 */ /* 0x000ea80000300800 */
[----:B------:R-:W2:Y:S04]  /*7af00*/  LDL.LU R16, [R1+0x29c8] ;  /* 0x0029c80001107983 */ /* 0x000ea80000300800 */
[----:B----4-:R-:W4:Y:S04]  /*7af10*/  LDL.LU R14, [R1+0x2214] ;  /* 0x00221400010e7983 */ /* 0x010f280000300800 */
[----:B------:R-:W4:Y:S01]  /*7af20*/  LDL.LU R21, [R1+0x2254] ;  /* 0x0022540001157983 */ /* 0x000f220000300800 */
[----:B------:R-:W-:-:S05]  /*7af30*/  IMAD.MOV.U32 R7, RZ, RZ, R11 ;  /* 0x000000ffff077224 */ /* 0x000fca00078e000b */
[----:B------:R1:W-:Y:S01]  /*7af40*/  LDGSTS.E [R5+0x6a00], desc[UR6][R6.64], P0 ;  /* 0x06a0000006057fae */ /* 0x0003e200081a1006 */
[-C--:B------:R-:W-:Y:S02]  /*7af50*/  IADD3 R19, P2, PT, R19, R57.reuse, RZ ;  /* 0x0000003913137210 */ /* 0x080fe40007f5e0ff */
[----:B------:R-:W-:-:S03]  /*7af60*/  IADD3 R17, P3, PT, R17, R57, RZ ;  /* 0x0000003911117210 */ /* 0x000fc60007f7e0ff */
[----:B------:R-:W-:Y:S04]  /*7af70*/  STL [R1+0x294c], R19 ;  /* 0x00294c1301007387 */ /* 0x000fe80000100800 */
[----:B------:R-:W4:Y:S01]  /*7af80*/  LDL.LU R68, [R1+0x568] ;  /* 0x0005680001447983 */ /* 0x000f220000300800 */
[----:B------:R-:W-:-:S05]  /*7af90*/  IADD3.X R23, PT, PT, R23, R2, RZ, P1, !PT ;  /* 0x0000000217177210 */ /* 0x000fca0000ffe4ff */
[----:B------:R1:W-:Y:S04]  /*7afa0*/  STL [R1+0x2908], R23 ;  /* 0x0029081701007387 */ /* 0x0003e80000100800 */
[----:B------:R-:W-:Y:S04]  /*7afb0*/  STL [R1+0x298c], R17 ;  /* 0x00298c1101007387 */ /* 0x000fe80000100800 */
[----:B------:R-:W4:Y:S04]  /*7afc0*/  LDL.LU R65, [R1+0x578] ;  /* 0x0005780001417983 */ /* 0x000f280000300800 */
[----:B------:R-:W4:Y:S04]  /*7afd0*/  LDL.LU R13, [R1+0x56c] ;  /* 0x00056c00010d7983 */ /* 0x000f280000300800 */
[----:B------:R-:W4:Y:S04]  /*7afe0*/  LDL.LU R64, [R1+0x57c] ;  /* 0x00057c0001407983 */ /* 0x000f280000300800 */
[----:B------:R-:W4:Y:S04]  /*7aff0*/  LDL.LU R12, [R1+0x570] ;  /* 0x00057000010c7983 */ /* 0x000f280000300800 */
[----:B------:R-:W4:Y:S04]  /*7b000*/  LDL.LU R61, [R1+0x580] ;  /* 0x00058000013d7983 */ /* 0x000f280000300800 */
[----:B-1----:R-:W4:Y:S04]  /*7b010*/  LDL.LU R11, [R1+0x574] ;  /* 0x00057400010b7983 */ /* 0x002f280000300800 */
[----:B------:R-:W4:Y:S01]  /*7b020*/  LDL.LU R60, [R1+0x584] ;  /* 0x00058400013c7983 */ /* 0x000f220000300800 */
[----:B------:R-:W-:-:S03]  /*7b030*/  IMAD.MOV.U32 R7, RZ, RZ, R9 ;  /* 0x000000ffff077224 */ /* 0x000fc600078e0009 */
[----:B------:R-:W4:Y:S04]  /*7b040*/  LDL.LU R10, [R1+0x548] ;  /* 0x00054800010a7983 */ /* 0x000f280000300800 */
        /* <DEDUP_REMOVED lines=9> */
[----:B------:R1:W-:Y:S02]  /*7b0e0*/  LDGSTS.E [R5+0x6e00], desc[UR6][R6.64], P0 ;  /* 0x06e0000006057fae */ /* 0x0003e400081a1006 */
[----:B-1----:R-:W-:-:S02]  /*7b0f0*/  IMAD.MOV.U32 R7, RZ, RZ, R23 ;  /* 0x000000ffff077224 */ /* 0x002fc400078e0017 */
[----:B------:R-:W-:-:S05]  /*7b100*/  IMAD.MOV.U32 R6, RZ, RZ, R22 ;  /* 0x000000ffff067224 */ /* 0x000fca00078e0016 */
[----:B------:R1:W-:Y:S01]  /*7b110*/  LDGSTS.E [R5+0x7200], desc[UR6][R6.64], P0 ;  /* 0x0720000006057fae */ /* 0x0003e200081a1006 */
[----:B---3--:R-:W-:-:S05]  /*7b120*/  IADD3 R4, P1, PT, R4, R57, RZ ;  /* 0x0000003904047210 */ /* 0x008fca0007f3e0ff */
[----:B------:R-:W-:Y:S01]  /*7b130*/  STL [R1+0x29cc], R4 ;  /* 0x0029cc0401007387 */ /* 0x000fe20000100800 */
[----:B-1----:R-:W-:Y:S02]  /*7b140*/  IMAD.MOV.U32 R6, RZ, RZ, R19 ;  /* 0x000000ffff067224 */ /* 0x002fe400078e0013 */
[--C-:B--2---:R-:W-:Y:S02]  /*7b150*/  IMAD.X R20, R20, 0x1, R2.reuse, P2 ;  /* 0x0000000114147824 */ /* 0x104fe400010e0602 */
[----:B------:R-:W-:Y:S01]  /*7b160*/  IMAD.X R18, R18, 0x1, R2, P3 ;  /* 0x0000000112127824 */ /* 0x000fe200018e0602 */
[----:B------:R-:W-:Y:S02]  /*7b170*/  IADD3.X R16, PT, PT, R16, R2, RZ, P1, !PT ;  /* 0x0000000210107210 */ /* 0x000fe40000ffe4ff */
[-C--:B----4-:R-:W-:Y:S02]  /*7b180*/  IADD3 R14, P1, PT, R14, R57.reuse, RZ ;  /* 0x000000390e0e7210 */ /* 0x090fe40007f3e0ff */
[----:B------:R-:W-:Y:S01]  /*7b190*/  IADD3 R21, P2, PT, R21, R57, RZ ;  /* 0x0000003915157210 */ /* 0x000fe20007f5e0ff */
[----:B------:R1:W-:Y:S04]  /*7b1a0*/  STL [R1+0x2948], R20 ;  /* 0x0029481401007387 */ /* 0x0003e80000100800 */
[----:B------:R2:W-:Y:S04]  /*7b1b0*/  STL [R1+0x2988], R18 ;  /* 0x0029881201007387 */ /* 0x0005e80000100800 */
[----:B------:R3:W-:Y:S04]  /*7b1c0*/  STL [R1+0x29c8], R16 ;  /* 0x0029c81001007387 */ /* 0x0007e80000100800 */
[----:B------:R-:W-:Y:S04]  /*7b1d0*/  STL [R1+0x2214], R14 ;  /* 0x0022140e01007387 */ /* 0x000fe80000100800 */
[----:B------:R-:W-:Y:S01]  /*7b1e0*/  STL [R1+0x2254], R21 ;  /* 0x0022541501007387 */ /* 0x000fe20000100800 */
        /* <DEDUP_REMOVED lines=8> */
[----:B------:R-:W-:-:S05]  /*7b270*/  IADD3.X R15, PT, PT, R15, R2, RZ, P1, !PT ;  /* 0x000000020f0f7210 */ /* 0x000fca0000ffe4ff */
        /* <DEDUP_REMOVED lines=34> */
[----:B------:R2:W-:Y:S04]  /*7b4a0*/  LDGSTS.E [R5+0x7600], desc[UR6][R6.64], P0 ;  /* 0x0760000006057fae */ /* 0x0005e800081a1006 */
[----:B-1----:R-:W4:Y:S04]  /*7b4b0*/  LDL.LU R20, [R1+0x3ec] ;  /* 0x0003ec0001147983 */ /* 0x002f280000300800 */
[----:B------:R-:W4:Y:S01]  /*7b4c0*/  LDL.LU R19, [R1+0x3fc] ;  /* 0x0003fc0001137983 */ /* 0x000f220000300800 */
[----:B------:R-:W-:-:S03]  /*7b4d0*/  IMAD.MOV.U32 R89, RZ, RZ, R10 ;  /* 0x000000ffff597224 */ /* 0x000fc600078e000a */
[----:B------:R-:W4:Y:S04]  /*7b4e0*/  LDL.LU R11, [R1+0x3c0] ;  /* 0x0003c000010b7983 */ /* 0x000f280000300800 */
[----:B------:R-:W4:Y:S01]  /*7b4f0*/  LDL.LU R10, [R1+0x3d0] ;  /* 0x0003d000010a7983 */ /* 0x000f220000300800 */
[----:B--2---:R-:W-:Y:S02]  /*7b500*/  IMAD.MOV.U32 R6, RZ, RZ, R17 ;  /* 0x000000ffff067224 */ /* 0x004fe400078e0011 */
[----:B------:R-:W-:Y:S02]  /*7b510*/  IMAD.MOV.U32 R7, RZ, RZ, R18 ;  /* 0x000000ffff077224 */ /* 0x000fe400078e0012 */
[----:B------:R-:W2:Y:S04]  /*7b520*/  LDL.LU R18, [R1+0x3c4] ;  /* 0x0003c40001127983 */ /* 0x000ea80000300800 */
[----:B------:R1:W-:Y:S04]  /*7b530*/  LDGSTS.E [R5+0x7a00], desc[UR6][R6.64], P0 ;  /* 0x07a0000006057fae */ /* 0x0003e800081a1006 */
[----:B------:R-:W2:Y:S01]  /*7b540*/  LDL.LU R17, [R1+0x3d4] ;  /* 0x0003d40001117983 */ /* 0x000ea20000300800 */
[----:B------:R-:W-:-:S02]  /*7b550*/  IMAD.MOV.U32 R85, RZ, RZ, R56 ;  /* 0x000000ffff557224 */ /* 0x000fc400078e0038 */
[----:B-1----:R-:W-:Y:S02]  /*7b560*/  IMAD.MOV.U32 R7, RZ, RZ, R16 ;  /* 0x000000ffff077224 */ /* 0x002fe400078e0010 */
[----:B---3--:R-:W3:Y:S04]  /*7b570*/  LDL.LU R16, [R1+0x3c8] ;  /* 0x0003c80001107983 */ /* 0x008ee80000300800 */
[----:B------:R-:W3:Y:S04]  /*7b580*/  LDL.LU R13, [R1+0x3d8] ;  /* 0x0003d800010d7983 */ /* 0x000ee80000300800 */
[----:B------:R-:W3:Y:S04]  /*7b590*/  LDL.LU R12, [R1+0x3cc] ;  /* 0x0003cc00010c7983 */ /* 0x000ee80000300800 */
[----:B------:R-:W3:Y:S01]  /*7b5a0*/  LDL.LU R56, [R1+0x3dc] ;  /* 0x0003dc0001387983 */ /* 0x000ee20000300800 */
[----:B------:R-:W-:-:S03]  /*7b5b0*/  IMAD.MOV.U32 R6, RZ, RZ, R4 ;  /* 0x000000ffff067224 */ /* 0x000fc600078e0004 */
[----:B------:R-:W-:Y:S04]  /*7b5c0*/  STL.64 [R1+0x1bb8], R88 ;  /* 0x001bb85801007387 */ /* 0x000fe80000100a00 */
[----:B------:R-:W-:Y:S04]  /*7b5d0*/  STL.64 [R1+0x1bb0], R84 ;  /* 0x001bb05401007387 */ /* 0x000fe80000100a00 */
[----:B------:R-:W-:Y:S04]  /*7b5e0*/  STL.64 [R1+0x1ba8], R80 ;  /* 0x001ba85001007387 */ /* 0x000fe80000100a00 */
[----:B------:R-:W-:Y:S04]  /*7b5f0*/  STL.64 [R1+0x1ba0], R76 ;  /* 0x001ba04c01007387 */ /* 0x000fe80000100a00 */
[----:B------:R1:W-:Y:S01]  /*7b600*/  LDGSTS.E [R5+0x7e00], desc[UR6][R6.64], P0 ;  /* 0x07e0000006057fae */ /* 0x0003e200081a1006 */
[----:B------:R-:W-:-:S02]  /*7b610*/  IMAD.MOV.U32 R34, RZ, RZ, R170 ;  /* 0x000000ffff227224 */ /* 0x000fc400078e00aa */
[----:B------:R-:W-:Y:S01]  /*7b620*/  IMAD.MOV.U32 R35, RZ, RZ, R162 ;  /* 0x000000ffff237224 */ /* 0x000fe200078e00a2 */
[----:B------:R-:W-:Y:S04]  /*7b630*/  LDGSTS.E [R5+0x8200], desc[UR6][R104.64], P0 ;  /* 0x0820000068057fae */ /* 0x000fe800081a1006 */
[----:B------:R-:W-:Y:S04]  /*7b640*/  LDGSTS.E [R5+0x8600], desc[UR6][R100.64], P0 ;  /* 0x0860000064057fae */ /* 0x000fe800081a1006 */
[----:B------:R-:W-:Y:S04]  /*7b650*/  LDGSTS.E [R5+0x8a00], desc[UR6][R96.64], P0 ;  /* 0x08a0000060057fae */ /* 0x000fe800081a1006 */
[----:B------:R-:W-:Y:S01]  /*7b660*/  LDGSTS.E [R5+0x8e00], desc[UR6][R92.64], P0 ;  /* 0x08e000005c057fae */ /* 0x000fe200081a1006 */
[----:B------:R-:W-:-:S02]  /*7b670*/  IMAD.MOV.U32 R30, RZ, RZ, R154 ;  /* 0x000000ffff1e7224 */ /* 0x000fc400078e009a */
[----:B------:R-:W-:Y:S01]  /*7b680*/  IMAD.MOV.U32 R31, RZ, RZ, R146 ;  /* 0x000000ffff1f7224 */ /* 0x000fe200078e0092 */
[----:B------:R-:W-:Y:S04]  /*7b690*/  LDGSTS.E [R5+0x9200], desc[UR6][R88.64], P0 ;  /* 0x0920000058057fae */ /* 0x000fe800081a1006 */
[----:B------:R-:W-:Y:S01]  /*7b6a0*/  LDGSTS.E [R5+0x9600], desc[UR6][R84.64], P0 ;  /* 0x0960000054057fae */ /* 0x000fe200081a1006 */
[----:B------:R-:W-:Y:S02]  /*7b6b0*/  IMAD.MOV.U32 R26, RZ, RZ, R158 ;  /* 0x000000ffff1a7224 */ /* 0x000fe400078e009e */
[----:B------:R-:W-:Y:S01]  /*7b6c0*/  IMAD.MOV.U32 R27, RZ, RZ, R150 ;  /* 0x000000ffff1b7224 */ /* 0x000fe200078e0096 */
[----:B------:R-:W-:Y:S04]  /*7b6d0*/  LDGSTS.E [R5+0x9a00], desc[UR6][R80.64], P0 ;  /* 0x09a0000050057fae */ /* 0x000fe800081a1006 */
[----:B------:R-:W-:Y:S04]  /*7b6e0*/  LDGSTS.E [R5+0x9e00], desc[UR6][R76.64], P0 ;  /* 0x09e000004c057fae */ /* 0x000fe800081a1006 */
[----:B----4-:R-:W-:Y:S04]  /*7b6f0*/  STL.64 [R1+0x1b98], R72 ;  /* 0x001b984801007387 */ /* 0x010fe80000100a00 */
[----:B------:R-:W-:Y:S04]  /*7b700*/  STL.64 [R1+0x1b90], R68 ;  /* 0x001b904401007387 */ /* 0x000fe80000100a00 */
[----:B------:R-:W-:Y:S04]  /*7b710*/  LDGSTS.E [R5+0xa200], desc[UR6][R72.64], P0 ;  /* 0x0a20000048057fae */ /* 0x000fe800081a1006 */
[----:B------:R-:W-:Y:S04]  /*7b720*/  STL.64 [R1+0x1b88], R64 ;  /* 0x001b884001007387 */ /* 0x000fe80000100a00 */
[----:B------:R-:W-:Y:S04]  /*7b730*/  LDGSTS.E [R5+0xa600], desc[UR6][R68.64], P0 ;  /* 0x0a60000044057fae */ /* 0x000fe800081a1006 */
[----:B------:R-:W-:Y:S04]  /*7b740*/  LDGSTS.E [R5+0xaa00], desc[UR6][R64.64], P0 ;  /* 0x0aa0000040057fae */ /* 0x000fe800081a1006 */
[----:B------:R4:W-:Y:S04]  /*7b750*/  STL.64 [R1+0x1b80], R8 ;  /* 0x001b800801007387 */ /* 0x0009e80000100a00 */
[----:B------:R-:W-:Y:S04]  /*7b760*/  STL.64 [R1+0x1b78], R60 ;  /* 0x001b783c01007387 */ /* 0x000fe80000100a00 */
[----:B------:R-:W-:Y:S01]  /*7b770*/  LDGSTS.E [R5+0xae00], desc[UR6][R8.64], P0 ;  /* 0x0ae0000008057fae */ /* 0x000fe200081a1006 */
[----:B------:R-:W-:-:S02]  /*7b780*/  IMAD.MOV.U32 R53, RZ, RZ, R33 ;  /* 0x000000ffff357224 */ /* 0x000fc400078e0021 */
[----:B------:R-:W-:Y:S01]  /*7b790*/  IMAD.MOV.U32 R52, RZ, RZ, R32 ;  /* 0x000000ffff347224 */ /* 0x000fe200078e0020 */
[----:B------:R-:W-:Y:S01]  /*7b7a0*/  LOP3.LUT R51, R51, R50, RZ, 0x3c, !PT ;  /* 0x0000003233337212 */ /* 0x000fe200078e3cff */
[----:B-1----:R-:W-:Y:S02]  /*7b7b0*/  IMAD.MOV.U32 R6, RZ, RZ, R28 ;  /* 0x000000ffff067224 */ /* 0x002fe400078e001c */
[----:B------:R-:W-:Y:S01]  /*7b7c0*/  IMAD.MOV.U32 R7, RZ, RZ, R29 ;  /* 0x000000ffff077224 */ /* 0x000fe200078e001d */
[----:B------:R-:W-:Y:S02]  /*7b7d0*/  LOP3.LUT R47, R47, R46, RZ, 0x3c, !PT ;  /* 0x0000002e2f2f7212 */ /* 0x000fe400078e3cff */
[----:B------:R-:W-:Y:S02]  /*7b7e0*/  LOP3.LUT R50, R51, R50, RZ, 0x3c, !PT ;  /* 0x0000003233327212 */ /* 0x000fe400078e3cff */
[----:B------:R-:W-:Y:S01]  /*7b7f0*/  MOV R48, R24 ;  /* 0x0000001800307202 */ /* 0x000fe20000000f00 */
[----:B------:R-:W-:Y:S01]  /*7b800*/  IMAD.MOV.U32 R49, RZ, RZ, R25 ;  /* 0x000000ffff317224 */ /* 0x000fe200078e0019 */
[----:B------:R-:W-:-:S02]  /*7b810*/  LOP3.LUT R46, R47, R46, RZ, 0x3c, !PT ;  /* 0x0000002e2f2e7212 */ /* 0x000fc400078e3cff */
[----:B------:R-:W-:Y:S01]  /*7b820*/  LOP3.LUT R51, R51, R50, RZ, 0x3c, !PT ;  /* 0x0000003233337212 */ /* 0x000fe200078e3cff */
[----:B------:R1:W-:Y:S04]  /*7b830*/  STL.64 [R1+0x1b70], R22 ;  /* 0x001b701601007387 */ /* 0x0003e80000100a00 */
[----:B------:R-:W-:Y:S01]  /*7b840*/  STL.64 [R1+0x1b68], R52 ;  /* 0x001b683401007387 */ /* 0x000fe20000100a00 */
[----:B------:R-:W-:Y:S01]  /*7b850*/  LOP3.LUT R47, R47, R46, RZ, 0x3c, !PT ;  /* 0x0000002e2f2f7212 */ /* 0x000fe200078e3cff */
[----:B------:R-:W-:Y:S02]  /*7b860*/  IMAD.MOV.U32 R44, RZ, RZ, R19 ;  /* 0x000000ffff2c7224 */ /* 0x000fe400078e0013 */
[----:B------:R-:W-:Y:S01]  /*7b870*/  IMAD.MOV.U32 R45, RZ, RZ, R20 ;  /* 0x000000ffff2d7224 */ /* 0x000fe200078e0014 */
[----:B------:R-:W-:Y:S04]  /*7b880*/  STL.64 [R1+0x1ae0], R6 ;  /* 0x001ae00601007387 */ /* 0x000fe80000100a00 */
[----:B------:R-:W-:Y:S04]  /*7b890*/  STL.64 [R1+0x1b60], R50 ;  /* 0x001b603201007387 */ /* 0x000fe80000100a00 */
[----:B------:R-:W-:Y:S01]  /*7b8a0*/  STL.64 [R1+0x1b58], R48 ;  /* 0x001b583001007387 */ /* 0x000fe20000100a00 */
[----:B--2---:R-:W-:-:S03]  /*7b8b0*/  IMAD.MOV.U32 R41, RZ, RZ, R18 ;  /* 0x000000ffff297224 */ /* 0x004fc600078e0012 */
[----:B------:R-:W-:Y:S01]  /*7b8c0*/  STL.64 [R1+0x1b50], R46 ;  /* 0x001b502e01007387 */ /* 0x000fe20000100a00 */
[----:B------:R-:W-:-:S03]  /*7b8d0*/  IMAD.MOV.U32 R40, RZ, RZ, R17 ;  /* 0x000000ffff287224 */ /* 0x000fc600078e0011 */
[----:B------:R-:W-:Y:S04]  /*7b8e0*/  STL.64 [R1+0x1b48], R44 ;  /* 0x001b482c01007387 */ /* 0x000fe80000100a00 */
[----:B------:R2:W-:Y:S01]  /*7b8f0*/  STL.64 [R1+0x1b40], R10 ;  /* 0x001b400a01007387 */ /* 0x0005e20000100a00 */
[----:B------:R-:W-:Y:S02]  /*7b900*/  IMAD.MOV.U32 R32, RZ, RZ, R171 ;  /* 0x000000ffff207224 */ /* 0x000fe400078e00ab */
[----:B------:R-:W-:Y:S01]  /*7b910*/  IMAD.MOV.U32 R33, RZ, RZ, R163 ;  /* 0x000000ffff217224 */ /* 0x000fe200078e00a3 */
[----:B------:R-:W-:Y:S01]  /*7b920*/  STL.64 [R1+0x1b38], R40 ;  /* 0x001b382801007387 */ /* 0x000fe20000100a00 */
[----:B------:R-:W-:Y:S01]  /*7b930*/  MOV R18, R174 ;  /* 0x000000ae00127202 */ /* 0x000fe20000000f00 */
[----:B------:R-:W-:-:S02]  /*7b940*/  IMAD.MOV.U32 R19, RZ, RZ, R166 ;  /* 0x000000ffff137224 */ /* 0x000fc400078e00a6 */
[----:B------:R-:W-:Y:S01]  /*7b950*/  IMAD.MOV.U32 R17, RZ, RZ, R167 ;  /* 0x000000ffff117224 */ /* 0x000fe200078e00a7 */
[----:B---3--:R-:W-:Y:S01]  /*7b960*/  MOV R37, R16 ;  /* 0x0000001000257202 */ /* 0x008fe20000000f00 */
[----:B------:R-:W-:Y:S02]  /*7b970*/  IMAD.MOV.U32 R36, RZ, RZ, R13 ;  /* 0x000000ffff247224 */ /* 0x000fe400078e000d */
[----:B------:R-:W-:Y:S02]  /*7b980*/  IMAD.MOV.U32 R13, RZ, RZ, R12 ;  /* 0x000000ffff0d7224 */ /* 0x000fe400078e000c */
[----:B------:R-:W-:Y:S02]  /*7b990*/  IMAD.MOV.U32 R12, RZ, RZ, R56 ;  /* 0x000000ffff0c7224 */ /* 0x000fe400078e0038 */
[----:B------:R-:W-:Y:S01]  /*7b9a0*/  IMAD.MOV.U32 R16, RZ, RZ, R175 ;  /* 0x000000ffff107224 */ /* 0x000fe200078e00af */
[----:B------:R-:W-:Y:S04]  /*7b9b0*/  LDGSTS.E [R5+0xb200], desc[UR6][R60.64], P0 ;  /* 0x0b2000003c057fae */ /* 0x000fe800081a1006 */
[----:B------:R-:W-:Y:S04]  /*7b9c0*/  STL.64 [R1+0x1b30], R36 ;  /* 0x001b302401007387 */ /* 0x000fe80000100a00 */
[----:B------:R3:W-:Y:S04]  /*7b9d0*/  STL.64 [R1+0x1b28], R12 ;  /* 0x001b280c01007387 */ /* 0x0007e80000100a00 */
[----:B------:R-:W-:Y:S01]  /*7b9e0*/  STL.64 [R1+0x1b20], R34 ;  /* 0x001b202201007387 */ /* 0x000fe20000100a00 */
[----:B------:R-:W-:Y:S01]  /*7b9f0*/  MOV R28, R155 ;  /* 0x0000009b001c7202 */ /* 0x000fe20000000f00 */
[----:B------:R-:W-:-:S02]  /*7ba00*/  IMAD.MOV.U32 R29, RZ, RZ, R147 ;  /* 0x000000ffff1d7224 */ /* 0x000fc400078e0093 */
[----:B------:R-:W-:Y:S04]  /*7ba10*/  STL.64 [R1+0x1b18], R32 ;  /* 0x001b182001007387 */ /* 0x000fe80000100a00 */
[----:B------:R1:W-:Y:S01]  /*7ba20*/  STL.64 [R1+0x1b10], R18 ;  /* 0x001b101201007387 */ /* 0x0003e20000100a00 */
[----:B------:R-:W-:Y:S02]  /*7ba30*/  IMAD.MOV.U32 R24, RZ, RZ, R159 ;  /* 0x000000ffff187224 */ /* 0x000fe400078e009f */
[----:B------:R-:W-:Y:S01]  /*7ba40*/  IMAD.MOV.U32 R25, RZ, RZ, R151 ;  /* 0x000000ffff197224 */ /* 0x000fe200078e0097 */
[----:B------:R1:W-:Y:S04]  /*7ba50*/  STL.64 [R1+0x1b08], R16 ;  /* 0x001b081001007387 */ /* 0x0003e80000100a00 */
[----:B------:R-:W-:Y:S04]  /*7ba60*/  STL.64 [R1+0x1b00], R30 ;  /* 0x001b001e01007387 */ /* 0x000fe80000100a00 */
[----:B------:R-:W-:Y:S04]  /*7ba70*/  STL.64 [R1+0x1af8], R28 ;  /* 0x001af81c01007387 */ /* 0x000fe80000100a00 */
[----:B------:R-:W-:Y:S04]  /*7ba80*/  STL.64 [R1+0x1af0], R26 ;  /* 0x001af01a01007387 */ /* 0x000fe80000100a00 */
[----:B------:R-:W-:Y:S04]  /*7ba90*/  STL.64 [R1+0x1ae8], R24 ;  /* 0x001ae81801007387 */ /* 0x000fe80000100a00 */
[----:B----4-:R-:W4:Y:S04]  /*7baa0*/  LDL.LU R8, [R1+0x2294] ;  /* 0x0022940001087983 */ /* 0x010f280000300800 */
        /* <DEDUP_REMOVED lines=12> */
[----:B-1----:R-:W4:Y:S04]  /*7bb70*/  LDL.LU R22, [R1+0x2250] ;  /* 0x0022500001167983 */ /* 0x002f280000300800 */
[----:B------:R-:W4:Y:S04]  /*7bb80*/  LDL.LU R9, [R1+0x22d4] ;  /* 0x0022d40001097983 */ /* 0x000f280000300800 */
[----:B------:R-:W4:Y:S04]  /*7bb90*/  LDL.LU R20, [R1+0x2290] ;  /* 0x0022900001147983 */ /* 0x000f280000300800 */
[----:B------:R-:W-:Y:S04]  /*7bba0*/  LDGSTS.E [R5+0xe600], desc[UR6][R18.64], P0 ;  /* 0x0e60000012057fae */ /* 0x000fe800081a1006 */
[----:B--2---:R-:W2:Y:S04]  /*7bbb0*/  LDL.LU R10, [R1+0x2314] ;  /* 0x00231400010a7983 */ /* 0x004ea80000300800 */
[----:B------:R-:W-:Y:S04]  /*7bbc0*/  LDGSTS.E [R5+0xea00], desc[UR6][R16.64], P0 ;  /* 0x0ea0000010057fae */ /* 0x000fe800081a1006 */
[----:B------:R-:W-:Y:S04]  /*7bbd0*/  LDGSTS.E [R5+0xee00], desc[UR6][R30.64], P0 ;  /* 0x0ee000001e057fae */ /* 0x000fe800081a1006 */
[----:B------:R-:W-:Y:S04]  /*7bbe0*/  LDGSTS.E [R5+0xf200], desc[UR6][R28.64], P0 ;  /* 0x0f2000001c057fae */ /* 0x000fe800081a1006 */
[----:B------:R-:W-:Y:S04]  /*7bbf0*/  LDGSTS.E [R5+0xf600], desc[UR6][R26.64], P0 ;  /* 0x0f6000001a057fae */ /* 0x000fe800081a1006 */
[----:B---3--:R-:W3:Y:S04]  /*7bc00*/  LDL.LU R13, [R1+0x22d0] ;  /* 0x0022d000010d7983 */ /* 0x008ee80000300800 */
[----:B------:R-:W2:Y:S04]  /*7bc10*/  LDL.LU R11, [R1+0x2354] ;  /* 0x00235400010b7983 */ /* 0x000ea80000300800 */
[----:B------:R-:W-:Y:S04]  /*7bc20*/  LDGSTS.E [R5+0xfa00], desc[UR6][R24.64], P0 ;  /* 0x0fa0000018057fae */ /* 0x000fe800081a1006 */
[----:B------:R1:W-:Y:S04]  /*7bc30*/  LDGSTS.E [R5+0xfe00], desc[UR6][R6.64], P0 ;  /* 0x0fe0000006057fae */ /* 0x0003e800081a1006 */
[----:B------:R-:W2:Y:S04]  /*7bc40*/  LDL.LU R18, [R1+0x2310] ;  /* 0x0023100001127983 */ /* 0x000ea80000300800 */
[----:B------:R-:W2:Y:S04]  /*7bc50*/  LDL.LU R16, [R1+0x2394] ;  /* 0x0023940001107983 */ /* 0x000ea80000300800 */
[----:B------:R-:W3:Y:S04]  /*7bc60*/  LDL.LU R19, [R1+0x2350] ;  /* 0x0023500001137983 */ /* 0x000ee80000300800 */
[----:B------:R-:W3:Y:S04]  /*7bc70*/  LDL.LU R12, [R1+0x23d4] ;  /* 0x0023d400010c7983 */ /* 0x000ee80000300800 */
[----:B------:R-:W3:Y:S01]  /*7bc80*/  LDL.LU R17, [R1+0x2390] ;  /* 0x0023900001117983 */ /* 0x000ee20000300800 */
[----:B-1----:R-:W-:-:S03]  /*7bc90*/  IMAD.MOV.U32 R6, RZ, RZ, R14 ;  /* 0x000000ffff067224 */ /* 0x002fc600078e000e */
[----:B------:R-:W3:Y:S01]  /*7bca0*/  LDL.LU R14, [R1+0x23d0] ;  /* 0x0023d000010e7983 */ /* 0x000ee20000300800 */
[----:B------:R-:W-:Y:S01]  /*7bcb0*/  IMAD.MOV.U32 R7, RZ, RZ, R15 ;  /* 0x000000ffff077224 */ /* 0x000fe200078e000f */
[----:B------:R-:W1:Y:S01]  /*7bcc0*/  S2R R56, SR_TID.X ;  /* 0x0000000000387919 */ /* 0x000e620000002100 */
[----:B----4-:R-:W-:-:S05]  /*7bcd0*/  IADD3 R8, P1, PT, R8, R57, RZ ;  /* 0x0000003908087210 */ /* 0x010fca0007f3e0ff */
[----:B------:R-:W-:Y:S01]  /*7bce0*/  STL [R1+0x2294], R8 ;  /* 0x0022940801007387 */ /* 0x000fe20000100800 */
[----:B------:R-:W-:-:S05]  /*7bcf0*/  IADD3.X R22, PT, PT, R22, R2, RZ, P2, !PT ;  /* 0x0000000216167210 */ /* 0x000fca00017fe4ff */
[----:B------:R4:W-:Y:S04]  /*7bd00*/  STL [R1+0x2250], R22 ;  /* 0x0022501601007387 */ /* 0x0009e80000100800 */
[----:B------:R-:W3:Y:S01]  /*7bd10*/  LDL.LU R15, [R1+0x2414] ;  /* 0x00241400010f7983 */ /* 0x000ee20000300800 */
[----:B-1----:R-:W-:-:S05]  /*7bd20*/  LOP3.LUT R56, R56, 0x1f, RZ, 0xc0, !PT ;  /* 0x0000001f38387812 */ /* 0x002fca00078ec0ff */
[----:B------:R-:W-:-:S05]  /*7bd30*/  IMAD.SHL.U32 R56, R56, 0x4, RZ ;  /* 0x0000000438387824 */ /* 0x000fca00078e00ff */
[----:B------:R-:W-:Y:S02]  /*7bd40*/  LOP3.LUT R4, R56, 0x50, RZ, 0x3c, !PT ;  /* 0x0000005038047812 */ /* 0x000fe400078e3cff */
[----:B------:R-:W-:-:S03]  /*7bd50*/  IADD3 R9, P2, PT, R9, R57, RZ ;  /* 0x0000003909097210 */ /* 0x000fc60007f5e0ff */
[----:B------:R-:W-:Y:S02]  /*7bd60*/  VIADD R4, R4, UR13 ;  /* 0x0000000d04047c36 */ /* 0x000fe40008000000 */
[----:B------:R-:W-:-:S03]  /*7bd70*/  IMAD.X R20, R20, 0x1, R2, P1 ;  /* 0x0000000114147824 */ /* 0x000fc600008e0602 */
[----:B------:R1:W-:Y:S02]  /*7bd80*/  LDGSTS.E [R4+0x280], desc[UR6][R6.64], P0 ;  /* 0x0028000006047fae */ /* 0x0003e400081a1006 */
[----:B-1----:R-:W-:Y:S02]  /*7bd90*/  IMAD.MOV.U32 R7, RZ, RZ, R22 ;  /* 0x000000ffff077224 */ /* 0x002fe400078e0016 */
[----:B----4-:R-:W4:Y:S04]  /*7bda0*/  LDL.LU R22, [R1+0x2410] ;  /* 0x0024100001167983 */ /* 0x010f280000300800 */
[----:B------:R-:W-:Y:S04]  /*7bdb0*/  STL [R1+0x22d4], R9 ;  /* 0x0022d40901007387 */ /* 0x000fe80000100800 */
[----:B------:R-:W-:Y:S04]  /*7bdc0*/  STL [R1+0x2290], R20 ;  /* 0x0022901401007387 */ /* 0x000fe80000100800 */
[----:B------:R-:W4:Y:S01]  /*7bdd0*/  LDL.LU R5, [R1+0x2454] ;  /* 0x0024540001057983 */ /* 0x000f220000300800 */
[----:B------:R-:W-:Y:S01]  /*7bde0*/  IMAD.MOV.U32 R6, RZ, RZ, R21 ;  /* 0x000000ffff067224 */ /* 0x000fe200078e0015 */
[----:B--2---:R-:W-:Y:S01]  /*7bdf0*/  IADD3 R10, P1, PT, R10, R57, RZ ;  /* 0x000000390a0a7210 */ /* 0x004fe20007f3e0ff */
[----:B---3--:R-:W-:-:S03]  /*7be00*/  IMAD.X R13, R13, 0x1, R2, P2 ;  /* 0x000000010d0d7824 */ /* 0x008fc600010e0602 */
[----:B------:R1:W-:Y:S01]  /*7be10*/  LDGSTS.E [R4+0x680], desc[UR6][R6.64], P0 ;  /* 0x0068000006047fae */ /* 0x0003e200081a1006 */
[-C--:B------:R-:W-:Y:S01]  /*7be20*/  IADD3 R11, P2, PT, R11, R57.reuse, RZ ;  /* 0x000000390b0b7210 */ /* 0x080fe20007f5e0ff */
[----:B------:R-:W-:Y:S01]  /*7be30*/  IMAD.X R18, R18, 0x1, R2, P1 ;  /* 0x0000000112127824 */ /* 0x000fe200008e0602 */
[----:B-1----:R-:W-:Y:S01]  /*7be40*/  MOV R6, R8 ;  /* 0x0000000800067202 */ /* 0x002fe20000000f00 */
[----:B------:R-:W-:Y:S01]  /*7be50*/  IMAD.MOV.U32 R7, RZ, RZ, R20 ;  /* 0x000000ffff077224 */ /* 0x000fe200078e0014 */
[----:B------:R-:W2:Y:S04]  /*7be60*/  LDL.LU R8, [R1+0x2494] ;  /* 0x0024940001087983 */ /* 0x000ea80000300800 */
[----:B------:R-:W-:Y:S04]  /*7be70*/  STL [R1+0x2314], R10 ;  /* 0x0023140a01007387 */ /* 0x000fe80000100800 */
[----:B------:R1:W-:Y:S04]  /*7be80*/  LDGSTS.E [R4+0xa80], desc[UR6][R6.64], P0 ;  /* 0x00a8000006047fae */ /* 0x0003e800081a1006 */
[----:B------:R3:W-:Y:S01]  /*7be90*/  STL [R1+0x22d0], R13 ;  /* 0x0022d00d01007387 */ /* 0x0007e20000100800 */
[----:B------:R-:W-:Y:S01]  /*7bea0*/  IADD3 R16, P1, PT, R16, R57, RZ ;  /* 0x0000003910107210 */ /* 0x000fe20007f3e0ff */
[----:B------:R-:W-:-:S02]  /*7beb0*/  IMAD.X R19, R19, 0x1, R2, P2 ;  /* 0x0000000113137824 */ /* 0x000fc400010e0602 */
[----:B-1----:R-:W-:Y:S02]  /*7bec0*/  IMAD.MOV.U32 R6, RZ, RZ, R9 ;  /* 0x000000ffff067224 */ /* 0x002fe400078e0009 */
[----:B------:R-:W-:Y:S02]  /*7bed0*/  IMAD.MOV.U32 R7, RZ, RZ, R13 ;  /* 0x000000ffff077224 */ /* 0x000fe400078e000d */
[----:B---3--:R-:W3:Y:S04]  /*7bee0*/  LDL.LU R13, [R1+0x2450] ;  /* 0x00245000010d7983 */ /* 0x008ee80000300800 */
[----:B------:R-:W-:Y:S04]  /*7bef0*/  STL [R1+0x2354], R11 ;  /* 0x0023540b01007387 */ /* 0x000fe80000100800 */
[----:B------:R1:W-:Y:S04]  /*7bf00*/  STL [R1+0x2310], R18 ;  /* 0x0023101201007387 */ /* 0x0003e80000100800 */
[----:B------:R1:W-:Y:S04]  /*7bf10*/  LDGSTS.E [R4+0xe80], desc[UR6][R6.64], P0 ;  /* 0x00e8000006047fae */ /* 0x0003e800081a1006 */
[----:B------:R-:W3:Y:S01]  /*7bf20*/  LDL.LU R9, [R1+0x24d4] ;  /* 0x0024d40001097983 */ /* 0x000ee20000300800 */
[----:B------:R-:W-:Y:S01]  /*7bf30*/  IADD3 R12, P2, PT, R12, R57, RZ ;  /* 0x000000390c0c7210 */ /* 0x000fe20007f5e0ff */
[----:B------:R-:W-:-:S02]  /*7bf40*/  IMAD.X R17, R17, 0x1, R2, P1 ;  /* 0x0000000111117824 */ /* 0x000fc400008e0602 */
[----:B-1----:R-:W-:Y:S01]  /*7bf50*/  IMAD.MOV.U32 R6, RZ, RZ, R10 ;  /* 0x000000ffff067224 */ /* 0x002fe200078e000a */
[----:B------:R-:W-:Y:S01]  /*7bf60*/  MOV R7, R18 ;  /* 0x0000001200077202 */ /* 0x000fe20000000f00 */
[----:B------:R-:W3:Y:S04]  /*7bf70*/  LDL.LU R10, [R1+0x2490] ;  /* 0x00249000010a7983 */ /* 0x000ee80000300800 */
[----:B------:R-:W-:Y:S04]  /*7bf80*/  STL [R1+0x2394], R16 ;  /* 0x0023941001007387 */ /* 0x000fe80000100800 */
[----:B------:R1:W-:Y:S04]  /*7bf90*/  STL [R1+0x2350], R19 ;  /* 0x0023501301007387 */ /* 0x0003e80000100800 */
[----:B------:R-:W3:Y:S04]  /*7bfa0*/  LDL.LU R18, [R1+0x2514] ;  /* 0x0025140001127983 */ /* 0x000ee80000300800 */
[----:B------:R1:W-:Y:S01]  /*7bfb0*/  LDGSTS.E [R4+0x1280], desc[UR6][R6.64], P0 ;  /* 0x0128000006047fae */ /* 0x0003e200081a1006 */
[----:B------:R-:W-:-:S02]  /*7bfc0*/  IMAD.X R14, R14, 0x1, R2, P2 ;  /* 0x000000010e0e7824 */ /* 0x000fc400010e0602 */
[----:B-1----:R-:W-:Y:S02]  /*7bfd0*/  IMAD.MOV.U32 R6, RZ, RZ, R11 ;  /* 0x000000ffff067224 */ /* 0x002fe400078e000b */
[----:B------:R-:W3:Y:S04]  /*7bfe0*/  LDL.LU R11, [R1+0x24d0] ;  /* 0x0024d000010b7983 */ /* 0x000ee80000300800 */
[----:B------:R-:W-:Y:S01]  /*7bff0*/  STL [R1+0x23d4], R12 ;  /* 0x0023d40c01007387 */ /* 0x000fe20000100800 */
[----:B------:R-:W-:-:S03]  /*7c000*/  IMAD.MOV.U32 R7, RZ, RZ, R19 ;  /* 0x000000ffff077224 */ /* 0x000fc600078e0013 */
[----:B------:R1:W-:Y:S04]  /*7c010*/  STL [R1+0x2390], R17 ;  /* 0x0023901101007387 */ /* 0x0003e80000100800 */
[----:B------:R-:W3:Y:S04]  /*7c020*/  LDL.LU R19, [R1+0x2554] ;  /* 0x0025540001137983 */ /* 0x000ee80000300800 */
[----:B------:R-:W3:Y:S04]  /*7c030*/  LDL.LU R21, [R1+0x2510] ;  /* 0x0025100001157983 */ /* 0x000ee80000300800 */
[----:B------:R1:W-:Y:S02]  /*7c040*/  LDGSTS.E [R4+0x1680], desc[UR6][R6.64], P0 ;  /* 0x0168000006047fae */ /* 0x0003e400081a1006 */
[----:B-1----:R-:W-:Y:S01]  /*7c050*/  IMAD.MOV.U32 R6, RZ, RZ, R16 ;  /* 0x000000ffff067224 */ /* 0x002fe200078e0010 */
[----:B------:R-:W-:-:S05]  /*7c060*/  IADD3 R15, P1, PT, R15, R57, RZ ;  /* 0x000000390f0f7210 */ /* 0x000fca0007f3e0ff */
[----:B------:R-:W-:Y:S04]  /*7c070*/  STL [R1+0x2414], R15 ;  /* 0x0024140f01007387 */ /* 0x000fe80000100800 */
[----:B------:R1:W-:Y:S04]  /*7c080*/  STL [R1+0x23d0], R14 ;  /* 0x0023d00e01007387 */ /* 0x0003e80000100800 */
[----:B------:R-:W3:Y:S04]  /*7c090*/  LDL.LU R16, [R1+0x2594] ;  /* 0x0025940001107983 */ /* 0x000ee80000300800 */
[----:B------:R-:W3:Y:S01]  /*7c0a0*/  LDL.LU R20, [R1+0x2550] ;  /* 0x0025500001147983 */ /* 0x000ee20000300800 */
[----:B------:R-:W-:-:S05]  /*7c0b0*/  IMAD.MOV.U32 R7, RZ, RZ, R17 ;  /* 0x000000ffff077224 */ /* 0x000fca00078e0011 */
[----:B------:R1:W-:Y:S02]  /*7c0c0*/  LDGSTS.E [R4+0x1a80], desc[UR6][R6.64], P0 ;  /* 0x01a8000006047fae */ /* 0x0003e400081a1006 */
[----:B-1----:R-:W-:Y:S02]  /*7c0d0*/  IMAD.MOV.U32 R6, RZ, RZ, R12 ;  /* 0x000000ffff067224 */ /* 0x002fe400078e000c */
[----:B------:R-:W-:-:S05]  /*7c0e0*/  IMAD.MOV.U32 R7, RZ, RZ, R14 ;  /* 0x000000ffff077224 */ /* 0x000fca00078e000e */
[----:B------:R1:W-:Y:S01]  /*7c0f0*/  LDGSTS.E [R4+0x1e80], desc[UR6][R6.64], P0 ;  /* 0x01e8000006047fae */ /* 0x0003e200081a1006 */
[----:B----4-:R-:W-:Y:S02]  /*7c100*/  IADD3.X R22, PT, PT, R22, R2, RZ, P1, !PT ;  /* 0x0000000216167210 */ /* 0x010fe40000ffe4ff */
[----:B------:R-:W-:-:S05]  /*7c110*/  IADD3 R5, P2, PT, R5, R57, RZ ;  /* 0x0000003905057210 */ /* 0x000fca0007f5e0ff */
[----:B------:R-:W-:Y:S04]  /*7c120*/  STL [R1+0x2454], R5 ;  /* 0x0024540501007387 */ /* 0x000fe80000100800 */
[----:B------:R-:W-:Y:S04]  /*7c130*/  STL [R1+0x2410], R22 ;  /* 0x0024101601007387 */ /* 0x000fe80000100800 */
[----:B------:R-:W4:Y:S04]  /*7c140*/  LDL.LU R17, [R1+0x2590] ;  /* 0x0025900001117983 */ /* 0x000f280000300800 */
[----:B------:R-:W4:Y:S04]  /*7c150*/  LDL.LU R14, [R1+0x25d4] ;  /* 0x0025d400010e7983 */ /* 0x000f280000300800 */
[----:B------:R-:W4:Y:S01]  /*7c160*/  LDL.LU R12, [R1+0x2614] ;  /* 0x00261400010c7983 */ /* 0x000f220000300800 */
[----:B-1----:R-:W-:-:S03]  /*7c170*/  IMAD.MOV.U32 R6, RZ, RZ, R15 ;  /* 0x000000ffff067224 */ /* 0x002fc600078e000f */
[----:B------:R-:W4:Y:S01]  /*7c180*/  LDL.LU R15, [R1+0x25d0] ;  /* 0x0025d000010f7983 */ /* 0x000f220000300800 */
[----:B------:R-:W-:-:S05]  /*7c190*/  IMAD.MOV.U32 R7, RZ, RZ, R22 ;  /* 0x000000ffff077224 */ /* 0x000fca00078e0016 */
[----:B------:R1:W-:Y:S01]  /*7c1a0*/  LDGSTS.E [R4+0x2280], desc[UR6][R6.64], P0 ;  /* 0x0228000006047fae */ /* 0x0003e200081a1006 */
[----:B--2---:R-:W-:-:S05]  /*7c1b0*/  IADD3 R8, P1, PT, R8, R57, RZ ;  /* 0x0000003908087210 */ /* 0x004fca0007f3e0ff */
[----:B------:R-:W-:Y:S01]  /*7c1c0*/  STL [R1+0x2494], R8 ;  /* 0x0024940801007387 */ /* 0x000fe20000100800 */
[----:B-1----:R-:W-:Y:S01]  /*7c1d0*/  MOV R6, R5 ;  /* 0x0000000500067202 */ /* 0x002fe20000000f00 */
[----:B---3--:R-:W-:Y:S01]  /*7c1e0*/  IMAD.X R13, R13, 0x1, R2, P2 ;  /* 0x000000010d0d7824 */ /* 0x008fe200010e0602 */
[----:B------:R-:W-:-:S04]  /*7c1f0*/  IADD3 R9, P2, PT, R9, R57, RZ ;  /* 0x0000003909097210 */ /* 0x000fc80007f5e0ff */
[----:B------:R1:W-:Y:S01]  /*7c200*/  STL [R1+0x2450], R13 ;  /* 0x0024500d01007387 */ /* 0x0003e20000100800 */
[----:B------:R-:W-:-:S05]  /*7c210*/  IMAD.MOV.U32 R7, RZ, RZ, R13 ;  /* 0x000000ffff077224 */ /* 0x000fca00078e000d */
[----:B------:R2:W-:Y:S04]  /*7c220*/  LDGSTS.E [R4+0x2680], desc[UR6][R6.64], P0 ;  /* 0x0268000006047fae */ /* 0x0005e800081a1006 */
[----:B-1----:R-:W3:Y:S01]  /*7c230*/  LDL.LU R13, [R1+0x2610] ;  /* 0x00261000010d7983 */ /* 0x002ee20000300800 */
[----:B------:R-:W-:-:S03]  /*7c240*/  IMAD.X R10, R10, 0x1, R2, P1 ;  /* 0x000000010a0a7824 */ /* 0x000fc600008e0602 */
[----:B------:R-:W-:Y:S01]  /*7c250*/  STL [R1+0x24d4], R9 ;  /* 0x0024d40901007387 */ /* 0x000fe20000100800 */
[----:B------:R-:W-:-:S03]  /*7c260*/  IADD3 R18, P1, PT, R18, R57, RZ ;  /* 0x0000003912127210 */ /* 0x000fc60007f3e0ff */
[----:B------:R1:W-:Y:S04]  /*7c270*/  STL [R1+0x2490], R10 ;  /* 0x0024900a01007387 */ /* 0x0003e80000100800 */
[----:B------:R-:W3:Y:S01]  /*7c280*/  LDL.LU R5, [R1+0x2654] ;  /* 0x0026540001057983 */ /* 0x000ee20000300800 */
[----:B--2---:R-:W-:Y:S02]  /*7c290*/  IMAD.MOV.U32 R6, RZ, RZ, R8 ;  /* 0x000000ffff067224 */ /* 0x004fe400078e0008 */
        /* <DEDUP_REMOVED lines=8> */
[----:B------:R-:W-:Y:S01]  /*7c320*/  IMAD.X R21, R21, 0x1, R2, P1 ;  /* 0x0000000115157824 */ /* 0x000fe200008e0602 */
[----:B--2---:R-:W-:Y:S01]  /*7c330*/  MOV R7, R11 ;  /* 0x0000000b00077202 */ /* 0x004fe20000000f00 */
[----:B------:R-:W-:-:S05]  /*7c340*/  IMAD.MOV.U32 R6, RZ, RZ, R9 ;  /* 0x000000ffff067224 */ /* 0x000fca00078e0009 */
[----:B------:R2:W-:Y:S04]  /*7c350*/  LDGSTS.E [R4+0x2e80], desc[UR6][R6.64], P0 ;  /* 0x02e8000006047fae */ /* 0x0005e800081a1006 */
[----:B-1----:R-:W3:Y:S04]  /*7c360*/  LDL.LU R11, [R1+0x2690] ;  /* 0x00269000010b7983 */ /* 0x002ee80000300800 */
[----:B------:R-:W-:Y:S04]  /*7c370*/  STL [R1+0x2554], R19 ;  /* 0x0025541301007387 */ /* 0x000fe80000100800 */
[----:B------:R-:W-:Y:S04]  /*7c380*/  STL [R1+0x2510], R21 ;  /* 0x0025101501007387 */ /* 0x000fe80000100800 */
[----:B------:R-:W3:Y:S01]  /*7c390*/  LDL.LU R9, [R1+0x26d4] ;  /* 0x0026d40001097983 */ /* 0x000ee20000300800 */
[----:B--2---:R-:W-:-:S03]  /*7c3a0*/  IMAD.MOV.U32 R6, RZ, RZ, R18 ;  /* 0x000000ffff067224 */ /* 0x004fc600078e0012 */
[----:B------:R-:W2:Y:S01]  /*7c3b0*/  LDL.LU R18, [R1+0x2714] ;  /* 0x0027140001127983 */ /* 0x000ea20000300800 */
[----:B------:R-:W-:Y:S01]  /*7c3c0*/  IADD3 R16, P1, PT, R16, R57, RZ ;  /* 0x0000003910107210 */ /* 0x000fe20007f3e0ff */
[----:B------:R-:W-:-:S04]  /*7c3d0*/  IMAD.X R20, R20, 0x1, R2, P2 ;  /* 0x0000000114147824 */ /* 0x000fc800010e0602 */
[----:B------:R-:W-:Y:S04]  /*7c3e0*/  STL [R1+0x2594], R16 ;  /* 0x0025941001007387 */ /* 0x000fe80000100800 */
[----:B------:R1:W-:Y:S04]  /*7c3f0*/  STL [R1+0x2550], R20 ;  /* 0x0025501401007387 */ /* 0x0003e80000100800 */
[----:B------:R-:W2:Y:S01]  /*7c400*/  LDL.LU R24, [R1+0x26d0] ;  /* 0x0026d00001187983 */ /* 0x000ea20000300800 */
[----:B------:R-:W-:-:S05]  /*7c410*/  IMAD.MOV.U32 R7, RZ, RZ, R21 ;  /* 0x000000ffff077224 */ /* 0x000fca00078e0015 */
[----:B------:R1:W-:Y:S02]  /*7c420*/  LDGSTS.E [R4+0x3280], desc[UR6][R6.64], P0 ;  /* 0x0328000006047fae */ /* 0x0003e400081a1006 */
[----:B-1----:R-:W-:Y:S02]  /*7c430*/  IMAD.MOV.U32 R7, RZ, RZ, R20 ;  /* 0x000000ffff077224 */ /* 0x002fe400078e0014 */
[----:B------:R-:W-:-:S05]  /*7c440*/  IMAD.MOV.U32 R6, RZ, RZ, R19 ;  /* 0x000000ffff067224 */ /* 0x000fca00078e0013 */
[----:B------:R1:W-:Y:S01]  /*7c450*/  LDGSTS.E [R4+0x3680], desc[UR6][R6.64], P0 ;  /* 0x0368000006047fae */ /* 0x0003e200081a1006 */
[----:B----4-:R-:W-:Y:S01]  /*7c460*/  IMAD.X R17, R17, 0x1, R2, P1 ;  /* 0x0000000111117824 */ /* 0x010fe200008e0602 */
[-C--:B------:R-:W-:Y:S02]  /*7c470*/  IADD3 R14, P2, PT, R14, R57.reuse, RZ ;  /* 0x000000390e0e7210 */ /* 0x080fe40007f5e0ff */
[----:B------:R-:W-:Y:S02]  /*7c480*/  IADD3 R12, P1, PT, R12, R57, RZ ;  /* 0x000000390c0c7210 */ /* 0x000fe40007f3e0ff */
[----:B------:R-:W-:Y:S01]  /*7c490*/  IADD3.X R15, PT, PT, R15, R2, RZ, P2, !PT ;  /* 0x000000020f0f7210 */ /* 0x000fe200017fe4ff */
[----:B------:R-:W-:Y:S04]  /*7c4a0*/  STL [R1+0x25d4], R14 ;  /* 0x0025d40e01007387 */ /* 0x000fe80000100800 */
[----:B------:R4:W-:Y:S04]  /*7c4b0*/  STL [R1+0x2590], R17 ;  /* 0x0025901101007387 */ /* 0x0009e80000100800 */
[----:B------:R-:W2:Y:S04]  /*7c4c0*/  LDL.LU R20, [R1+0x2710] ;  /* 0x0027100001147983 */ /* 0x000ea80000300800 */
[----:B------:R-:W-:Y:S04]  /*7c4d0*/  STL [R1+0x2614], R12 ;  /* 0x0026140c01007387 */ /* 0x000fe80000100800 */
[----:B------:R3:W-:Y:S04]  /*7c4e0*/  STL [R1+0x25d0], R15 ;  /* 0x0025d00f01007387 */ /* 0x0007e80000100800 */
[----:B------:R-:W2:Y:S01]  /*7c4f0*/  LDL.LU R21, [R1+0x2754] ;  /* 0x0027540001157983 */ /* 0x000ea20000300800 */
[----:B-1----:R-:W-:-:S03]  /*7c500*/  IMAD.MOV.U32 R7, RZ, RZ, R17 ;  /* 0x000000ffff077224 */ /* 0x002fc600078e0011 */
[----:B----4-:R-:W4:Y:S04]  /*7c510*/  LDL.LU R17, [R1+0x2794] ;  /* 0x0027940001117983 */ /* 0x010f280000300800 */
[----:B------:R-:W4:Y:S01]  /*7c520*/  LDL.LU R22, [R1+0x2750] ;  /* 0x0027500001167983 */ /* 0x000f220000300800 */
[----:B------:R-:W-:-:S05]  /*7c530*/  IMAD.MOV.U32 R6, RZ, RZ, R16 ;  /* 0x000000ffff067224 */ /* 0x000fca00078e0010 */
[----:B------:R1:W-:Y:S02]  /*7c540*/  LDGSTS.E [R4+0x3a80], desc[UR6][R6.64], P0 ;  /* 0x03a8000006047fae */ /* 0x0003e400081a1006 */
[----:B-1----:R-:W-:Y:S02]  /*7c550*/  IMAD.MOV.U32 R7, RZ, RZ, R15 ;  /* 0x000000ffff077224 */ /* 0x002fe400078e000f */
[----:B------:R-:W-:-:S05]  /*7c560*/  IMAD.MOV.U32 R6, RZ, RZ, R14 ;  /* 0x000000ffff067224 */ /* 0x000fca00078e000e */
[----:B------:R1:W-:Y:S01]  /*7c570*/  LDGSTS.E [R4+0x3e80], desc[UR6][R6.64], P0 ;  /* 0x03e8000006047fae */ /* 0x0003e200081a1006 */
[----:B---3--:R-:W-:Y:S01]  /*7c580*/  IMAD.X R13, R13, 0x1, R2, P1 ;  /* 0x000000010d0d7824 */ /* 0x008fe200008e0602 */
[----:B------:R-:W-:-:S05]  /*7c590*/  IADD3 R5, P2, PT, R5, R57, RZ ;  /* 0x0000003905057210 */ /* 0x000fca0007f5e0ff */
[----:B------:R-:W-:Y:S04]  /*7c5a0*/  STL [R1+0x2654], R5 ;  /* 0x0026540501007387 */ /* 0x000fe80000100800 */
[----:B------:R3:W-:Y:S04]  /*7c5b0*/  STL [R1+0x2610], R13 ;  /* 0x0026100d01007387 */ /* 0x0007e80000100800 */
[----:B------:R-:W4:Y:S01]  /*7c5c0*/  LDL.LU R15, [R1+0x27d4] ;  /* 0x0027d400010f7983 */ /* 0x000f220000300800 */
[----:B------:R-:W-:-:S03]  /*7c5d0*/  IMAD.X R10, R10, 0x1, R2, P2 ;  /* 0x000000010a0a7824 */ /* 0x000fc600010e0602 */
[----:B------:R-:W4:Y:S01]  /*7c5e0*/  LDL.LU R19, [R1+0x2790] ;  /* 0x0027900001137983 */ /* 0x000f220000300800 */
[----:B-1----:R-:W-:Y:S01]  /*7c5f0*/  MOV R6, R12 ;  /* 0x0000000c00067202 */ /* 0x002fe20000000f00 */
[----:B------:R-:W-:-:S05]  /*7c600*/  IMAD.MOV.U32 R7, RZ, RZ, R13 ;  /* 0x000000ffff077224 */ /* 0x000fca00078e000d */
[----:B------:R1:W-:Y:S01]  /*7c610*/  LDGSTS.E [R4+0x4280], desc[UR6][R6.64], P0 ;  /* 0x0428000006047fae */ /* 0x0003e200081a1006 */
[----:B------:R-:W-:-:S05]  /*7c620*/  IADD3 R8, P1, PT, R8, R57, RZ ;  /* 0x0000003908087210 */ /* 0x000fca0007f3e0ff */
[----:B------:R-:W-:Y:S04]  /*7c630*/  STL [R1+0x2694], R8 ;  /* 0x0026940801007387 */ /* 0x000fe80000100800 */
[----:B------:R1:W-:Y:S04]  /*7c640*/  STL [R1+0x2650], R10 ;  /* 0x0026500a01007387 */ /* 0x0003e80000100800 */
[----:B---3--:R-:W3:Y:S01]  /*7c650*/  LDL.LU R13, [R1+0x2814] ;  /* 0x00281400010d7983 */ /* 0x008ee20000300800 */
[----:B------:R-:W-:-:S03]  /*7c660*/  IMAD.X R11, R11, 0x1, R2, P1 ;  /* 0x000000010b0b7824 */ /* 0x000fc600008e0602 */
[----:B------:R-:W3:Y:S01]  /*7c670*/  LDL.LU R16, [R1+0x27d0] ;  /* 0x0027d00001107983 */ /* 0x000ee20000300800 */
[-C--:B------:R-:W-:Y:S01]  /*7c680*/  IADD3 R9, P2, PT, R9, R57.reuse, RZ ;  /* 0x0000003909097210 */ /* 0x080fe20007f5e0ff */
[----:B-1----:R-:W-:Y:S02]  /*7c690*/  IMAD.MOV.U32 R6, RZ, RZ, R5 ;  /* 0x000000ffff067224 */ /* 0x002fe400078e0005 */
[----:B------:R-:W-:Y:S02]  /*7c6a0*/  IMAD.MOV.U32 R7, RZ, RZ, R10 ;  /* 0x000000ffff077224 */ /* 0x000fe400078e000a */
[----:B------:R-:W-:Y:S04]  /*7c6b0*/  STL [R1+0x26d4], R9 ;  /* 0x0026d40901007387 */ /* 0x000fe80000100800 */
[----:B------:R1:W-:Y:S04]  /*7c6c0*/  STL [R1+0x2690], R11 ;  /* 0x0026900b01007387 */ /* 0x0003e80000100800 */
[----:B------:R-:W3:Y:S04]  /*7c6d0*/  LDL.LU R14, [R1+0x2810] ;  /* 0x00281000010e7983 */ /* 0x000ee80000300800 */
[----:B------:R-:W3:Y:S04]  /*7c6e0*/  LDL.LU R5, [R1+0x2854] ;  /* 0x0028540001057983 */ /* 0x000ee80000300800 */
[----:B------:R-:W3:Y:S01]  /*7c6f0*/  LDL.LU R10, [R1+0x2894] ;  /* 0x00289400010a7983 */ /* 0x000ee20000300800 */
[----:B--2---:R-:W-:-:S03]  /*7c700*/  IADD3 R18, P1, PT, R18, R57, RZ ;  /* 0x0000003912127210 */ /* 0x004fc60007f3e0ff */
[----:B------:R-:W2:Y:S04]  /*7c710*/  LDL.LU R12, [R1+0x2850] ;  /* 0x00285000010c7983 */ /* 0x000ea80000300800 */
[----:B------:R1:W-:Y:S04]  /*7c720*/  LDGSTS.E [R4+0x4680], desc[UR6][R6.64], P0 ;  /* 0x0468000006047fae */ /* 0x0003e800081a1006 */
[----:B------:R-:W-:Y:S01]  /*7c730*/  STL [R1+0x2714], R18 ;  /* 0x0027141201007387 */ /* 0x000fe20000100800 */
[----:B-1----:R-:W-:Y:S01]  /*7c740*/  IMAD.MOV.U32 R6, RZ, RZ, R8 ;  /* 0x000000ffff067224 */ /* 0x002fe200078e0008 */
[----:B------:R-:W-:-:S05]  /*7c750*/  MOV R7, R11 ;  /* 0x0000000b00077202 */ /* 0x000fca0000000f00 */
[----:B------:R1:W-:Y:S02]  /*7c760*/  LDGSTS.E [R4+0x4a80], desc[UR6][R6.64], P0 ;  /* 0x04a8000006047fae */ /* 0x0003e400081a1006 */
[----:B-1----:R-:W-:Y:S02]  /*7c770*/  IMAD.MOV.U32 R6, RZ, RZ, R9 ;  /* 0x000000ffff067224 */ /* 0x002fe400078e0009 */
[----:B------:R-:W-:-:S05]  /*7c780*/  IMAD.X R24, R24, 0x1, R2, P2 ;  /* 0x0000000118187824 */ /* 0x000fca00010e0602 */
[----:B------:R-:W-:Y:S04]  /*7c790*/  STL [R1+0x26d0], R24 ;  /* 0x0026d01801007387 */ /* 0x000fe80000100800 */
[----:B------:R-:W2:Y:S04]  /*7c7a0*/  LDL.LU R11, [R1+0x2890] ;  /* 0x00289000010b7983 */ /* 0x000ea80000300800 */
[----:B------:R-:W2:Y:S04]  /*7c7b0*/  LDL.LU R8, [R1+0x28d4] ;  /* 0x0028d40001087983 */ /* 0x000ea80000300800 */
[----:B------:R-:W2:Y:S04]  /*7c7c0*/  LDL.LU R23, [R1+0x2914] ;  /* 0x0029140001177983 */ /* 0x000ea80000300800 */
[----:B------:R-:W2:Y:S01]  /*7c7d0*/  LDL.LU R9, [R1+0x28d0] ;  /* 0x0028d00001097983 */ /* 0x000ea20000300800 */
[----:B------:R-:W-:-:S05]  /*7c7e0*/  IMAD.MOV.U32 R7, RZ, RZ, R24 ;  /* 0x000000ffff077224 */ /* 0x000fca00078e0018 */
[----:B------:R1:W-:Y:S02]  /*7c7f0*/  LDGSTS.E [R4+0x4e80], desc[UR6][R6.64], P0 ;  /* 0x04e8000006047fae */ /* 0x0003e400081a1006 */
[----:B-1----:R-:W-:Y:S02]  /*7c800*/  IMAD.MOV.U32 R6, RZ, RZ, R18 ;  /* 0x000000ffff067224 */ /* 0x002fe400078e0012 */
[----:B------:R-:W-:Y:S01]  /*7c810*/  IMAD.X R20, R20, 0x1, R2, P1 ;  /* 0x0000000114147824 */ /* 0x000fe200008e0602 */
[----:B------:R-:W-:-:S03]  /*7c820*/  IADD3 R21, P2, PT, R21, R57, RZ ;  /* 0x0000003915157210 */ /* 0x000fc60007f5e0ff */
[----:B------:R-:W-:Y:S01]  /*7c830*/  IMAD.MOV.U32 R7, RZ, RZ, R20 ;  /* 0x000000ffff077224 */ /* 0x000fe200078e0014 */
[----:B----4-:R-:W-:Y:S01]  /*7c840*/  IADD3 R17, P1, PT, R17, R57, RZ ;  /* 0x0000003911117210 */ /* 0x010fe20007f3e0ff */
[----:B------:R-:W-:Y:S01]  /*7c850*/  IMAD.X R22, R22, 0x1, R2, P2 ;  /* 0x0000000116167824 */ /* 0x000fe200010e0602 */
[----:B------:R-:W-:Y:S04]  /*7c860*/  STL [R1+0x2754], R21 ;  /* 0x0027541501007387 */ /* 0x000fe80000100800 */
[----:B------:R1:W-:Y:S04]  /*7c870*/  STL [R1+0x2710], R20 ;  /* 0x0027101401007387 */ /* 0x0003e80000100800 */
[----:B------:R4:W-:Y:S04]  /*7c880*/  LDGSTS.E [R4+0x5280], desc[UR6][R6.64], P0 ;  /* 0x0528000006047fae */ /* 0x0009e800081a1006 */
[----:B-1----:R-:W2:Y:S04]  /*7c890*/  LDL.LU R20, [R1+0x2954] ;  /* 0x0029540001147983 */ /* 0x002ea80000300800 */
[----:B------:R-:W-:Y:S04]  /*7c8a0*/  STL [R1+0x2794], R17 ;  /* 0x0027941101007387 */ /* 0x000fe80000100800 */
[----:B------:R-:W-:Y:S04]  /*7c8b0*/  STL [R1+0x2750], R22 ;  /* 0x0027501601007387 */ /* 0x000fe80000100800 */
[----:B------:R-:W2:Y:S04]  /*7c8c0*/  LDL.LU R18, [R1+0x2994] ;  /* 0x0029940001127983 */ /* 0x000ea80000300800 */
[----:B------:R-:W2:Y:S01]  /*7c8d0*/  LDL.LU R24, [R1+0x2910] ;  /* 0x0029100001187983 */ /* 0x000ea20000300800 */
[----:B----4-:R-:W-:-:S02]  /*7c8e0*/  IMAD.MOV.U32 R6, RZ, RZ, R21 ;  /* 0x000000ffff067224 */ /* 0x010fc400078e0015 */
[----:B------:R-:W-:-:S05]  /*7c8f0*/  IMAD.MOV.U32 R7, RZ, RZ, R22 ;  /* 0x000000ffff077224 */ /* 0x000fca00078e0016 */
[----:B------:R1:W-:Y:S02]  /*7c900*/  LDGSTS.E [R4+0x5680], desc[UR6][R6.64], P0 ;  /* 0x0568000006047fae */ /* 0x0003e400081a1006 */
[----:B-1----:R-:W-:Y:S01]  /*7c910*/  IMAD.MOV.U32 R6, RZ, RZ, R17 ;  /* 0x000000ffff067224 */ /* 0x002fe200078e0011 */
[----:B------:R-:W-:Y:S02]  /*7c920*/  IADD3 R15, P2, PT, R15, R57, RZ ;  /* 0x000000390f0f7210 */ /* 0x000fe40007f5e0ff */
[----:B------:R-:W-:-:S05]  /*7c930*/  IADD3.X R19, PT, PT, R19, R2, RZ, P1, !PT ;  /* 0x0000000213137210 */ /* 0x000fca0000ffe4ff */
[----:B------:R-:W-:-:S05]  /*7c940*/  IMAD.MOV.U32 R7, RZ, RZ, R19 ;  /* 0x000000ffff077224 */ /* 0x000fca00078e0013 */
[----:B------:R1:W-:Y:S01]  /*7c950*/  LDGSTS.E [R4+0x5a80], desc[UR6][R6.64], P0 ;  /* 0x05a8000006047fae */ /* 0x0003e200081a1006 */
[----:B---3--:R-:W-:Y:S01]  /*7c960*/  IADD3 R13, P1, PT, R13, R57, RZ ;  /* 0x000000390d0d7210 */ /* 0x008fe20007f3e0ff */
[----:B------:R-:W-:Y:S01]  /*7c970*/  IMAD.X R16, R16, 0x1, R2, P2 ;  /* 0x0000000110107824 */ /* 0x000fe200010e0602 */
[----:B-1----:R-:W-:-:S03]  /*7c980*/  MOV R6, R15 ;  /* 0x0000000f00067202 */ /* 0x002fc60000000f00 */
[----:B------:R-:W-:Y:S01]  /*7c990*/  IMAD.MOV.U32 R7, RZ, RZ, R16 ;  /* 0x000000ffff077224 */ /* 0x000fe200078e0010 */
[----:B------:R-:W-:Y:S01]  /*7c9a0*/  STL [R1+0x27d4], R15 ;  /* 0x0027d40f01007387 */ /* 0x000fe20000100800 */
[----:B------:R-:W-:Y:S01]  /*7c9b0*/  IMAD.X R14, R14, 0x1, R2, P1 ;  /* 0x000000010e0e7824 */ /* 0x000fe200008e0602 */
[-C--:B------:R-:W-:Y:S02]  /*7c9c0*/  IADD3 R5, P2, PT, R5, R57.reuse, RZ ;  /* 0x0000003905057210 */ /* 0x080fe40007f5e0ff */
[----:B------:R1:W-:Y:S01]  /*7c9d0*/  LDGSTS.E [R4+0x5e80], desc[UR6][R6.64], P0 ;  /* 0x05e8000006047fae */ /* 0x0003e200081a1006 */
[----:B------:R-:W-:-:S03]  /*7c9e0*/  IADD3 R10, P1, PT, R10, R57, RZ ;  /* 0x000000390a0a7210 */ /* 0x000fc60007f3e0ff */
[----:B------:R-:W-:Y:S04]  /*7c9f0*/  STL [R1+0x2790], R19 ;  /* 0x0027901301007387 */ /* 0x000fe80000100800 */
[----:B------:R-:W-:Y:S01]  /*7ca00*/  STL [R1+0x2814], R13 ;  /* 0x0028140d01007387 */ /* 0x000fe20000100800 */
[----:B--2---:R-:W-:-:S03]  /*7ca10*/  IMAD.X R12, R12, 0x1, R2, P2 ;  /* 0x000000010c0c7824 */ /* 0x004fc600010e0602 */
[----:B------:R-:W-:Y:S04]  /*7ca20*/  STL [R1+0x27d0], R16 ;  /* 0x0027d01001007387 */ /* 0x000fe80000100800 */
[----:B------:R2:W-:Y:S04]  /*7ca30*/  STL [R1+0x2854], R5 ;  /* 0x0028540501007387 */ /* 0x0005e80000100800 */
[----:B------:R3:W-:Y:S01]  /*7ca40*/  STL [R1+0x2810], R14 ;  /* 0x0028100e01007387 */ /* 0x0007e20000100800 */
[----:B-1----:R-:W-:Y:S02]  /*7ca50*/  IMAD.MOV.U32 R6, RZ, RZ, R13 ;  /* 0x000000ffff067224 */ /* 0x002fe400078e000d */
[----:B------:R-:W-:Y:S01]  /*7ca60*/  IMAD.MOV.U32 R7, RZ, RZ, R14 ;  /* 0x000000ffff077224 */ /* 0x000fe200078e000e */
[----:B------:R-:W-:Y:S04]  /*7ca70*/  STL [R1+0x2894], R10 ;  /* 0x0028940a01007387 */ /* 0x000fe80000100800 */
[----:B------:R1:W-:Y:S04]  /*7ca80*/  STL [R1+0x2850], R12 ;  /* 0x0028500c01007387 */ /* 0x0003e80000100800 */
[----:B------:R4:W-:Y:S02]  /*7ca90*/  LDGSTS.E [R4+0x6280], desc[UR6][R6.64], P0 ;  /* 0x0628000006047fae */ /* 0x0009e400081a1006 */
[----:B----4-:R-:W-:-:S02]  /*7caa0*/  IMAD.MOV.U32 R6, RZ, RZ, R5 ;  /* 0x000000ffff067224 */ /* 0x010fc400078e0005 */
[----:B--2---:R-:W2:Y:S01]  /*7cab0*/  LDL.LU R5, [R1+0x29d4] ;  /* 0x0029d40001057983 */ /* 0x004ea20000300800 */
[-C--:B------:R-:W-:Y:S01]  /*7cac0*/  IADD3 R8, P2, PT, R8, R57.reuse, RZ ;  /* 0x0000003908087210 */ /* 0x080fe20007f5e0ff */
        /* <DEDUP_REMOVED lines=10> */
[----:B---3--:R-:W3:Y:S04]  /*7cb70*/  LDL.LU R14, [R1+0x221c] ;  /* 0x00221c00010e7983 */ /* 0x008ee80000300800 */
[----:B------:R-:W3:Y:S01]  /*7cb80*/  LDL.LU R21, [R1+0x225c] ;  /* 0x00225c0001157983 */ /* 0x000ee20000300800 */
[----:B------:R-:W-:-:S05]  /*7cb90*/  MOV R7, R12 ;  /* 0x0000000c00077202 */ /* 0x000fca0000000f00 */
[----:B------:R1:W-:Y:S02]  /*7cba0*/  LDGSTS.E [R4+0x6680], desc[UR6][R6.64], P0 ;  /* 0x0668000006047fae */ /* 0x0003e400081a1006 */
[----:B-1----:R-:W-:Y:S02]  /*7cbb0*/  IMAD.MOV.U32 R6, RZ, RZ, R10 ;  /* 0x000000ffff067224 */ /* 0x002fe400078e000a */
[----:B------:R-:W-:-:S05]  /*7cbc0*/  IMAD.MOV.U32 R7, RZ, RZ, R11 ;  /* 0x000000ffff077224 */ /* 0x000fca00078e000b */
[----:B------:R1:W-:Y:S01]  /*7cbd0*/  LDGSTS.E [R4+0x6a80], desc[UR6][R6.64], P0 ;  /* 0x06a8000006047fae */ /* 0x0003e200081a1006 */
[-C--:B------:R-:W-:Y:S02]  /*7cbe0*/  IADD3 R20, P2, PT, R20, R57.reuse, RZ ;  /* 0x0000003914147210 */ /* 0x080fe40007f5e0ff */
[----:B------:R-:W-:Y:S01]  /*7cbf0*/  IADD3 R18, P3, PT, R18, R57, RZ ;  /* 0x0000003912127210 */ /* 0x000fe20007f7e0ff */
[----:B------:R-:W-:Y:S02]  /*7cc00*/  IMAD.X R24, R24, 0x1, R2, P1 ;  /* 0x0000000118187824 */ /* 0x000fe400008e0602 */
[----:B------:R-:W-:Y:S04]  /*7cc10*/  STL [R1+0x2954], R20 ;  /* 0x0029541401007387 */ /* 0x000fe80000100800 */
[----:B------:R-:W3:Y:S04]  /*7cc20*/  LDL.LU R16, [R1+0x5b8] ;  /* 0x0005b80001107983 */ /* 0x000ee80000300800 */
[----:B------:R-:W-:Y:S04]  /*7cc30*/  STL [R1+0x2910], R24 ;  /* 0x0029101801007387 */ /* 0x000fe80000100800 */
[----:B------:R-:W-:Y:S04]  /*7cc40*/  STL [R1+0x2994], R18 ;  /* 0x0029941201007387 */ /* 0x000fe80000100800 */
[----:B------:R-:W3:Y:S04]  /*7cc50*/  LDL.LU R69, [R1+0x5c8] ;  /* 0x0005c80001457983 */ /* 0x000ee80000300800 */
[----:B------:R-:W3:Y:S04]  /*7cc60*/  LDL.LU R68, [R1+0x5bc] ;  /* 0x0005bc0001447983 */ /* 0x000ee80000300800 */
[----:B------:R-:W3:Y:S04]  /*7cc70*/  LDL.LU R65, [R1+0x5cc] ;  /* 0x0005cc0001417983 */ /* 0x000ee80000300800 */
[----:B------:R-:W3:Y:S04]  /*7cc80*/  LDL.LU R13, [R1+0x5c0] ;  /* 0x0005c000010d7983 */ /* 0x000ee80000300800 */
[----:B------:R-:W3:Y:S04]  /*7cc90*/  LDL.LU R64, [R1+0x5d0] ;  /* 0x0005d00001407983 */ /* 0x000ee80000300800 */
[----:B------:R-:W3:Y:S04]  /*7cca0*/  LDL.LU R12, [R1+0x5c4] ;  /* 0x0005c400010c7983 */ /* 0x000ee80000300800 */
[----:B------:R-:W3:Y:S04]  /*7ccb0*/  LDL.LU R61, [R1+0x5d4] ;  /* 0x0005d400013d7983 */ /* 0x000ee80000300800 */
[----:B----4-:R-:W4:Y:S04]  /*7ccc0*/  LDL.LU R11, [R1+0x598] ;  /* 0x00059800010b7983 */ /* 0x010f280000300800 */
[----:B------:R-:W4:Y:S01]  /*7ccd0*/  LDL.LU R60, [R1+0x5a8] ;  /* 0x0005a800013c7983 */ /* 0x000f220000300800 */
[----:B-1----:R-:W-:-:S03]  /*7cce0*/  IMAD.MOV.U32 R7, RZ, RZ, R9 ;  /* 0x000000ffff077224 */ /* 0x002fc600078e0009 */
        /* <DEDUP_REMOVED lines=11> */
[----:B------:R-:W-:Y:S01]  /*7cda0*/  IADD3.X R22, PT, PT, R22, R2, RZ, P2, !PT ;  /* 0x0000000216167210 */ /* 0x000fe200017fe4ff */
[----:B------:R-:W-:-:S04]  /*7cdb0*/  IMAD.X R19, R19, 0x1, R2, P3 ;  /* 0x0000000113137824 */ /* 0x000fc800018e0602 */
[----:B------:R2:W-:Y:S04]  /*7cdc0*/  STL [R1+0x2950], R22 ;  /* 0x0029501601007387 */ /* 0x0005e80000100800 */
[----:B------:R-:W-:Y:S04]  /*7cdd0*/  STL [R1+0x2990], R19 ;  /* 0x0029901301007387 */ /* 0x000fe80000100800 */
[----:B------:R-:W2:Y:S04]  /*7cde0*/  LDL.LU R50, [R1+0x3a0] ;  /* 0x0003a00001327983 */ /* 0x000ea80000300800 */
[----:B------:R-:W2:Y:S01]  /*7cdf0*/  LDL.LU R51, [R1+0x588] ;  /* 0x0005880001337983 */ /* 0x000ea20000300800 */
[----:B------:R-:W-:Y:S01]  /*7ce00*/  IMAD.X R17, R17, 0x1, R2, P1 ;  /* 0x0000000111117824 */ /* 0x000fe200008e0602 */
[----:B---3--:R-:W-:-:S02]  /*7ce10*/  IADD3 R14, P1, PT, R14, R57, RZ ;  /* 0x000000390e0e7210 */ /* 0x008fc40007f3e0ff */
[----:B------:R-:W-:Y:S02]  /*7ce20*/  IADD3 R21, P2, PT, R21, R57, RZ ;  /* 0x0000003915157210 */ /* 0x000fe40007f5e0ff */
[----:B------:R3:W-:Y:S04]  /*7ce30*/  STL [R1+0x29d0], R17 ;  /* 0x0029d01101007387 */ /* 0x0007e80000100800 */
[----:B------:R-:W-:Y:S04]  /*7ce40*/  STL [R1+0x221c], R14 ;  /* 0x00221c0e01007387 */ /* 0x000fe80000100800 */
[----:B------:R-:W-:Y:S01]  /*7ce50*/  STL [R1+0x225c], R21 ;  /* 0x00225c1501007387 */ /* 0x000fe20000100800 */
[----:B-1----:R-:W-:-:S02]  /*7ce60*/  IMAD.MOV.U32 R6, RZ, RZ, R23 ;  /* 0x000000ffff067224 */ /* 0x002fc400078e0017 */
        /* <DEDUP_REMOVED lines=10> */
[----:B----4-:R-:W-:-:S05]  /*7cf10*/  IMAD.X R15, R15, 0x1, R2, P1 ;  /* 0x000000010f0f7824 */ /* 0x010fca00008e0602 */
[----:B------:R-:W-:Y:S04]  /*7cf20*/  STL [R1+0x2218], R15 ;  /* 0x0022180f01007387 */ /* 0x000fe80000100800 */
[----:B------:R-:W-:Y:S04]  /*7cf30*/  STL.64 [R1+0x1ad8], R104 ;  /* 0x001ad86801007387 */ /* 0x000fe80000100a00 */
[----:B------:R-:W-:Y:S04]  /*7cf40*/  STL.64 [R1+0x1ad0], R100 ;  /* 0x001ad06401007387 */ /* 0x000fe80000100a00 */
[----:B------:R-:W-:Y:S04]  /*7cf50*/  STL.64 [R1+0x1ac8], R96 ;  /* 0x001ac86001007387 */ /* 0x000fe80000100a00 */
[----:B------:R-:W-:Y:S04]  /*7cf60*/  STL.64 [R1+0x1ac0], R92 ;  /* 0x001ac05c01007387 */ /* 0x000fe80000100a00 */
[----:B------:R-:W4:Y:S01]  /*7cf70*/  LDL.LU R69, [R1+0x3a4] ;  /* 0x0003a40001457983 */ /* 0x000f220000300800 */
[----:B------:R-:W-:Y:S01]  /*7cf80*/  IMAD.MOV.U32 R88, RZ, RZ, R60 ;  /* 0x000000ffff587224 */ /* 0x000fe200078e003c */
[----:B------:R-:W-:-:S02]  /*7cf90*/  MOV R89, R11 ;  /* 0x0000000b00597202 */ /* 0x000fc40000000f00 */
[----:B------:R-:W4:Y:S04]  /*7cfa0*/  LDL.LU R68, [R1+0x58c] ;  /* 0x00058c0001447983 */ /* 0x000f280000300800 */
[----:B------:R-:W4:Y:S01]  /*7cfb0*/  LDL.LU R65, [R1+0x3a8] ;  /* 0x0003a80001417983 */ /* 0x000f220000300800 */
[----:B------:R-:W-:-:S03]  /*7cfc0*/  IMAD.MOV.U32 R84, RZ, RZ, R9 ;  /* 0x000000ffff547224 */ /* 0x000fc600078e0009 */
[----:B------:R-:W4:Y:S01]  /*7cfd0*/  LDL.LU R64, [R1+0x590] ;  /* 0x0005900001407983 */ /* 0x000f220000300800 */
[----:B------:R-:W-:-:S03]  /*7cfe0*/  IMAD.MOV.U32 R80, RZ, RZ, R8 ;  /* 0x000000ffff507224 */ /* 0x000fc600078e0008 */
[----:B------:R-:W4:Y:S04]  /*7cff0*/  LDL.LU R9, [R1+0x3ac] ;  /* 0x0003ac0001097983 */ /* 0x000f280000300800 */
[----:B------:R-:W4:Y:S04]  /*7d000*/  LDL.LU R8, [R1+0x594] ;  /* 0x0005940001087983 */ /* 0x000f280000300800 */
[----:B------:R-:W-:Y:S04]  /*7d010*/  STL.64 [R1+0x1ab8], R88 ;  /* 0x001ab85801007387 */ /* 0x000fe80000100a00 */
[----:B------:R-:W4:Y:S04]  /*7d020*/  LDL.LU R61, [R1+0x370] ;  /* 0x00037000013d7983 */ /* 0x000f280000300800 */
[----:B------:R-:W4:Y:S01]  /*7d030*/  LDL.LU R60, [R1+0x390] ;  /* 0x00039000013c7983 */ /* 0x000f220000300800 */
[----:B-1----:R-:W-:-:S03]  /*7d040*/  IMAD.MOV.U32 R7, RZ, RZ, R22 ;  /* 0x000000ffff077224 */ /* 0x002fc600078e0016 */
[----:B------:R-:W4:Y:S04]  /*7d050*/  LDL.LU R23, [R1+0x374] ;  /* 0x0003740001177983 */ /* 0x000f280000300800 */
[----:B--2---:R-:W2:Y:S04]  /*7d060*/  LDL.LU R22, [R1+0x394] ;  /* 0x0003940001167983 */ /* 0x004ea80000300800 */
        /* <DEDUP_REMOVED lines=8> */
[----:B------:R1:W-:Y:S01]  /*7d0f0*/  LDGSTS.E [R4+0x7680], desc[UR6][R6.64], P0 ;  /* 0x0768000006047fae */ /* 0x0003e200081a1006 */
[----:B------:R-:W-:Y:S01]  /*7d100*/  IMAD.MOV.U32 R81, RZ, RZ, R56 ;  /* 0x000000ffff517224 */ /* 0x000fe200078e0038 */
[----:B-1----:R-:W-:Y:S01]  /*7d110*/  MOV R6, R18 ;  /* 0x0000001200067202 */ /* 0x002fe20000000f00 */
[----:B------:R-:W-:-:S05]  /*7d120*/  IMAD.MOV.U32 R7, RZ, RZ, R19 ;  /* 0x000000ffff077224 */ /* 0x000fca00078e0013 */
[----:B------:R1:W-:Y:S02]  /*7d130*/  LDGSTS.E [R4+0x7a80], desc[UR6][R6.64], P0 ;  /* 0x07a8000006047fae */ /* 0x0003e400081a1006 */
[----:B-1----:R-:W-:Y:S02]  /*7d140*/  IMAD.MOV.U32 R7, RZ, RZ, R17 ;  /* 0x000000ffff077224 */ /* 0x002fe400078e0011 */
[----:B------:R-:W-:Y:S01]  /*7d150*/  IMAD.MOV.U32 R73, RZ, RZ, R50 ;  /* 0x000000ffff497224 */ /* 0x000fe200078e0032 */
[----:B------:R-:W-:Y:S01]  /*7d160*/  MOV R72, R51 ;  /* 0x0000003300487202 */ /* 0x000fe20000000f00 */
        /* <DEDUP_REMOVED lines=13> */
[----:B------:R-:W3:Y:S04]  /*7d240*/  LDL.LU R12, [R1+0x348] ;  /* 0x00034800010c7983 */ /* 0x000ee80000300800 */
[----:B------:R-:W3:Y:S04]  /*7d250*/  LDL.LU R16, [R1+0x33c] ;  /* 0x00033c0001107983 */ /* 0x000ee80000300800 */
[----:B------:R-:W3:Y:S04]  /*7d260*/  LDL.LU R56, [R1+0x34c] ;  /* 0x00034c0001387983 */ /* 0x000ee80000300800 */
[----:B------:R-:W-:Y:S04]  /*7d270*/  STL.64 [R1+0x1ab0], R84 ;  /* 0x001ab05401007387 */ /* 0x000fe80000100a00 */
[----:B------:R-:W-:Y:S04]  /*7d280*/  STL.64 [R1+0x1aa8], R80 ;  /* 0x001aa85001007387 */ /* 0x000fe80000100a00 */
[----:B------:R-:W-:Y:S04]  /*7d290*/  STL.64 [R1+0x1aa0], R76 ;  /* 0x001aa04c01007387 */ /* 0x000fe80000100a00 */
[----:B------:R-:W3:Y:S04]  /*7d2a0*/  LDL.LU R19, [R1+0x320] ;  /* 0x0003200001137983 */ /* 0x000ee80000300800 */
[----:B------:R-:W-:Y:S04]  /*7d2b0*/  STL.64 [R1+0x1a98], R72 ;  /* 0x001a984801007387 */ /* 0x000fe80000100a00 */
[----:B------:R-:W3:Y:S01]  /*7d2c0*/  LDL.LU R18, [R1+0x324] ;  /* 0x0003240001127983 */ /* 0x000ee20000300800 */
[----:B------:R-:W-:-:S02]  /*7d2d0*/  IMAD.MOV.U32 R6, RZ, RZ, R5 ;  /* 0x000000ffff067224 */ /* 0x000fc400078e0005 */
[----:B------:R-:W-:-:S03]  /*7d2e0*/  IMAD.MOV.U32 R31, RZ, RZ, R138 ;  /* 0x000000ffff1f7224 */ /* 0x000fc600078e008a */
[----:B------:R1:W-:Y:S04]  /*7d2f0*/  LDGSTS.E [R4+0x7e80], desc[UR6][R6.64], P0 ;  /* 0x07e8000006047fae */ /* 0x0003e800081a1006 */
[----:B------:R-:W-:Y:S04]  /*7d300*/  LDGSTS.E [R4+0x8280], desc[UR6][R104.64], P0 ;  /* 0x0828000068047fae */ /* 0x000fe800081a1006 */
[----:B------:R-:W-:Y:S04]  /*7d310*/  LDGSTS.E [R4+0x8680], desc[UR6][R100.64], P0 ;  /* 0x0868000064047fae */ /* 0x000fe800081a1006 */
[----:B------:R-:W-:Y:S04]  /*7d320*/  LDGSTS.E [R4+0x8a80], desc[UR6][R96.64], P0 ;  /* 0x08a8000060047fae */ /* 0x000fe800081a1006 */
[----:B------:R-:W-:Y:S01]  /*7d330*/  LDGSTS.E [R4+0x8e80], desc[UR6][R92.64], P0 ;  /* 0x08e800005c047fae */ /* 0x000fe200081a1006 */
[----:B------:R-:W-:-:S02]  /*7d340*/  IMAD.MOV.U32 R26, RZ, RZ, R126 ;  /* 0x000000ffff1a7224 */ /* 0x000fc400078e007e */
[----:B------:R-:W-:Y:S01]  /*7d350*/  IMAD.MOV.U32 R27, RZ, RZ, R38 ;  /* 0x000000ffff1b7224 */ /* 0x000fe200078e0026 */
[----:B------:R-:W-:Y:S04]  /*7d360*/  LDGSTS.E [R4+0x9280], desc[UR6][R88.64], P0 ;  /* 0x0928000058047fae */ /* 0x000fe800081a1006 */
[----:B------:R-:W-:Y:S04]  /*7d370*/  LDGSTS.E [R4+0x9680], desc[UR6][R84.64], P0 ;  /* 0x0968000054047fae */ /* 0x000fe800081a1006 */
[----:B------:R-:W-:Y:S01]  /*7d380*/  LDGSTS.E [R4+0x9a80], desc[UR6][R80.64], P0 ;  /* 0x09a8000050047fae */ /* 0x000fe200081a1006 */
[----:B-1----:R-:W-:-:S03]  /*7d390*/  IMAD.MOV.U32 R6, RZ, RZ, R131 ;  /* 0x000000ffff067224 */ /* 0x002fc600078e0083 */
[----:B------:R-:W-:Y:S01]  /*7d3a0*/  LDGSTS.E [R4+0x9e80], desc[UR6][R76.64], P0 ;  /* 0x09e800004c047fae */ /* 0x000fe200081a1006 */
[----:B------:R-:W-:-:S03]  /*7d3b0*/  IMAD.MOV.U32 R7, RZ, RZ, R123 ;  /* 0x000000ffff077224 */ /* 0x000fc600078e007b */
[----:B------:R-:W-:Y:S04]  /*7d3c0*/  LDGSTS.E [R4+0xa280], desc[UR6][R72.64], P0 ;  /* 0x0a28000048047fae */ /* 0x000fe800081a1006 */
[----:B----4-:R-:W-:Y:S04]  /*7d3d0*/  STL.64 [R1+0x1a90], R68 ;  /* 0x001a904401007387 */ /* 0x010fe80000100a00 */
[----:B------:R-:W-:Y:S04]  /*7d3e0*/  STL.64 [R1+0x1a88], R64 ;  /* 0x001a884001007387 */ /* 0x000fe80000100a00 */
[----:B------:R-:W-:Y:S04]  /*7d3f0*/  LDGSTS.E [R4+0xa680], desc[UR6][R68.64], P0 ;  /* 0x0a68000044047fae */ /* 0x000fe800081a1006 */
[----:B------:R-:W-:Y:S04]  /*7d400*/  LDGSTS.E [R4+0xaa80], desc[UR6][R64.64], P0 ;  /* 0x0aa8000040047fae */ /* 0x000fe800081a1006 */
[----:B------:R1:W-:Y:S04]  /*7d410*/  STL.64 [R1+0x1a80], R8 ;  /* 0x001a800801007387 */ /* 0x0003e80000100a00 */
[----:B------:R-:W-:Y:S04]  /*7d420*/  STL.64 [R1+0x1a78], R60 ;  /* 0x001a783c01007387 */ /* 0x000fe80000100a00 */
[----:B------:R-:W-:Y:S04]  /*7d430*/  LDGSTS.E [R4+0xae80], desc[UR6][R8.64], P0 ;  /* 0x0ae8000008047fae */ /* 0x000fe800081a1006 */
[----:B------:R-:W-:Y:S01]  /*7d440*/  LDGSTS.E [R4+0xb280], desc[UR6][R60.64], P0 ;  /* 0x0b2800003c047fae */ /* 0x000fe200081a1006 */
[----:B--2---:R-:W-:-:S02]  /*7d450*/  IMAD.MOV.U32 R53, RZ, RZ, R37 ;  /* 0x000000ffff357224 */ /* 0x004fc400078e0025 */
[----:B------:R-:W-:Y:S01]  /*7d460*/  IMAD.MOV.U32 R52, RZ, RZ, R36 ;  /* 0x000000ffff347224 */ /* 0x000fe200078e0024 */
[----:B------:R2:W-:Y:S04]  /*7d470*/  STL.64 [R1+0x1a70], R22 ;  /* 0x001a701601007387 */ /* 0x0005e80000100a00 */
[----:B------:R-:W-:Y:S04]  /*7d480*/  LDGSTS.E [R4+0xb680], desc[UR6][R22.64], P0 ;  /* 0x0b68000016047fae */ /* 0x000fe800081a1006 */
[----:B------:R-:W-:Y:S04]  /*7d490*/  STL.64 [R1+0x1a68], R52 ;  /* 0x001a683401007387 */ /* 0x000fe80000100a00 */
[----:B------:R4:W-:Y:S04]  /*7d4a0*/  STL.64 [R1+0x1a60], R10 ;  /* 0x001a600a01007387 */ /* 0x0009e80000100a00 */
[----:B------:R-:W-:Y:S04]  /*7d4b0*/  LDGSTS.E [R4+0xba80], desc[UR6][R52.64], P0 ;  /* 0x0ba8000034047fae */ /* 0x000fe800081a1006 */
[----:B------:R-:W-:Y:S01]  /*7d4c0*/  LDGSTS.E [R4+0xbe80], desc[UR6][R10.64], P0 ;  /* 0x0be800000a047fae */ /* 0x000fe200081a1006 */
[----:B------:R-:W-:-:S02]  /*7d4d0*/  LOP3.LUT R51, R51, R50, RZ, 0x3c, !PT ;  /* 0x0000003233337212 */ /* 0x000fc400078e3cff */
[----:B------:R-:W-:Y:S02]  /*7d4e0*/  LOP3.LUT R47, R47, R46, RZ, 0x3c, !PT ;  /* 0x0000002e2f2f7212 */ /* 0x000fe400078e3cff */
[----:B------:R-:W-:Y:S02]  /*7d4f0*/  LOP3.LUT R50, R51, R50, RZ, 0x3c, !PT ;  /* 0x0000003233327212 */ /* 0x000fe400078e3cff */
[----:B------:R-:W-:Y:S02]  /*7d500*/  LOP3.LUT R46, R47, R46, RZ, 0x3c, !PT ;  /* 0x0000002e2f2e7212 */ /* 0x000fe400078e3cff */
[----:B------:R-:W-:Y:S01]  /*7d510*/  LOP3.LUT R51, R51, R50, RZ, 0x3c, !PT ;  /* 0x0000003233337212 */ /* 0x000fe200078e3cff */
[----:B------:R-:W-:Y:S02]  /*7d520*/  IMAD.MOV.U32 R48, RZ, RZ, R32 ;  /* 0x000000ffff307224 */ /* 0x000fe400078e0020 */
[----:B------:R-:W-:Y:S01]  /*7d530*/  IMAD.MOV.U32 R49, RZ, RZ, R33 ;  /* 0x000000ffff317224 */ /* 0x000fe200078e0021 */
[----:B------:R-:W-:Y:S01]  /*7d540*/  LOP3.LUT R47, R47, R46, RZ, 0x3c, !PT ;  /* 0x0000002e2f2f7212 */ /* 0x000fe200078e3cff */
[----:B------:R-:W-:Y:S01]  /*7d550*/  IMAD.MOV.U32 R44, RZ, RZ, R28 ;  /* 0x000000ffff2c7224 */ /* 0x000fe200078e001c */
[----:B------:R-:W-:Y:S01]  /*7d560*/  MOV R45, R29 ;  /* 0x0000001d002d7202 */ /* 0x000fe20000000f00 */
[----:B------:R-:W-:-:S02]  /*7d570*/  IMAD.MOV.U32 R40, RZ, RZ, R24 ;  /* 0x000000ffff287224 */ /* 0x000fc400078e0018 */
[----:B------:R-:W-:Y:S01]  /*7d580*/  IMAD.MOV.U32 R41, RZ, RZ, R25 ;  /* 0x000000ffff297224 */ /* 0x000fe200078e0019 */
[----:B------:R-:W-:Y:S01]  /*7d590*/  STL.64 [R1+0x1a58], R50 ;  /* 0x001a583201007387 */ /* 0x000fe20000100a00 */
[----:B---3--:R-:W-:Y:S02]  /*7d5a0*/  IMAD.MOV.U32 R36, RZ, RZ, R17 ;  /* 0x000000ffff247224 */ /* 0x008fe400078e0011 */
[----:B------:R-:W-:Y:S01]  /*7d5b0*/  IMAD.MOV.U32 R37, RZ, RZ, R20 ;  /* 0x000000ffff257224 */ /* 0x000fe200078e0014 */
[----:B------:R-:W-:Y:S04]  /*7d5c0*/  STL.64 [R1+0x1a50], R48 ;  /* 0x001a503001007387 */ /* 0x000fe80000100a00 */
[----:B------:R-:W-:Y:S01]  /*7d5d0*/  STL.64 [R1+0x1a48], R46 ;  /* 0x001a482e01007387 */ /* 0x000fe20000100a00 */
[----:B------:R-:W-:-:S02]  /*7d5e0*/  IMAD.MOV.U32 R34, RZ, RZ, R56 ;  /* 0x000000ffff227224 */ /* 0x000fc400078e0038 */
[----:B------:R-:W-:Y:S01]  /*7d5f0*/  IMAD.MOV.U32 R35, RZ, RZ, R16 ;  /* 0x000000ffff237224 */ /* 0x000fe200078e0010 */
[----:B------:R-:W-:Y:S01]  /*7d600*/  STL.64 [R1+0x1a40], R44 ;  /* 0x001a402c01007387 */ /* 0x000fe20000100a00 */
[----:B------:R-:W-:Y:S01]  /*7d610*/  MOV R32, R142 ;  /* 0x0000008e00207202 */ /* 0x000fe20000000f00 */
[----:B------:R-:W-:Y:S02]  /*7d620*/  IMAD.MOV.U32 R33, RZ, RZ, R134 ;  /* 0x000000ffff217224 */ /* 0x000fe400078e0086 */
[----:B------:R-:W-:Y:S01]  /*7d630*/  STL.64 [R1+0x1a38], R40 ;  /* 0x001a382801007387 */ /* 0x000fe20000100a00 */
[----:B------:R-:W-:Y:S02]  /*7d640*/  IMAD.MOV.U32 R16, RZ, RZ, R143 ;  /* 0x000000ffff107224 */ /* 0x000fe400078e008f */
[----:B------:R-:W-:Y:S01]  /*7d650*/  IMAD.MOV.U32 R17, RZ, RZ, R135 ;  /* 0x000000ffff117224 */ /* 0x000fe200078e0087 */
[----:B------:R-:W-:Y:S01]  /*7d660*/  STL.64 [R1+0x1a30], R36 ;  /* 0x001a302401007387 */ /* 0x000fe20000100a00 */
[----:B------:R-:W-:-:S03]  /*7d670*/  IMAD.MOV.U32 R30, RZ, RZ, R19 ;  /* 0x000000ffff1e7224 */ /* 0x000fc600078e0013 */
[----:B------:R3:W-:Y:S01]  /*7d680*/  STL.64 [R1+0x1a28], R12 ;  /* 0x001a280c01007387 */ /* 0x0007e20000100a00 */
[----:B------:R-:W-:Y:S01]  /*7d690*/  IMAD.MOV.U32 R28, RZ, RZ, R18 ;  /* 0x000000ffff1c7224 */ /* 0x000fe200078e0012 */
[----:B------:R-:W-:Y:S02]  /*7d6a0*/  MOV R29, R139 ;  /* 0x0000008b001d7202 */ /* 0x000fe40000000f00 */
[----:B------:R-:W-:Y:S04]  /*7d6b0*/  STL.64 [R1+0x1a20], R34 ;  /* 0x001a202201007387 */ /* 0x000fe80000100a00 */
[----:B------:R-:W-:Y:S01]  /*7d6c0*/  STL.64 [R1+0x1a18], R32 ;  /* 0x001a182001007387 */ /* 0x000fe20000100a00 */
[----:B------:R-:W-:Y:S02]  /*7d6d0*/  IMAD.MOV.U32 R18, RZ, RZ, R127 ;  /* 0x000000ffff127224 */ /* 0x000fe400078e007f */
[----:B------:R-:W-:Y:S01]  /*7d6e0*/  IMAD.MOV.U32 R19, RZ, RZ, R39 ;  /* 0x000000ffff137224 */ /* 0x000fe200078e0027 */
[----:B------:R1:W-:Y:S01]  /*7d6f0*/  STL.64 [R1+0x1a10], R16 ;  /* 0x001a101001007387 */ /* 0x0003e20000100a00 */
[----:B------:R-:W-:Y:S01]  /*7d700*/  IMAD.MOV.U32 R24, RZ, RZ, R130 ;  /* 0x000000ffff187224 */ /* 0x000fe200078e0082 */
[----:B------:R-:W-:-:S02]  /*7d710*/  MOV R25, R122 ;  /* 0x0000007a00197202 */ /* 0x000fc40000000f00 */
[----:B------:R-:W-:Y:S04]  /*7d720*/  STL.64 [R1+0x1a08], R30 ;  /* 0x001a081e01007387 */ /* 0x000fe80000100a00 */
[----:B------:R-:W-:Y:S04]  /*7d730*/  STL.64 [R1+0x1a00], R28 ;  /* 0x001a001c01007387 */ /* 0x000fe80000100a00 */
[----:B------:R-:W-:Y:S04]  /*7d740*/  STL.64 [R1+0x19f8], R26 ;  /* 0x0019f81a01007387 */ /* 0x000fe80000100a00 */
[----:B------:R1:W-:Y:S04]  /*7d750*/  STL.64 [R1+0x19f0], R18 ;  /* 0x0019f01201007387 */ /* 0x0003e80000100a00 */
[----:B------:R-:W-:Y:S04]  /*7d760*/  STL.64 [R1+0x19e8], R24 ;  /* 0x0019e81801007387 */ /* 0x000fe80000100a00 */
[----:B------:R3:W-:Y:S04]  /*7d770*/  STL.64 [R1+0x19e0], R6 ;  /* 0x0019e00601007387 */ /* 0x0007e80000100a00 */
[----:B-1----:R-:W3:Y:S04]  /*7d780*/  LDL.LU R8, [R1+0x229c] ;  /* 0x00229c0001087983 */ /* 0x002ee80000300800 */
[----:B--2---:R-:W2:Y:S04]  /*7d790*/  LDL.LU R22, [R1+0x2258] ;  /* 0x0022580001167983 */ /* 0x004ea80000300800 */
[----:B----4-:R-:W4:Y:S04]  /*7d7a0*/  LDL.LU R10, [R1+0x22dc] ;  /* 0x0022dc00010a7983 */ /* 0x010f280000300800 */
[----:B------:R-:W4:Y:S01]  /*7d7b0*/  LDL.LU R20, [R1+0x2298] ;  /* 0x0022980001147983 */ /* 0x000f220000300800 */
[----:B------:R-:W1:Y:S03]  /*7d7c0*/  S2R R56, SR_TID.X ;  /* 0x0000000000387919 */ /* 0x000e660000002100 */
[----:B------:R-:W-:Y:S04]  /*7d7d0*/  LDGSTS.E [R4+0xc280], desc[UR6][R50.64], P0 ;  /* 0x0c28000032047fae */ /* 0x000fe800081a1006 */
[----:B------:R-:W-:Y:S04]  /*7d7e0*/  LDGSTS.E [R4+0xc680], desc[UR6][R48.64], P0 ;  /* 0x0c68000030047fae */ /* 0x000fe800081a1006 */
[----:B------:R-:W-:Y:S04]  /*7d7f0*/  LDGSTS.E [R4+0xca80], desc[UR6][R46.64], P0 ;  /* 0x0ca800002e047fae */ /* 0x000fe800081a1006 */
[----:B------:R-:W-:Y:S04]  /*7d800*/  LDGSTS.E [R4+0xce80], desc[UR6][R44.64], P0 ;  /* 0x0ce800002c047fae */ /* 0x000fe800081a1006 */
[----:B------:R-:W-:Y:S04]  /*7d810*/  LDGSTS.E [R4+0xd280], desc[UR6][R40.64], P0 ;  /* 0x0d28000028047fae */ /* 0x000fe800081a1006 */
        /* <DEDUP_REMOVED lines=12> */
[----:B---3--:R-:W3:Y:S04]  /*7d8e0*/  LDL.LU R13, [R1+0x22d8] ;  /* 0x0022d800010d7983 */ /* 0x008ee80000300800 */
[----:B------:R-:W3:Y:S04]  /*7d8f0*/  LDL.LU R11, [R1+0x235c] ;  /* 0x00235c00010b7983 */ /* 0x000ee80000300800 */
[----:B------:R-:W3:Y:S04]  /*7d900*/  LDL.LU R17, [R1+0x2318] ;  /* 0x0023180001117983 */ /* 0x000ee80000300800 */
[----:B------:R-:W3:Y:S04]  /*7d910*/  LDL.LU R16, [R1+0x239c] ;  /* 0x00239c0001107983 */ /* 0x000ee80000300800 */
[----:B------:R-:W3:Y:S04]  /*7d920*/  LDL.LU R19, [R1+0x2358] ;  /* 0x0023580001137983 */ /* 0x000ee80000300800 */
[----:B------:R-:W3:Y:S01]  /*7d930*/  LDL.LU R12, [R1+0x23dc] ;  /* 0x0023dc00010c7983 */ /* 0x000ee20000300800 */
[----:B-1----:R-:W-:Y:S01]  /*7d940*/  LOP3.LUT R56, R56, 0x1f, RZ, 0xc0, !PT ;  /* 0x0000001f38387812 */ /* 0x002fe200078ec0ff */
[----:B------:R-:W-:-:S02]  /*7d950*/  IMAD.MOV.U32 R6, RZ, RZ, R14 ;  /* 0x000000ffff067224 */ /* 0x000fc400078e000e */
[----:B------:R-:W-:Y:S01]  /*7d960*/  IMAD.MOV.U32 R7, RZ, RZ, R15 ;  /* 0x000000ffff077224 */ /* 0x000fe200078e000f */
[----:B------:R-:W3:Y:S04]  /*7d970*/  LDL.LU R18, [R1+0x2398] ;  /* 0x0023980001127983 */ /* 0x000ee80000300800 */
[----:B------:R-:W3:Y:S01]  /*7d980*/  LDL.LU R14, [R1+0x23d8] ;  /* 0x0023d800010e7983 */ /* 0x000ee20000300800 */
[----:B------:R-:W-:-:S05]  /*7d990*/  IMAD.SHL.U32 R56, R56, 0x4, RZ ;  /* 0x0000000438387824 */ /* 0x000fca00078e00ff */
[----:B------:R-:W-:-:S05]  /*7d9a0*/  LOP3.LUT R56, R56, 0x60, RZ, 0x3c, !PT ;  /* 0x0000006038387812 */ /* 0x000fca00078e3cff */
[----:B------:R-:W-:-:S05]  /*7d9b0*/  VIADD R5, R56, UR13 ;  /* 0x0000000d38057c36 */ /* 0x000fca0008000000 */
[----:B------:R1:W-:Y:S01]  /*7d9c0*/  LDGSTS.E [R5+0x300], desc[UR6][R6.64], P0 ;  /* 0x0030000006057fae */ /* 0x0003e200081a1006 */
[-C--:B------:R-:W-:Y:S01]  /*7d9d0*/  IADD3 R8, P1, PT, R8, R57.reuse, RZ ;  /* 0x0000003908087210 */ /* 0x080fe20007f3e0ff */
[----:B--2---:R-:W-:Y:S01]  /*7d9e0*/  IMAD.X R22, R22, 0x1, R2, P2 ;  /* 0x0000000116167824 */ /* 0x004fe200010e0602 */
[----:B----4-:R-:W-:Y:S02]  /*7d9f0*/  IADD3 R10, P2, PT, R10, R57, RZ ;  /* 0x000000390a0a7210 */ /* 0x010fe40007f5e0ff */
[----:B------:R-:W-:Y:S01]  /*7da00*/  IADD3.X R20, PT, PT, R20, R2, RZ, P1, !PT ;  /* 0x0000000214147210 */ /* 0x000fe20000ffe4ff */
[----:B------:R-:W-:Y:S04]  /*7da10*/  STL [R1+0x229c], R8 ;  /* 0x00229c0801007387 */ /* 0x000fe80000100800 */
[----:B------:R2:W-:Y:S04]  /*7da20*/  STL [R1+0x2258], R22 ;  /* 0x0022581601007387 */ /* 0x0005e80000100800 */
[----:B------:R-:W4:Y:S01]  /*7da30*/  LDL.LU R15, [R1+0x241c] ;  /* 0x00241c00010f7983 */ /* 0x000f220000300800 */
[----:B-1----:R-:W-:-:S03]  /*7da40*/  IMAD.MOV.U32 R7, RZ, RZ, R22 ;  /* 0x000000ffff077224 */ /* 0x002fc600078e0016 */
[----:B--2---:R-:W2:Y:S04]  /*7da50*/  LDL.LU R22, [R1+0x2418] ;  /* 0x0024180001167983 */ /* 0x004ea80000300800 */
[----:B------:R-:W-:Y:S04]  /*7da60*/  STL [R1+0x22dc], R10 ;  /* 0x0022dc0a01007387 */ /* 0x000fe80000100800 */
[----:B------:R-:W-:Y:S04]  /*7da70*/  STL [R1+0x2298], R20 ;  /* 0x0022981401007387 */ /* 0x000fe80000100800 */
[----:B------:R-:W2:Y:S01]  /*7da80*/  LDL.LU R4, [R1+0x245c] ;  /* 0x00245c0001047983 */ /* 0x000ea20000300800 */
[----:B------:R-:W-:Y:S01]  /*7da90*/  IMAD.MOV.U32 R6, RZ, RZ, R21 ;  /* 0x000000ffff067224 */ /* 0x000fe200078e0015 */
[----:B------:R-:W-:-:S04]  /*7daa0*/  IADD3 R9, P1, PT, R9, R57, RZ ;  /* 0x0000003909097210 */ /* 0x000fc80007f3e0ff */
[----:B------:R1:W-:Y:S01]  /*7dab0*/  LDGSTS.E [R5+0x700], desc[UR6][R6.64], P0 ;  /* 0x0070000006057fae */ /* 0x0003e200081a1006 */
[--C-:B---3--:R-:W-:Y:S01]  /*7dac0*/  IMAD.X R13, R13, 0x1, R2.reuse, P2 ;  /* 0x000000010d0d7824 */ /* 0x108fe200010e0602 */
        /* <DEDUP_REMOVED lines=9> */
[----:B------:R-:W-:Y:S01]  /*7db60*/  IMAD.X R19, R19, 0x1, R2, P2 ;  /* 0x0000000113137824 */ /* 0x000fe200010e0602 */
[----:B-1----:R-:W-:Y:S01]  /*7db70*/  MOV R6, R10 ;  /* 0x0000000a00067202 */ /* 0x002fe20000000f00 */
[----:B------:R-:W-:-:S02]  /*7db80*/  IMAD.MOV.U32 R7, RZ, RZ, R13 ;  /* 0x000000ffff077224 */ /* 0x000fc400078e000d */
[----:B------:R-:W3:Y:S04]  /*7db90*/  LDL.LU R13, [R1+0x2458] ;  /* 0x00245800010d7983 */ /* 0x000ee80000300800 */
[----:B------:R-:W-:Y:S04]  /*7dba0*/  STL [R1+0x235c], R11 ;  /* 0x00235c0b01007387 */ /* 0x000fe80000100800 */
[----:B------:R1:W-:Y:S04]  /*7dbb0*/  LDGSTS.E [R5+0xf00], desc[UR6][R6.64], P0 ;  /* 0x00f0000006057fae */ /* 0x0003e800081a1006 */
[----:B------:R1:W-:Y:S04]  /*7dbc0*/  STL [R1+0x2318], R17 ;  /* 0x0023181101007387 */ /* 0x0003e80000100800 */
[----:B------:R-:W3:Y:S01]  /*7dbd0*/  LDL.LU R10, [R1+0x24dc] ;  /* 0x0024dc00010a7983 */ /* 0x000ee20000300800 */
[----:B------:R-:W-:Y:S01]  /*7dbe0*/  IADD3 R12, P2, PT, R12, R57, RZ ;  /* 0x000000390c0c7210 */ /* 0x000fe20007f5e0ff */
[----:B------:R-:W-:-:S02]  /*7dbf0*/  IMAD.X R18, R18, 0x1, R2, P1 ;  /* 0x0000000112127824 */ /* 0x000fc400008e0602 */
[----:B-1----:R-:W-:Y:S02]  /*7dc00*/  IMAD.MOV.U32 R6, RZ, RZ, R9 ;  /* 0x000000ffff067224 */ /* 0x002fe400078e0009 */
[----:B------:R-:W-:Y:S01]  /*7dc10*/  IMAD.MOV.U32 R7, RZ, RZ, R17 ;  /* 0x000000ffff077224 */ /* 0x000fe200078e0011 */
[----:B------:R-:W3:Y:S04]  /*7dc20*/  LDL.LU R9, [R1+0x2498] ;  /* 0x0024980001097983 */ /* 0x000ee80000300800 */
[----:B------:R-:W-:Y:S04]  /*7dc30*/  STL [R1+0x239c], R16 ;  /* 0x00239c1001007387 */ /* 0x000fe80000100800 */
[----:B------:R1:W-:Y:S04]  /*7dc40*/  STL [R1+0x2358], R19 ;  /* 0x0023581301007387 */ /* 0x0003e80000100800 */
[----:B------:R-:W3:Y:S04]  /*7dc50*/  LDL.LU R17, [R1+0x251c] ;  /* 0x00251c0001117983 */ /* 0x000ee80000300800 */
[----:B------:R1:W-:Y:S01]  /*7dc60*/  LDGSTS.E [R5+0x1300], desc[UR6][R6.64], P0 ;  /* 0x0130000006057fae */ /* 0x0003e200081a1006 */
[----:B------:R-:W-:-:S02]  /*7dc70*/  IMAD.X R14, R14, 0x1, R2, P2 ;  /* 0x000000010e0e7824 */ /* 0x000fc400010e0602 */
[----:B-1----:R-:W-:Y:S02]  /*7dc80*/  IMAD.MOV.U32 R6, RZ, RZ, R11 ;  /* 0x000000ffff067224 */ /* 0x002fe400078e000b */
[----:B------:R-:W3:Y:S01]  /*7dc90*/  LDL.LU R11, [R1+0x24d8] ;  /* 0x0024d800010b7983 */ /* 0x000ee20000300800 */
[----:B------:R-:W-:-:S03]  /*7dca0*/  MOV R7, R19 ;  /* 0x0000001300077202 */ /* 0x000fc60000000f00 */
[----:B------:R-:W-:Y:S04]  /*7dcb0*/  STL [R1+0x23dc], R12 ;  /* 0x0023dc0c01007387 */ /* 0x000fe80000100800 */
[----:B------:R1:W-:Y:S04]  /*7dcc0*/  STL [R1+0x2398], R18 ;  /* 0x0023981201007387 */ /* 0x0003e80000100800 */
[----:B------:R-:W3:Y:S04]  /*7dcd0*/  LDL.LU R19, [R1+0x255c] ;  /* 0x00255c0001137983 */ /* 0x000ee80000300800 */
[----:B------:R1:W-:Y:S04]  /*7dce0*/  LDGSTS.E [R5+0x1700], desc[UR6][R6.64], P0 ;  /* 0x0170000006057fae */ /* 0x0003e800081a1006 */
[----:B------:R-:W3:Y:S01]  /*7dcf0*/  LDL.LU R21, [R1+0x2518] ;  /* 0x0025180001157983 */ /* 0x000ee20000300800 */
[----:B-1----:R-:W-:-:S02]  /*7dd00*/  IMAD.MOV.U32 R6, RZ, RZ, R16 ;  /* 0x000000ffff067224 */ /* 0x002fc400078e0010 */
[----:B------:R-:W-:-:S05]  /*7dd10*/  IMAD.MOV.U32 R7, RZ, RZ, R18 ;  /* 0x000000ffff077224 */ /* 0x000fca00078e0012 */
[----:B------:R1:W-:Y:S02]  /*7dd20*/  LDGSTS.E [R5+0x1b00], desc[UR6][R6.64], P0 ;  /* 0x01b0000006057fae */ /* 0x0003e400081a1006 */
[----:B-1----:R-:W-:Y:S02]  /*7dd30*/  IMAD.MOV.U32 R6, RZ, RZ, R12 ;  /* 0x000000ffff067224 */ /* 0x002fe400078e000c */
[----:B------:R-:W-:-:S05]  /*7dd40*/  IMAD.MOV.U32 R7, RZ, RZ, R14 ;  /* 0x000000ffff077224 */ /* 0x000fca00078e000e */
[----:B------:R1:W-:Y:S01]  /*7dd50*/  LDGSTS.E [R5+0x1f00], desc[UR6][R6.64], P0 ;  /* 0x01f0000006057fae */ /* 0x0003e200081a1006 */
[----:B----4-:R-:W-:-:S05]  /*7dd60*/  IADD3 R15, P1, PT, R15, R57, RZ ;  /* 0x000000390f0f7210 */ /* 0x010fca0007f3e0ff */
        /* <DEDUP_REMOVED lines=9> */
[----:B----4-:R-:W4:Y:S04]  /*7de00*/  LDL.LU R14, [R1+0x25dc] ;  /* 0x0025dc00010e7983 */ /* 0x010f280000300800 */
[----:B------:R-:W4:Y:S01]  /*7de10*/  LDL.LU R12, [R1+0x261c] ;  /* 0x00261c00010c7983 */ /* 0x000f220000300800 */
[----:B-1----:R-:W-:-:S03]  /*7de20*/  IMAD.MOV.U32 R6, RZ, RZ, R15 ;  /* 0x000000ffff067224 */ /* 0x002fc600078e000f */
[----:B------:R-:W4:Y:S01]  /*7de30*/  LDL.LU R15, [R1+0x25d8] ;  /* 0x0025d800010f7983 */ /* 0x000f220000300800 */
[----:B------:R-:W-:-:S05]  /*7de40*/  IMAD.MOV.U32 R7, RZ, RZ, R22 ;  /* 0x000000ffff077224 */ /* 0x000fca00078e0016 */
[----:B------:R1:W-:Y:S01]  /*7de50*/  LDGSTS.E [R5+0x2300], desc[UR6][R6.64], P0 ;  /* 0x0230000006057fae */ /* 0x0003e200081a1006 */
[----:B---3--:R-:W-:-:S05]  /*7de60*/  IADD3 R8, P1, PT, R8, R57, RZ ;  /* 0x0000003908087210 */ /* 0x008fca0007f3e0ff */
[----:B------:R-:W-:Y:S01]  /*7de70*/  STL [R1+0x249c], R8 ;  /* 0x00249c0801007387 */ /* 0x000fe20000100800 */
[----:B-1----:R-:W-:Y:S01]  /*7de80*/  IMAD.MOV.U32 R6, RZ, RZ, R4 ;  /* 0x000000ffff067224 */ /* 0x002fe200078e0004 */
[----:B------:R-:W-:Y:S02]  /*7de90*/  IADD3.X R13, PT, PT, R13, R2, RZ, P2, !PT ;  /* 0x000000020d0d7210 */ /* 0x000fe400017fe4ff */
[----:B------:R-:W-:-:S03]  /*7dea0*/  IADD3 R10, P2, PT, R10, R57, RZ ;  /* 0x000000390a0a7210 */ /* 0x000fc60007f5e0ff */
[----:B------:R-:W-:Y:S01]  /*7deb0*/  IMAD.MOV.U32 R7, RZ, RZ, R13 ;  /* 0x000000ffff077224 */ /* 0x000fe200078e000d */
[----:B------:R1:W-:Y:S04]  /*7dec0*/  STL [R1+0x2458], R13 ;  /* 0x0024580d01007387 */ /* 0x0003e80000100800 */
[----:B------:R3:W-:Y:S01]  /*7ded0*/  LDGSTS.E [R5+0x2700], desc[UR6][R6.64], P0 ;  /* 0x0270000006057fae */ /* 0x0007e200081a1006 */
[----:B------:R-:W-:-:S03]  /*7dee0*/  IMAD.X R9, R9, 0x1, R2, P1 ;  /* 0x0000000109097824 */ /* 0x000fc600008e0602 */
[----:B-1----:R-:W4:Y:S04]  /*7def0*/  LDL.LU R13, [R1+0x2618] ;  /* 0x00261800010d7983 */ /* 0x002f280000300800 */
        /* <DEDUP_REMOVED lines=15> */
[----:B------:R-:W-:Y:S01]  /*7dff0*/  IMAD.MOV.U32 R7, RZ, RZ, R11 ;  /* 0x000000ffff077224 */ /* 0x000fe200078e000b */
[----:B------:R-:W3:Y:S04]  /*7e000*/  LDL.LU R10, [R1+0x2698] ;  /* 0x00269800010a7983 */ /* 0x000ee80000300800 */
[----:B------:R1:W-:Y:S04]  /*7e010*/  STL [R1+0x255c], R19 ;  /* 0x00255c1301007387 */ /* 0x0003e80000100800 */
[----:B------:R2:W-:Y:S04]  /*7e020*/  STL [R1+0x2518], R21 ;  /* 0x0025181501007387 */ /* 0x0005e80000100800 */
[----:B------:R1:W-:Y:S04]  /*7e030*/  LDGSTS.E [R5+0x2f00], desc[UR6][R6.64], P0 ;  /* 0x02f0000006057fae */ /* 0x0003e800081a1006 */
[----:B-1----:R-:W3:Y:S01]  /*7e040*/  LDL.LU R11, [R1+0x26dc] ;  /* 0x0026dc00010b7983 */ /* 0x002ee20000300800 */
[----:B------:R-:W-:Y:S01]  /*7e050*/  IMAD.MOV.U32 R6, RZ, RZ, R17 ;  /* 0x000000ffff067224 */ /* 0x000fe200078e0011 */
[----:B------:R-:W-:-:S02]  /*7e060*/  MOV R7, R21 ;  /* 0x0000001500077202 */ /* 0x000fc40000000f00 */
        /* <DEDUP_REMOVED lines=8> */
[-C--:B----4-:R-:W-:Y:S01]  /*7e0f0*/  IADD3 R14, P2, PT, R14, R57.reuse, RZ ;  /* 0x000000390e0e7210 */ /* 0x090fe20007f5e0ff */
[----:B------:R-:W-:Y:S01]  /*7e100*/  IMAD.X R18, R18, 0x1, R2, P1 ;  /* 0x0000000112127824 */ /* 0x000fe200008e0602 */
[----:B------:R-:W-:-:S03]  /*7e110*/  IADD3 R12, P1, PT, R12, R57, RZ ;  /* 0x000000390c0c7210 */ /* 0x000fc60007f3e0ff */
[----:B------:R-:W-:Y:S01]  /*7e120*/  IMAD.X R15, R15, 0x1, R2, P2 ;  /* 0x000000010f0f7824 */ /* 0x000fe200010e0602 */
[----:B------:R-:W-:Y:S04]  /*7e130*/  STL [R1+0x25dc], R14 ;  /* 0x0025dc0e01007387 */ /* 0x000fe80000100800 */
[----:B------:R1:W-:Y:S01]  /*7e140*/  STL [R1+0x2598], R18 ;  /* 0x0025981201007387 */ /* 0x0003e20000100800 */
[----:B------:R-:W-:-:S03]  /*7e150*/  IMAD.MOV.U32 R7, RZ, RZ, R20 ;  /* 0x000000ffff077224 */ /* 0x000fc600078e0014 */
[----:B------:R-:W4:Y:S04]  /*7e160*/  LDL.LU R19, [R1+0x2718] ;  /* 0x0027180001137983 */ /* 0x000f280000300800 */
[----:B------:R-:W-:Y:S04]  /*7e170*/  STL [R1+0x261c], R12 ;  /* 0x00261c0c01007387 */ /* 0x000fe80000100800 */
[----:B------:R1:W-:Y:S04]  /*7e180*/  STL [R1+0x25d8], R15 ;  /* 0x0025d80f01007387 */ /* 0x0003e80000100800 */
[----:B------:R-:W4:Y:S04]  /*7e190*/  LDL.LU R21, [R1+0x275c] ;  /* 0x00275c0001157983 */ /* 0x000f280000300800 */
[----:B------:R1:W-:Y:S02]  /*7e1a0*/  LDGSTS.E [R5+0x3700], desc[UR6][R6.64], P0 ;  /* 0x0370000006057fae */ /* 0x0003e400081a1006 */
[----:B-1----:R-:W-:-:S02]  /*7e1b0*/  IMAD.MOV.U32 R7, RZ, RZ, R18 ;  /* 0x000000ffff077224 */ /* 0x002fc400078e0012 */
[----:B------:R-:W4:Y:S04]  /*7e1c0*/  LDL.LU R18, [R1+0x279c] ;  /* 0x00279c0001127983 */ /* 0x000f280000300800 */
[----:B------:R-:W4:Y:S01]  /*7e1d0*/  LDL.LU R23, [R1+0x2758] ;  /* 0x0027580001177983 */ /* 0x000f220000300800 */
[----:B------:R-:W-:-:S05]  /*7e1e0*/  IMAD.MOV.U32 R6, RZ, RZ, R16 ;  /* 0x000000ffff067224 */ /* 0x000fca00078e0010 */
[----:B------:R1:W-:Y:S02]  /*7e1f0*/  LDGSTS.E [R5+0x3b00], desc[UR6][R6.64], P0 ;  /* 0x03b0000006057fae */ /* 0x0003e400081a1006 */
[----:B-1----:R-:W-:Y:S02]  /*7e200*/  IMAD.MOV.U32 R6, RZ, RZ, R14 ;  /* 0x000000ffff067224 */ /* 0x002fe400078e000e */
[----:B------:R-:W-:Y:S01]  /*7e210*/  IMAD.MOV.U32 R7, RZ, RZ, R15 ;  /* 0x000000ffff077224 */ /* 0x000fe200078e000f */
[----:B------:R-:W-:-:S04]  /*7e220*/  IADD3.X R13, PT, PT, R13, R2, RZ, P1, !PT ;  /* 0x000000020d0d7210 */ /* 0x000fc80000ffe4ff */
[----:B------:R1:W-:Y:S01]  /*7e230*/  LDGSTS.E [R5+0x3f00], desc[UR6][R6.64], P0 ;  /* 0x03f0000006057fae */ /* 0x0003e200081a1006 */
[----:B------:R-:W-:-:S05]  /*7e240*/  IADD3 R4, P2, PT, R4, R57, RZ ;  /* 0x0000003904047210 */ /* 0x000fca0007f5e0ff */
[----:B------:R-:W-:Y:S04]  /*7e250*/  STL [R1+0x265c], R4 ;  /* 0x00265c0401007387 */ /* 0x000fe80000100800 */
[----:B------:R3:W-:Y:S01]  /*7e260*/  STL [R1+0x2618], R13 ;  /* 0x0026180d01007387 */ /* 0x0007e20000100800 */
[----:B------:R-:W-:-:S03]  /*7e270*/  IMAD.X R9, R9, 0x1, R2, P2 ;  /* 0x0000000109097824 */ /* 0x000fc600010e0602 */
[----:B------:R-:W4:Y:S01]  /*7e280*/  LDL.LU R15, [R1+0x27dc] ;  /* 0x0027dc00010f7983 */ /* 0x000f220000300800 */
[----:B-1----:R-:W-:-:S03]  /*7e290*/  IMAD.MOV.U32 R6, RZ, RZ, R12 ;  /* 0x000000ffff067224 */ /* 0x002fc600078e000c */
[----:B------:R-:W4:Y:S01]  /*7e2a0*/  LDL.LU R20, [R1+0x2798] ;  /* 0x0027980001147983 */ /* 0x000f220000300800 */
[----:B------:R-:W-:-:S05]  /*7e2b0*/  IMAD.MOV.U32 R7, RZ, RZ, R13 ;  /* 0x000000ffff077224 */ /* 0x000fca00078e000d */
[----:B------:R1:W-:Y:S01]  /*7e2c0*/  LDGSTS.E [R5+0x4300], desc[UR6][R6.64], P0 ;  /* 0x0430000006057fae */ /* 0x0003e200081a1006 */
[----:B------:R-:W-:-:S05]  /*7e2d0*/  IADD3 R8, P1, PT, R8, R57, RZ ;  /* 0x0000003908087210 */ /* 0x000fca0007f3e0ff */
[----:B------:R-:W-:Y:S04]  /*7e2e0*/  STL [R1+0x269c], R8 ;  /* 0x00269c0801007387 */ /* 0x000fe80000100800 */
[----:B------:R1:W-:Y:S04]  /*7e2f0*/  STL [R1+0x2658], R9 ;  /* 0x0026580901007387 */ /* 0x0003e80000100800 */
[----:B---3--:R-:W3:Y:S01]  /*7e300*/  LDL.LU R13, [R1+0x281c] ;  /* 0x00281c00010d7983 */ /* 0x008ee20000300800 */
[----:B------:R-:W-:Y:S01]  /*7e310*/  IMAD.X R10, R10, 0x1, R2, P1 ;  /* 0x000000010a0a7824 */ /* 0x000fe200008e0602 */
[----:B------:R-:W-:-:S02]  /*7e320*/  IADD3 R11, P2, PT, R11, R57, RZ ;  /* 0x000000390b0b7210 */ /* 0x000fc40007f5e0ff */
[----:B-1----:R-:W-:Y:S01]  /*7e330*/  MOV R6, R4 ;  /* 0x0000000400067202 */ /* 0x002fe20000000f00 */
[----:B------:R-:W-:Y:S01]  /*7e340*/  IMAD.MOV.U32 R7, RZ, RZ, R9 ;  /* 0x000000ffff077224 */ /* 0x000fe200078e0009 */
[----:B------:R-:W3:Y:S04]  /*7e350*/  LDL.LU R16, [R1+0x27d8] ;  /* 0x0027d80001107983 */ /* 0x000ee80000300800 */
[----:B------:R-:W-:Y:S04]  /*7e360*/  STL [R1+0x26dc], R11 ;  /* 0x0026dc0b01007387 */ /* 0x000fe80000100800 */
[----:B------:R1:W-:Y:S04]  /*7e370*/  STL [R1+0x2698], R10 ;  /* 0x0026980a01007387 */ /* 0x0003e80000100800 */
[----:B------:R-:W3:Y:S04]  /*7e380*/  LDL.LU R14, [R1+0x2818] ;  /* 0x00281800010e7983 */ /* 0x000ee80000300800 */
[----:B------:R1:W-:Y:S04]  /*7e390*/  LDGSTS.E [R5+0x4700], desc[UR6][R6.64], P0 ;  /* 0x0470000006057fae */ /* 0x0003e800081a1006 */
[----:B------:R-:W3:Y:S04]  /*7e3a0*/  LDL.LU R4, [R1+0x285c] ;  /* 0x00285c0001047983 */ /* 0x000ee80000300800 */
[----:B------:R-:W3:Y:S04]  /*7e3b0*/  LDL.LU R9, [R1+0x289c] ;  /* 0x00289c0001097983 */ /* 0x000ee80000300800 */
[----:B------:R-:W3:Y:S01]  /*7e3c0*/  LDL.LU R12, [R1+0x2858] ;  /* 0x00285800010c7983 */ /* 0x000ee20000300800 */
[----:B------:R-:W-:Y:S01]  /*7e3d0*/  IADD3 R17, P1, PT, R17, R57, RZ ;  /* 0x0000003911117210 */ /* 0x000fe20007f3e0ff */
[----:B-1----:R-:W-:-:S02]  /*7e3e0*/  IMAD.MOV.U32 R6, RZ, RZ, R8 ;  /* 0x000000ffff067224 */ /* 0x002fc400078e0008 */
[----:B------:R-:W-:Y:S02]  /*7e3f0*/  IMAD.MOV.U32 R7, RZ, RZ, R10 ;  /* 0x000000ffff077224 */ /* 0x000fe400078e000a */
[----:B------:R-:W-:Y:S04]  /*7e400*/  STL [R1+0x271c], R17 ;  /* 0x00271c1101007387 */ /* 0x000fe80000100800 */
[----:B------:R1:W-:Y:S02]  /*7e410*/  LDGSTS.E [R5+0x4b00], desc[UR6][R6.64], P0 ;  /* 0x04b0000006057fae */ /* 0x0003e400081a1006 */
[----:B-1----:R-:W-:Y:S02]  /*7e420*/  IMAD.MOV.U32 R6, RZ, RZ, R11 ;  /* 0x000000ffff067224 */ /* 0x002fe400078e000b */
[----:B--2---:R-:W-:-:S05]  /*7e430*/  IMAD.X R24, R24, 0x1, R2, P2 ;  /* 0x0000000118187824 */ /* 0x004fca00010e0602 */
[----:B------:R-:W-:Y:S04]  /*7e440*/  STL [R1+0x26d8], R24 ;  /* 0x0026d81801007387 */ /* 0x000fe80000100800 */
[----:B------:R-:W2:Y:S01]  /*7e450*/  LDL.LU R10, [R1+0x2898] ;  /* 0x00289800010a7983 */ /* 0x000ea20000300800 */
[----:B------:R-:W-:-:S03]  /*7e460*/  MOV R7, R24 ;  /* 0x0000001800077202 */ /* 0x000fc60000000f00 */
[----:B------:R-:W2:Y:S04]  /*7e470*/  LDL.LU R8, [R1+0x28dc] ;  /* 0x0028dc0001087983 */ /* 0x000ea80000300800 */
[----:B------:R-:W2:Y:S04]  /*7e480*/  LDL.LU R22, [R1+0x291c] ;  /* 0x00291c0001167983 */ /* 0x000ea80000300800 */
[----:B------:R1:W-:Y:S04]  /*7e490*/  LDGSTS.E [R5+0x4f00], desc[UR6][R6.64], P0 ;  /* 0x04f0000006057fae */ /* 0x0003e800081a1006 */
[----:B------:R-:W2:Y:S01]  /*7e4a0*/  LDL.LU R11, [R1+0x28d8] ;  /* 0x0028d800010b7983 */ /* 0x000ea20000300800 */
[----:B----4-:R-:W-:Y:S01]  /*7e4b0*/  IMAD.X R19, R19, 0x1, R2, P1 ;  /* 0x0000000113137824 */ /* 0x010fe200008e0602 */
[----:B------:R-:W-:Y:S01]  /*7e4c0*/  IADD3 R21, P2, PT, R21, R57, RZ ;  /* 0x0000003915157210 */ /* 0x000fe20007f5e0ff */
[----:B-1----:R-:W-:-:S02]  /*7e4d0*/  IMAD.MOV.U32 R6, RZ, RZ, R17 ;  /* 0x000000ffff067224 */ /* 0x002fc400078e0011 */
[----:B------:R-:W-:Y:S02]  /*7e4e0*/  IMAD.MOV.U32 R7, RZ, RZ, R19 ;  /* 0x000000ffff077224 */ /* 0x000fe400078e0013 */
[----:B------:R-:W-:Y:S04]  /*7e4f0*/  STL [R1+0x275c], R21 ;  /* 0x00275c1501007387 */ /* 0x000fe80000100800 */
[----:B------:R1:W-:Y:S04]  /*7e500*/  STL [R1+0x2718], R19 ;  /* 0x0027181301007387 */ /* 0x0003e80000100800 */
[----:B------:R4:W-:Y:S01]  /*7e510*/  LDGSTS.E [R5+0x5300], desc[UR6][R6.64], P0 ;  /* 0x0530000006057fae */ /* 0x0009e200081a1006 */
[----:B------:R-:W-:Y:S01]  /*7e520*/  IADD3 R18, P1, PT, R18, R57, RZ ;  /* 0x0000003912127210 */ /* 0x000fe20007f3e0ff */
[----:B------:R-:W-:-:S02]  /*7e530*/  IMAD.X R23, R23, 0x1, R2, P2 ;  /* 0x0000000117177824 */ /* 0x000fc400010e0602 */
[----:B-1----:R-:W2:Y:S04]  /*7e540*/  LDL.LU R19, [R1+0x295c] ;  /* 0x00295c0001137983 */ /* 0x002ea80000300800 */
[----:B------:R-:W-:Y:S04]  /*7e550*/  STL [R1+0x279c], R18 ;  /* 0x00279c1201007387 */ /* 0x000fe80000100800 */
[----:B------:R1:W-:Y:S04]  /*7e560*/  STL [R1+0x2758], R23 ;  /* 0x0027581701007387 */ /* 0x0003e80000100800 */
[----:B------:R-:W2:Y:S01]  /*7e570*/  LDL.LU R17, [R1+0x299c] ;  /* 0x00299c0001117983 */ /* 0x000ea20000300800 */
[----:B----4-:R-:W-:-:S03]  /*7e580*/  IMAD.MOV.U32 R7, RZ, RZ, R23 ;  /* 0x000000ffff077224 */ /* 0x010fc600078e0017 */
[----:B-1----:R-:W4:Y:S01]  /*7e590*/  LDL.LU R23, [R1+0x2918] ;  /* 0x0029180001177983 */ /* 0x002f220000300800 */
[----:B------:R-:W-:-:S05]  /*7e5a0*/  IMAD.MOV.U32 R6, RZ, RZ, R21 ;  /* 0x000000ffff067224 */ /* 0x000fca00078e0015 */
[----:B------:R1:W-:Y:S01]  /*7e5b0*/  LDGSTS.E [R5+0x5700], desc[UR6][R6.64], P0 ;  /* 0x0570000006057fae */ /* 0x0003e200081a1006 */
[----:B------:R-:W-:Y:S01]  /*7e5c0*/  IADD3 R15, P2, PT, R15, R57, RZ ;  /* 0x000000390f0f7210 */ /* 0x000fe20007f5e0ff */
[----:B------:R-:W-:Y:S02]  /*7e5d0*/  IMAD.X R20, R20, 0x1, R2, P1 ;  /* 0x0000000114147824 */ /* 0x000fe400008e0602 */
[----:B-1----:R-:W-:Y:S02]  /*7e5e0*/  IMAD.MOV.U32 R6, RZ, RZ, R18 ;  /* 0x000000ffff067224 */ /* 0x002fe400078e0012 */
[----:B------:R-:W-:-:S05]  /*7e5f0*/  IMAD.MOV.U32 R7, RZ, RZ, R20 ;  /* 0x000000ffff077224 */ /* 0x000fca00078e0014 */
[----:B------:R1:W-:Y:S01]  /*7e600*/  LDGSTS.E [R5+0x5b00], desc[UR6][R6.64], P0 ;  /* 0x05b0000006057fae */ /* 0x0003e200081a1006 */
[-C--:B---3--:R-:W-:Y:S02]  /*7e610*/  IADD3 R13, P1, PT, R13, R57.reuse, RZ ;  /* 0x000000390d0d7210 */ /* 0x088fe40007f3e0ff */
[----:B------:R-:W-:Y:S01]  /*7e620*/  IADD3.X R16, PT, PT, R16, R2, RZ, P2, !PT ;  /* 0x0000000210107210 */ /* 0x000fe200017fe4ff */
[----:B-1----:R-:W-:Y:S02]  /*7e630*/  IMAD.MOV.U32 R6, RZ, RZ, R15 ;  /* 0x000000ffff067224 */ /* 0x002fe400078e000f */
[----:B------:R-:W-:Y:S02]  /*7e640*/  IMAD.X R14, R14, 0x1, R2, P1 ;  /* 0x000000010e0e7824 */ /* 0x000fe400008e0602 */
[----:B------:R-:W-:Y:S01]  /*7e650*/  IMAD.MOV.U32 R7, RZ, RZ, R16 ;  /* 0x000000ffff077224 */ /* 0x000fe200078e0010 */
[-C--:B------:R-:W-:Y:S01]  /*7e660*/  IADD3 R4, P2, PT, R4, R57.reuse, RZ ;  /* 0x0000003904047210 */ /* 0x080fe20007f5e0ff */
[----:B------:R-:W-:Y:S04]  /*7e670*/  STL [R1+0x27dc], R15 ;  /* 0x0027dc0f01007387 */ /* 0x000fe80000100800 */
[----:B------:R1:W-:Y:S01]  /*7e680*/  LDGSTS.E [R5+0x5f00], desc[UR6][R6.64], P0 ;  /* 0x05f0000006057fae */ /* 0x0003e200081a1006 */
[----:B------:R-:W-:-:S03]  /*7e690*/  IADD3 R9, P1, PT, R9, R57, RZ ;  /* 0x0000003909097210 */ /* 0x000fc60007f3e0ff */
[----:B------:R-:W-:Y:S04]  /*7e6a0*/  STL [R1+0x2798], R20 ;  /* 0x0027981401007387 */ /* 0x000fe80000100800 */
[----:B------:R-:W-:Y:S01]  /*7e6b0*/  STL [R1+0x281c], R13 ;  /* 0x00281c0d01007387 */ /* 0x000fe20000100800 */
[----:B------:R-:W-:-:S03]  /*7e6c0*/  IMAD.X R12, R12, 0x1, R2, P2 ;  /* 0x000000010c0c7824 */ /* 0x000fc600010e0602 */
[----:B------:R-:W-:Y:S04]  /*7e6d0*/  STL [R1+0x27d8], R16 ;  /* 0x0027d81001007387 */ /* 0x000fe80000100800 */
[----:B------:R3:W-:Y:S04]  /*7e6e0*/  STL [R1+0x285c], R4 ;  /* 0x00285c0401007387 */ /* 0x0007e80000100800 */
[----:B------:R-:W-:Y:S01]  /*7e6f0*/  STL [R1+0x2818], R14 ;  /* 0x0028180e01007387 */ /* 0x000fe20000100800 */
[----:B-1----:R-:W-:Y:S01]  /*7e700*/  MOV R6, R13 ;  /* 0x0000000d00067202 */ /* 0x002fe20000000f00 */
[----:B------:R-:W-:-:S02]  /*7e710*/  IMAD.MOV.U32 R7, RZ, RZ, R14 ;  /* 0x000000ffff077224 */ /* 0x000fc400078e000e */
[----:B------:R-:W-:Y:S04]  /*7e720*/  STL [R1+0x289c], R9 ;  /* 0x00289c0901007387 */ /* 0x000fe80000100800 */
[----:B------:R-:W-:Y:S04]  /*7e730*/  STL [R1+0x2858], R12 ;  /* 0x0028580c01007387 */ /* 0x000fe80000100800 */
[----:B------:R1:W-:Y:S02]  /*7e740*/  LDGSTS.E [R5+0x6300], desc[UR6][R6.64], P0 ;  /* 0x0630000006057fae */ /* 0x0003e400081a1006 */
[----:B-1----:R-:W-:-:S02]  /*7e750*/  IMAD.MOV.U32 R6, RZ, RZ, R4 ;  /* 0x000000ffff067224 */ /* 0x002fc400078e0004 */
[----:B------:R-:W-:Y:S01]  /*7e760*/  IMAD.MOV.U32 R7, RZ, RZ, R12 ;  /* 0x000000ffff077224 */ /* 0x000fe200078e000c */
[----:B---3--:R-:W3:Y:S04]  /*7e770*/  LDL.LU R4, [R1+0x29dc] ;  /* 0x0029dc0001047983 */ /* 0x008ee80000300800 */
[----:B------:R1:W-:Y:S02]  /*7e780*/  LDGSTS.E [R5+0x6700], desc[UR6][R6.64], P0 ;  /* 0x0670000006057fae */ /* 0x0003e400081a1006 */
[----:B-1----:R-:W-:Y:S02]  /*7e790*/  IMAD.MOV.U32 R6, RZ, RZ, R9 ;  /* 0x000000ffff067224 */ /* 0x002fe400078e0009 */
[----:B--2---:R-:W-:Y:S01]  /*7e7a0*/  IMAD.X R10, R10, 0x1, R2, P1 ;  /* 0x000000010a0a7824 */ /* 0x004fe200008e0602 */
[----:B------:R-:W-:-:S02]  /*7e7b0*/  IADD3 R8, P2, PT, R8, R57, RZ ;  /* 0x0000003908087210 */ /* 0x000fc40007f5e0ff */
[----:B------:R-:W-:-:S03]  /*7e7c0*/  IADD3 R22, P1, PT, R22, R57, RZ ;  /* 0x0000003916167210 */ /* 0x000fc60007f3e0ff */
[----:B------:R-:W-:Y:S01]  /*7e7d0*/  IMAD.X R11, R11, 0x1, R2, P2 ;  /* 0x000000010b0b7824 */ /* 0x000fe200010e0602 */
[----:B------:R-:W-:Y:S04]  /*7e7e0*/  STL [R1+0x28dc], R8 ;  /* 0x0028dc0801007387 */ /* 0x000fe80000100800 */
[----:B------:R1:W-:Y:S04]  /*7e7f0*/  STL [R1+0x2898], R10 ;  /* 0x0028980a01007387 */ /* 0x0003e80000100800 */
[----:B------:R-:W2:Y:S04]  /*7e800*/  LDL.LU R21, [R1+0x2958] ;  /* 0x0029580001157983 */ /* 0x000ea80000300800 */
[----:B------:R-:W-:Y:S04]  /*7e810*/  STL [R1+0x291c], R22 ;  /* 0x00291c1601007387 */ /* 0x000fe80000100800 */
[----:B------:R1:W-:Y:S04]  /*7e820*/  STL [R1+0x28d8], R11 ;  /* 0x0028d80b01007387 */ /* 0x0003e80000100800 */
[----:B------:R-:W2:Y:S01]  /*7e830*/  LDL.LU R18, [R1+0x2998] ;  /* 0x0029980001127983 */ /* 0x000ea20000300800 */
[----:B------:R-:W-:-:S03]  /*7e840*/  MOV R7, R10 ;  /* 0x0000000a00077202 */ /* 0x000fc60000000f00 */
[----:B------:R-:W2:Y:S04]  /*7e850*/  LDL.LU R16, [R1+0x29d8] ;  /* 0x0029d80001107983 */ /* 0x000ea80000300800 */
[----:B-1----:R-:W2:Y:S04]  /*7e860*/  LDL.LU R10, [R1+0x2224] ;  /* 0x00222400010a7983 */ /* 0x002ea80000300800 */
[----:B------:R-:W2:Y:S04]  /*7e870*/  LDL.LU R9, [R1+0x2264] ;  /* 0x0022640001097983 */ /* 0x000ea80000300800 */
[----:B------:R1:W-:Y:S01]  /*7e880*/  LDGSTS.E [R5+0x6b00], desc[UR6][R6.64], P0 ;  /* 0x06b0000006057fae */ /* 0x0003e200081a1006 */
[----:B------:R-:W-:-:S02]  /*7e890*/  IADD3 R19, P2, PT, R19, R57, RZ ;  /* 0x0000003913137210 */ /* 0x000fc40007f5e0ff */
[----:B------:R-:W-:-:S03]  /*7e8a0*/  IADD3 R17, P3, PT, R17, R57, RZ ;  /* 0x0000003911117210 */ /* 0x000fc60007f7e0ff */
[----:B------:R-:W-:Y:S04]  /*7e8b0*/  STL [R1+0x295c], R19 ;  /* 0x00295c1301007387 */ /* 0x000fe80000100800 */
[----:B------:R-:W2:Y:S01]  /*7e8c0*/  LDL.LU R15, [R1+0x638] ;  /* 0x00063800010f7983 */ /* 0x000ea20000300800 */
[----:B----4-:R-:W-:-:S05]  /*7e8d0*/  IMAD.X R23, R23, 0x1, R2, P1 ;  /* 0x0000000117177824 */ /* 0x010fca00008e0602 */
[----:B------:R-:W-:Y:S04]  /*7e8e0*/  STL [R1+0x2918], R23 ;  /* 0x0029181701007387 */ /* 0x000fe80000100800 */
[----:B------:R4:W-:Y:S04]  /*7e8f0*/  STL [R1+0x299c], R17 ;  /* 0x00299c1101007387 */ /* 0x0009e80000100800 */
[----:B------:R-:W4:Y:S04]  /*7e900*/  LDL.LU R68, [R1+0x658] ;  /* 0x0006580001447983 */ /* 0x000f280000300800 */
[----:B------:R-:W4:Y:S04]  /*7e910*/  LDL.LU R14, [R1+0x63c] ;  /* 0x00063c00010e7983 */ /* 0x000f280000300800 */
[----:B------:R-:W4:Y:S04]  /*7e920*/  LDL.LU R65, [R1+0x65c] ;  /* 0x00065c0001417983 */ /* 0x000f280000300800 */
[----:B------:R-:W4:Y:S04]  /*7e930*/  LDL.LU R13, [R1+0x640] ;  /* 0x00064000010d7983 */ /* 0x000f280000300800 */
[----:B------:R-:W4:Y:S04]  /*7e940*/  LDL.LU R64, [R1+0x660] ;  /* 0x0006600001407983 */ /* 0x000f280000300800 */
[----:B------:R-:W4:Y:S01]  /*7e950*/  LDL.LU R12, [R1+0x644] ;  /* 0x00064400010c7983 */ /* 0x000f220000300800 */
[----:B-1----:R-:W-:-:S03]  /*7e960*/  IMAD.MOV.U32 R7, RZ, RZ, R11 ;  /* 0x000000ffff077224 */ /* 0x002fc600078e000b */
[----:B------:R-:W4:Y:S04]  /*7e970*/  LDL.LU R61, [R1+0x664] ;  /* 0x00066400013d7983 */ /* 0x000f280000300800 */
        /* <DEDUP_REMOVED lines=11> */
[----:B-1----:R-:W-:Y:S01]  /*7ea30*/  IMAD.MOV.U32 R6, RZ, RZ, R22 ;  /* 0x000000ffff067224 */ /* 0x002fe200078e0016 */
[----:B------:R-:W-:-:S05]  /*7ea40*/  MOV R7, R23 ;  /* 0x0000001700077202 */ /* 0x000fca0000000f00 */
[----:B------:R1:W-:Y:S02]  /*7ea50*/  LDGSTS.E [R5+0x7300], desc[UR6][R6.64], P0 ;  /* 0x0730000006057fae */ /* 0x0003e400081a1006 */
[----:B-1----:R-:W-:Y:S01]  /*7ea60*/  IMAD.MOV.U32 R6, RZ, RZ, R19 ;  /* 0x000000ffff067224 */ /* 0x002fe200078e0013 */
[----:B---3--:R-:W-:-:S05]  /*7ea70*/  IADD3 R4, P1, PT, R4, R57, RZ ;  /* 0x0000003904047210 */ /* 0x008fca0007f3e0ff */
[----:B------:R-:W-:Y:S01]  /*7ea80*/  STL [R1+0x29dc], R4 ;  /* 0x0029dc0401007387 */ /* 0x000fe20000100800 */
[--C-:B--2---:R-:W-:Y:S02]  /*7ea90*/  IMAD.X R21, R21, 0x1, R2.reuse, P2 ;  /* 0x0000000115157824 */ /* 0x104fe400010e0602 */
[--C-:B------:R-:W-:Y:S02]  /*7eaa0*/  IMAD.X R18, R18, 0x1, R2.reuse, P3 ;  /* 0x0000000112127824 */ /* 0x100fe400018e0602 */
[----:B------:R-:W-:Y:S01]  /*7eab0*/  IMAD.X R16, R16, 0x1, R2, P1 ;  /* 0x0000000110107824 */ /* 0x000fe200008e0602 */
[-C--:B------:R-:W-:Y:S02]  /*7eac0*/  IADD3 R10, P1, PT, R10, R57.reuse, RZ ;  /* 0x000000390a0a7210 */ /* 0x080fe40007f3e0ff */
[----:B------:R-:W-:Y:S01]  /*7ead0*/  IADD3 R9, P2, PT, R9, R57, RZ ;  /* 0x0000003909097210 */ /* 0x000fe20007f5e0ff */
[----:B------:R-:W-:Y:S04]  /*7eae0*/  STL [R1+0x2958], R21 ;  /* 0x0029581501007387 */ /* 0x000fe80000100800 */
[----:B------:R-:W-:Y:S01]  /*7eaf0*/  STL [R1+0x2998], R18 ;  /* 0x0029981201007387 */ /* 0x000fe20000100800 */
[----:B------:R-:W-:-:S03]  /*7eb00*/  IMAD.MOV.U32 R7, RZ, RZ, R21 ;  /* 0x000000ffff077224 */ /* 0x000fc600078e0015 */
[----:B------:R1:W-:Y:S04]  /*7eb10*/  STL [R1+0x29d8], R16 ;  /* 0x0029d81001007387 */ /* 0x0003e80000100800 */
[----:B------:R-:W-:Y:S04]  /*7eb20*/  STL [R1+0x2224], R10 ;  /* 0x0022240a01007387 */ /* 0x000fe80000100800 */
[----:B------:R-:W-:Y:S04]  /*7eb30*/  STL [R1+0x2264], R9 ;  /* 0x0022640901007387 */ /* 0x000fe80000100800 */
[----:B------:R2:W-:Y:S01]  /*7eb40*/  LDGSTS.E [R5+0x7700], desc[UR6][R6.64], P0 ;  /* 0x0770000006057fae */ /* 0x0005e200081a1006 */
[----:B------:R-:W-:-:S02]  /*7eb50*/  IMAD.MOV.U32 R105, RZ, RZ, R15 ;  /* 0x000000ffff697224 */ /* 0x000fc400078e000f */
[----:B--2---:R-:W-:Y:S02]  /*7eb60*/  IMAD.MOV.U32 R6, RZ, RZ, R17 ;  /* 0x000000ffff067224 */ /* 0x004fe400078e0011 */
[----:B------:R-:W-:-:S05]  /*7eb70*/  IMAD.MOV.U32 R7, RZ, RZ, R18 ;  /* 0x000000ffff077224 */ /* 0x000fca00078e0012 */
[----:B------:R2:W-:Y:S01]  /*7eb80*/  LDGSTS.E [R5+0x7b00], desc[UR6][R6.64], P0 ;  /* 0x07b0000006057fae */ /* 0x0005e200081a1006 */
[----:B----4-:R-:W-:Y:S02]  /*7eb90*/  IMAD.MOV.U32 R104, RZ, RZ, R68 ;  /* 0x000000ffff687224 */ /* 0x010fe400078e0044 */
[----:B------:R-:W-:Y:S02]  /*7eba0*/  IMAD.MOV.U32 R101, RZ, RZ, R14 ;  /* 0x000000ffff657224 */ /* 0x000fe400078e000e */
[----:B------:R-:W-:Y:S01]  /*7ebb0*/  IMAD.MOV.U32 R100, RZ, RZ, R65 ;  /* 0x000000ffff647224 */ /* 0x000fe200078e0041 */
[----:B------:R-:W-:Y:S01]  /*7ebc0*/  MOV R97, R13 ;  /* 0x0000000d00617202 */ /* 0x000fe20000000f00 */
[----:B------:R-:W-:Y:S02]  /*7ebd0*/  IMAD.MOV.U32 R96, RZ, RZ, R64 ;  /* 0x000000ffff607224 */ /* 0x000fe400078e0040 */
[----:B------:R-:W-:Y:S02]  /*7ebe0*/  IMAD.MOV.U32 R93, RZ, RZ, R12 ;  /* 0x000000ffff5d7224 */ /* 0x000fe400078e000c */
[----:B------:R-:W-:-:S02]  /*7ebf0*/  IMAD.MOV.U32 R92, RZ, RZ, R61 ;  /* 0x000000ffff5c7224 */ /* 0x000fc400078e003d */
[----:B------:R-:W-:-:S05]  /*7ec00*/  IMAD.X R20, R20, 0x1, R2, P1 ;  /* 0x0000000114147824 */ /* 0x000fca00008e0602 */
[----:B------:R-:W-:Y:S04]  /*7ec10*/  STL [R1+0x2220], R20 ;  /* 0x0022201401007387 */ /* 0x000fe80000100800 */
[----:B------:R-:W-:Y:S04]  /*7ec20*/  STL.64 [R1+0x19d8], R104 ;  /* 0x0019d86801007387 */ /* 0x000fe80000100a00 */
[----:B------:R-:W-:Y:S04]  /*7ec30*/  STL.64 [R1+0x19d0], R100 ;  /* 0x0019d06401007387 */ /* 0x000fe80000100a00 */
[----:B------:R-:W-:Y:S04]  /*7ec40*/  STL.64 [R1+0x19c8], R96 ;  /* 0x0019c86001007387 */ /* 0x000fe80000100a00 */
[----:B------:R-:W-:Y:S04]  /*7ec50*/  STL.64 [R1+0x19c0], R92 ;  /* 0x0019c05c01007387 */ /* 0x000fe80000100a00 */
[----:B------:R-:W3:Y:S04]  /*7ec60*/  LDL.LU R73, [R1+0x328] ;  /* 0x0003280001497983 */ /* 0x000ee80000300800 */
[----:B------:R-:W3:Y:S04]  /*7ec70*/  LDL.LU R72, [R1+0x5e0] ;  /* 0x0005e00001487983 */ /* 0x000ee80000300800 */
[----:B------:R-:W4:Y:S04]  /*7ec80*/  LDL.LU R69, [R1+0x32c] ;  /* 0x00032c0001457983 */ /* 0x000f280000300800 */
[----:B------:R-:W4:Y:S01]  /*7ec90*/  LDL.LU R68, [R1+0x5e4] ;  /* 0x0005e40001447983 */ /* 0x000f220000300800 */
[----:B--2---:R-:W-:-:S03]  /*7eca0*/  MOV R7, R16 ;  /* 0x0000001000077202 */ /* 0x004fc60000000f00 */
[----:B------:R-:W2:Y:S04]  /*7ecb0*/  LDL.LU R17, [R1+0x5d8] ;  /* 0x0005d80001117983 */ /* 0x000ea80000300800 */
[----:B-1----:R-:W2:Y:S04]  /*7ecc0*/  LDL.LU R16, [R1+0x5e8] ;  /* 0x0005e80001107983 */ /* 0x002ea80000300800 */
[----:B------:R-:W2:Y:S04]  /*7ecd0*/  LDL.LU R65, [R1+0x5dc] ;  /* 0x0005dc0001417983 */ /* 0x000ea80000300800 */
[----:B------:R-:W2:Y:S04]  /*7ece0*/  LDL.LU R64, [R1+0x5ec] ;  /* 0x0005ec0001407983 */ /* 0x000ea80000300800 */
[----:B------:R-:W2:Y:S04]  /*7ecf0*/  LDL.LU R15, [R1+0x300] ;  /* 0x00030000010f7983 */ /* 0x000ea80000300800 */
[----:B------:R-:W2:Y:S01]  /*7ed00*/  LDL.LU R14, [R1+0x310] ;  /* 0x00031000010e7983 */ /* 0x000ea20000300800 */
[----:B------:R-:W-:-:S03]  /*7ed10*/  IMAD.MOV.U32 R88, RZ, RZ, R60 ;  /* 0x000000ffff587224 */ /* 0x000fc600078e003c */
        /* <DEDUP_REMOVED lines=13> */
[----:B------:R-:W-:-:S03]  /*7edf0*/  MOV R80, R47 ;  /* 0x0000002f00507202 */ /* 0x000fc60000000f00 */
        /* <DEDUP_REMOVED lines=15> */
[----:B------:R-:W-:Y:S04]  /*7eef0*/  STL.64 [R1+0x19b8], R88 ;  /* 0x0019b85801007387 */ /* 0x000fe80000100a00 */
[----:B------:R-:W-:Y:S04]  /*7ef00*/  STL.64 [R1+0x19b0], R84 ;  /* 0x0019b05401007387 */ /* 0x000fe80000100a00 */
[----:B------:R-:W-:Y:S04]  /*7ef10*/  STL.64 [R1+0x19a8], R80 ;  /* 0x0019a85001007387 */ /* 0x000fe80000100a00 */
[----:B------:R-:W-:Y:S01]  /*7ef20*/  STL.64 [R1+0x19a0], R76 ;  /* 0x0019a04c01007387 */ /* 0x000fe20000100a00 */
[----:B------:R-:W-:-:S02]  /*7ef30*/  IMAD.MOV.U32 R6, RZ, RZ, R4 ;  /* 0x000000ffff067224 */ /* 0x000fc400078e0004 */
[----:B------:R-:W-:Y:S01]  /*7ef40*/  IMAD.MOV.U32 R30, RZ, RZ, R115 ;  /* 0x000000ffff1e7224 */ /* 0x000fe200078e0073 */
[----:B------:R-:W-:Y:S02]  /*7ef50*/  MOV R31, R107 ;  /* 0x0000006b001f7202 */ /* 0x000fe40000000f00 */
[----:B------:R1:W-:Y:S04]  /*7ef60*/  LDGSTS.E [R5+0x7f00], desc[UR6][R6.64], P0 ;  /* 0x07f0000006057fae */ /* 0x0003e800081a1006 */
[----:B------:R-:W-:Y:S04]  /*7ef70*/  LDGSTS.E [R5+0x8300], desc[UR6][R104.64], P0 ;  /* 0x0830000068057fae */ /* 0x000fe800081a1006 */
[----:B------:R-:W-:Y:S04]  /*7ef80*/  LDGSTS.E [R5+0x8700], desc[UR6][R100.64], P0 ;  /* 0x0870000064057fae */ /* 0x000fe800081a1006 */
[----:B------:R-:W-:Y:S01]  /*7ef90*/  LDGSTS.E [R5+0x8b00], desc[UR6][R96.64], P0 ;  /* 0x08b0000060057fae */ /* 0x000fe200081a1006 */
[----:B------:R-:W-:-:S02]  /*7efa0*/  IMAD.MOV.U32 R26, RZ, RZ, R98 ;  /* 0x000000ffff1a7224 */ /* 0x000fc400078e0062 */
[----:B------:R-:W-:Y:S01]  /*7efb0*/  IMAD.MOV.U32 R27, RZ, RZ, R90 ;  /* 0x000000ffff1b7224 */ /* 0x000fe200078e005a */
[----:B------:R-:W-:Y:S04]  /*7efc0*/  LDGSTS.E [R5+0x8f00], desc[UR6][R92.64], P0 ;  /* 0x08f000005c057fae */ /* 0x000fe800081a1006 */
[----:B------:R-:W-:Y:S04]  /*7efd0*/  LDGSTS.E [R5+0x9300], desc[UR6][R88.64], P0 ;  /* 0x0930000058057fae */ /* 0x000fe800081a1006 */
[----:B------:R-:W-:Y:S04]  /*7efe0*/  LDGSTS.E [R5+0x9700], desc[UR6][R84.64], P0 ;  /* 0x0970000054057fae */ /* 0x000fe800081a1006 */
[----:B------:R-:W-:Y:S01]  /*7eff0*/  LDGSTS.E [R5+0x9b00], desc[UR6][R80.64], P0 ;  /* 0x09b0000050057fae */ /* 0x000fe200081a1006 */
[----:B-1----:R-:W-:-:S03]  /*7f000*/  IMAD.MOV.U32 R6, RZ, RZ, R103 ;  /* 0x000000ffff067224 */ /* 0x002fc600078e0067 */
[----:B------:R-:W-:Y:S01]  /*7f010*/  LDGSTS.E [R5+0x9f00], desc[UR6][R76.64], P0 ;  /* 0x09f000004c057fae */ /* 0x000fe200081a1006 */
[----:B------:R-:W-:-:S03]  /*7f020*/  IMAD.MOV.U32 R7, RZ, RZ, R95 ;  /* 0x000000ffff077224 */ /* 0x000fc600078e005f */
[----:B---3--:R-:W-:Y:S04]  /*7f030*/  STL.64 [R1+0x1998], R72 ;  /* 0x0019984801007387 */ /* 0x008fe80000100a00 */
[----:B----4-:R-:W-:Y:S04]  /*7f040*/  STL.64 [R1+0x1990], R68 ;  /* 0x0019904401007387 */ /* 0x010fe80000100a00 */
[----:B------:R-:W-:Y:S04]  /*7f050*/  LDGSTS.E [R5+0xa300], desc[UR6][R72.64], P0 ;  /* 0x0a30000048057fae */ /* 0x000fe800081a1006 */
[----:B--2---:R1:W-:Y:S04]  /*7f060*/  STL.64 [R1+0x1988], R16 ;  /* 0x0019881001007387 */ /* 0x0043e80000100a00 */
[----:B------:R-:W-:Y:S04]  /*7f070*/  LDGSTS.E [R5+0xa700], desc[UR6][R68.64], P0 ;  /* 0x0a70000044057fae */ /* 0x000fe800081a1006 */
[----:B------:R-:W-:Y:S04]  /*7f080*/  LDGSTS.E [R5+0xab00], desc[UR6][R16.64], P0 ;  /* 0x0ab0000010057fae */ /* 0x000fe800081a1006 */
[----:B------:R-:W-:Y:S04]  /*7f090*/  STL.64 [R1+0x1980], R64 ;  /* 0x0019804001007387 */ /* 0x000fe80000100a00 */
[----:B------:R2:W-:Y:S04]  /*7f0a0*/  STL.64 [R1+0x1978], R14 ;  /* 0x0019780e01007387 */ /* 0x0005e80000100a00 */
[----:B------:R-:W-:Y:S01]  /*7f0b0*/  LDGSTS.E [R5+0xaf00], desc[UR6][R64.64], P0 ;  /* 0x0af0000040057fae */ /* 0x000fe200081a1006 */
[----:B------:R-:W-:Y:S01]  /*7f0c0*/  LOP3.LUT R51, R51, R50, RZ, 0x3c, !PT ;  /* 0x0000003233337212 */ /* 0x000fe200078e3cff */
[----:B------:R-:W-:-:S02]  /*7f0d0*/  IMAD.MOV.U32 R52, RZ, RZ, R32 ;  /* 0x000000ffff347224 */ /* 0x000fc400078e0020 */
[----:B------:R-:W-:Y:S01]  /*7f0e0*/  IMAD.MOV.U32 R53, RZ, RZ, R33 ;  /* 0x000000ffff357224 */ /* 0x000fe200078e0021 */
[----:B------:R-:W-:Y:S02]  /*7f0f0*/  LOP3.LUT R47, R47, R46, RZ, 0x3c, !PT ;  /* 0x0000002e2f2f7212 */ /* 0x000fe400078e3cff */
[----:B------:R-:W-:Y:S01]  /*7f100*/  LOP3.LUT R50, R51, R50, RZ, 0x3c, !PT ;  /* 0x0000003233327212 */ /* 0x000fe200078e3cff */
[----:B------:R-:W-:Y:S01]  /*7f110*/  IMAD.MOV.U32 R48, RZ, RZ, R28 ;  /* 0x000000ffff307224 */ /* 0x000fe200078e001c */
[----:B------:R-:W-:Y:S02]  /*7f120*/  MOV R49, R29 ;  /* 0x0000001d00317202 */ /* 0x000fe40000000f00 */
[----:B------:R-:W-:Y:S02]  /*7f130*/  LOP3.LUT R46, R47, R46, RZ, 0x3c, !PT ;  /* 0x0000002e2f2e7212 */ /* 0x000fe400078e3cff */
[----:B------:R-:W-:Y:S01]  /*7f140*/  LOP3.LUT R51, R51, R50, RZ, 0x3c, !PT ;  /* 0x0000003233337212 */ /* 0x000fe200078e3cff */
[----:B------:R-:W-:Y:S04]  /*7f150*/  STL.64 [R1+0x1970], R60 ;  /* 0x0019703c01007387 */ /* 0x000fe80000100a00 */
[----:B------:R-:W-:Y:S01]  /*7f160*/  STL.64 [R1+0x1968], R52 ;  /* 0x0019683401007387 */ /* 0x000fe20000100a00 */
[----:B------:R-:W-:Y:S01]  /*7f170*/  LOP3.LUT R47, R47, R46, RZ, 0x3c, !PT ;  /* 0x0000002e2f2f7212 */ /* 0x000fe200078e3cff */
[----:B------:R-:W-:-:S02]  /*7f180*/  IMAD.MOV.U32 R44, RZ, RZ, R24 ;  /* 0x000000ffff2c7224 */ /* 0x000fc400078e0018 */
[----:B------:R-:W-:Y:S02]  /*7f190*/  IMAD.MOV.U32 R45, RZ, RZ, R25 ;  /* 0x000000ffff2d7224 */ /* 0x000fe400078e0019 */
[----:B------:R-:W-:Y:S02]  /*7f1a0*/  IMAD.MOV.U32 R34, RZ, RZ, R8 ;  /* 0x000000ffff227224 */ /* 0x000fe400078e0008 */
[----:B------:R-:W-:Y:S01]  /*7f1b0*/  IMAD.MOV.U32 R40, RZ, RZ, R22 ;  /* 0x000000ffff287224 */ /* 0x000fe200078e0016 */
[----:B------:R-:W3:Y:S01]  /*7f1c0*/  S2R R8, SR_TID.X ;  /* 0x0000000000087919 */ /* 0x000ee20000002100 */
[----:B------:R-:W-:Y:S01]  /*7f1d0*/  STL.64 [R1+0x1960], R50 ;  /* 0x0019603201007387 */ /* 0x000fe20000100a00 */
[----:B------:R-:W-:-:S03]  /*7f1e0*/  IMAD.MOV.U32 R41, RZ, RZ, R23 ;  /* 0x000000ffff297224 */ /* 0x000fc600078e0017 */
[----:B------:R-:W-:Y:S01]  /*7f1f0*/  STL.64 [R1+0x1958], R48 ;  /* 0x0019583001007387 */ /* 0x000fe20000100a00 */
[----:B------:R-:W-:Y:S02]  /*7f200*/  IMAD.MOV.U32 R38, RZ, RZ, R13 ;  /* 0x000000ffff267224 */ /* 0x000fe400078e000d */
[----:B------:R-:W-:Y:S01]  /*7f210*/  IMAD.MOV.U32 R39, RZ, RZ, R21 ;  /* 0x000000ffff277224 */ /* 0x000fe200078e0015 */
[----:B------:R4:W-:Y:S01]  /*7f220*/  STL.64 [R1+0x1950], R18 ;  /* 0x0019501201007387 */ /* 0x0009e20000100a00 */
[----:B------:R-:W-:Y:S01]  /*7f230*/  MOV R36, R11 ;  /* 0x0000000b00247202 */ /* 0x000fe20000000f00 */
[----:B------:R-:W-:Y:S02]  /*7f240*/  IMAD.MOV.U32 R37, RZ, RZ, R12 ;  /* 0x000000ffff257224 */ /* 0x000fe400078e000c */
[----:B------:R-:W-:Y:S01]  /*7f250*/  STL.64 [R1+0x1948], R46 ;  /* 0x0019482e01007387 */ /* 0x000fe20000100a00 */
[----:B------:R-:W-:-:S03]  /*7f260*/  IMAD.MOV.U32 R35, RZ, RZ, R56 ;  /* 0x000000ffff237224 */ /* 0x000fc600078e0038 */
[----:B------:R-:W-:Y:S01]  /*7f270*/  STL.64 [R1+0x1940], R44 ;  /* 0x0019402c01007387 */ /* 0x000fe20000100a00 */
[----:B------:R-:W-:Y:S02]  /*7f280*/  IMAD.MOV.U32 R32, RZ, RZ, R114 ;  /* 0x000000ffff207224 */ /* 0x000fe400078e0072 */
[----:B------:R-:W-:Y:S01]  /*7f290*/  IMAD.MOV.U32 R33, RZ, RZ, R106 ;  /* 0x000000ffff217224 */ /* 0x000fe200078e006a */
[----:B------:R-:W-:Y:S04]  /*7f2a0*/  STL.64 [R1+0x1938], R40 ;  /* 0x0019382801007387 */ /* 0x000fe80000100a00 */
[----:B------:R-:W-:Y:S01]  /*7f2b0*/  STL.64 [R1+0x1930], R38 ;  /* 0x0019302601007387 */ /* 0x000fe20000100a00 */
[----:B------:R-:W-:Y:S02]  /*7f2c0*/  IMAD.MOV.U32 R22, RZ, RZ, R118 ;  /* 0x000000ffff167224 */ /* 0x000fe400078e0076 */
[----:B------:R-:W-:Y:S01]  /*7f2d0*/  IMAD.MOV.U32 R23, RZ, RZ, R110 ;  /* 0x000000ffff177224 */ /* 0x000fe200078e006e */
[----:B------:R-:W-:Y:S01]  /*7f2e0*/  STL.64 [R1+0x1928], R36 ;  /* 0x0019282401007387 */ /* 0x000fe20000100a00 */
[----:B------:R-:W-:-:S02]  /*7f2f0*/  IMAD.MOV.U32 R28, RZ, RZ, R119 ;  /* 0x000000ffff1c7224 */ /* 0x000fc400078e0077 */
        /* <DEDUP_REMOVED lines=8> */
[----:B------:R1:W-:Y:S04]  /*7f380*/  STL.64 [R1+0x1908], R22 ;  /* 0x0019081601007387 */ /* 0x0003e80000100a00 */
[----:B------:R-:W-:Y:S04]  /*7f390*/  STL.64 [R1+0x1900], R28 ;  /* 0x0019001c01007387 */ /* 0x000fe80000100a00 */
[----:B------:R-:W-:Y:S04]  /*7f3a0*/  STL.64 [R1+0x18f8], R26 ;  /* 0x0018f81a01007387 */ /* 0x000fe80000100a00 */
[----:B------:R-:W-:Y:S04]  /*7f3b0*/  STL.64 [R1+0x18f0], R24 ;  /* 0x0018f01801007387 */ /* 0x000fe80000100a00 */
[----:B------:R2:W-:Y:S04]  /*7f3c0*/  STL.64 [R1+0x18e8], R12 ;  /* 0x0018e80c01007387 */ /* 0x0005e80000100a00 */
[----:B------:R2:W-:Y:S04]  /*7f3d0*/  STL.64 [R1+0x18e0], R6 ;  /* 0x0018e00601007387 */ /* 0x0005e80000100a00 */
[----:B-1----:R-:W4:Y:S04]  /*7f3e0*/  LDL.LU R17, [R1+0x22a4] ;  /* 0x0022a40001117983 */ /* 0x002f280000300800 */
        /* <DEDUP_REMOVED lines=9> */
[----:B---3--:R-:W-:-:S03]  /*7f480*/  LOP3.LUT R8, R8, 0x1f, RZ, 0xc0, !PT ;  /* 0x0000001f08087812 */ /* 0x008fc600078ec0ff */
[----:B------:R-:W-:Y:S04]  /*7f490*/  LDGSTS.E [R5+0xd700], desc[UR6][R38.64], P0 ;  /* 0x0d70000026057fae */ /* 0x000fe800081a1006 */
[----:B------:R-:W-:Y:S04]  /*7f4a0*/  LDGSTS.E [R5+0xdb00], desc[UR6][R36.64], P0 ;  /* 0x0db0000024057fae */ /* 0x000fe800081a1006 */
[----:B--2---:R-:W2:Y:S04]  /*7f4b0*/  LDL.LU R14, [R1+0x2260] ;  /* 0x00226000010e7983 */ /* 0x004ea80000300800 */
[----:B------:R-:W3:Y:S04]  /*7f4c0*/  LDL.LU R15, [R1+0x22e4] ;  /* 0x0022e400010f7983 */ /* 0x000ee80000300800 */
[----:B------:R-:W-:Y:S04]  /*7f4d0*/  LDGSTS.E [R5+0xdf00], desc[UR6][R34.64], P0 ;  /* 0x0df0000022057fae */ /* 0x000fe800081a1006 */
[----:B----4-:R-:W4:Y:S04]  /*7f4e0*/  LDL.LU R19, [R1+0x22a0] ;  /* 0x0022a00001137983 */ /* 0x010f280000300800 */
[----:B------:R-:W4:Y:S04]  /*7f4f0*/  LDL.LU R16, [R1+0x2324] ;  /* 0x0023240001107983 */ /* 0x000f280000300800 */
[----:B------:R-:W4:Y:S04]  /*7f500*/  LDL.LU R18, [R1+0x22e0] ;  /* 0x0022e00001127983 */ /* 0x000f280000300800 */
[----:B------:R-:W-:Y:S01]  /*7f510*/  LDGSTS.E [R5+0xe300], desc[UR6][R32.64], P0 ;  /* 0x0e30000020057fae */ /* 0x000fe200081a1006 */
[----:B------:R-:W-:-:S03]  /*7f520*/  SHF.L.U32 R8, R8, 0x2, RZ ;  /* 0x0000000208087819 */ /* 0x000fc600000006ff */
[----:B------:R-:W-:Y:S04]  /*7f530*/  LDGSTS.E [R5+0xe700], desc[UR6][R30.64], P0 ;  /* 0x0e7000001e057fae */ /* 0x000fe800081a1006 */
[----:B------:R-:W4:Y:S04]  /*7f540*/  LDL.LU R11, [R1+0x2364] ;  /* 0x00236400010b7983 */ /* 0x000f280000300800 */
[----:B------:R-:W-:Y:S04]  /*7f550*/  LDGSTS.E [R5+0xeb00], desc[UR6][R22.64], P0 ;  /* 0x0eb0000016057fae */ /* 0x000fe800081a1006 */
[----:B------:R-:W-:Y:S04]  /*7f560*/  LDGSTS.E [R5+0xef00], desc[UR6][R28.64], P0 ;  /* 0x0ef000001c057fae */ /* 0x000fe800081a1006 */
[----:B------:R-:W-:Y:S01]  /*7f570*/  LDGSTS.E [R5+0xf300], desc[UR6][R26.64], P0 ;  /* 0x0f3000001a057fae */ /* 0x000fe200081a1006 */
[----:B------:R-:W-:-:S03]  /*7f580*/  LOP3.LUT R4, R8, 0x70, RZ, 0x3c, !PT ;  /* 0x0000007008047812 */ /* 0x000fc600078e3cff */
[----:B------:R-:W-:Y:S04]  /*7f590*/  LDGSTS.E [R5+0xf700], desc[UR6][R24.64], P0 ;  /* 0x0f70000018057fae */ /* 0x000fe800081a1006 */
[----:B------:R-:W-:Y:S04]  /*7f5a0*/  LDGSTS.E [R5+0xfb00], desc[UR6][R12.64], P0 ;  /* 0x0fb000000c057fae */ /* 0x000fe800081a1006 */
[----:B------:R1:W-:Y:S04]  /*7f5b0*/  LDGSTS.E [R5+0xff00], desc[UR6][R6.64], P0 ;  /* 0x0ff0000006057fae */ /* 0x0003e800081a1006 */
[----:B------:R-:W4:Y:S04]  /*7f5c0*/  LDL.LU R22, [R1+0x2320] ;  /* 0x0023200001167983 */ /* 0x000f280000300800 */
[----:B------:R-:W4:Y:S04]  /*7f5d0*/  LDL.LU R8, [R1+0x23a4] ;  /* 0x0023a40001087983 */ /* 0x000f280000300800 */
[----:B------:R-:W4:Y:S04]  /*7f5e0*/  LDL.LU R12, [R1+0x2360] ;  /* 0x00236000010c7983 */ /* 0x000f280000300800 */
[----:B------:R-:W4:Y:S04]  /*7f5f0*/  LDL.LU R13, [R1+0x23e4] ;  /* 0x0023e400010d7983 */ /* 0x000f280000300800 */
[----:B------:R-:W4:Y:S01]  /*7f600*/  LDL.LU R21, [R1+0x23a0] ;  /* 0x0023a00001157983 */ /* 0x000f220000300800 */
[----:B------:R-:W-:Y:S01]  /*7f610*/  IADD3 R4, PT, PT, R4, UR13, RZ ;  /* 0x0000000d04047c10 */ /* 0x000fe2000fffe0ff */
[----:B-1----:R-:W-:-:S02]  /*7f620*/  IMAD.MOV.U32 R6, RZ, RZ, R10 ;  /* 0x000000ffff067224 */ /* 0x002fc400078e000a */
[----:B------:R-:W-:-:S05]  /*7f630*/  IMAD.MOV.U32 R7, RZ, RZ, R20 ;  /* 0x000000ffff077224 */ /* 0x000fca00078e0014 */
[----:B------:R1:W-:Y:S02]  /*7f640*/  LDGSTS.E [R4+0x380], desc[UR6][R6.64], P0 ;  /* 0x0038000006047fae */ /* 0x0003e400081a1006 */
[----:B-1----:R-:W-:Y:S01]  /*7f650*/  IMAD.MOV.U32 R6, RZ, RZ, R9 ;  /* 0x000000ffff067224 */ /* 0x002fe200078e0009 */
[----:B------:R-:W-:-:S05]  /*7f660*/  IADD3 R17, P1, PT, R17, R57, RZ ;  /* 0x0000003911117210 */ /* 0x000fca0007f3e0ff */
[----:B------:R-:W-:Y:S01]  /*7f670*/  STL [R1+0x22a4], R17 ;  /* 0x0022a41101007387 */ /* 0x000fe20000100800 */
[--C-:B--2---:R-:W-:Y:S01]  /*7f680*/  IMAD.X R14, R14, 0x1, R2.reuse, P2 ;  /* 0x000000010e0e7824 */ /* 0x104fe200010e0602 */
[-C--:B---3--:R-:W-:Y:S01]  /*7f690*/  IADD3 R15, P2, PT, R15, R57.reuse, RZ ;  /* 0x000000390f0f7210 */ /* 0x088fe20007f5e0ff */
[----:B----4-:R-:W-:Y:S02]  /*7f6a0*/  IMAD.X R19, R19, 0x1, R2, P1 ;  /* 0x0000000113137824 */ /* 0x010fe400008e0602 */
[----:B------:R-:W-:Y:S01]  /*7f6b0*/  IMAD.MOV.U32 R7, RZ, RZ, R14 ;  /* 0x000000ffff077224 */ /* 0x000fe200078e000e */
[----:B------:R1:W-:Y:S04]  /*7f6c0*/  STL [R1+0x2260], R14 ;  /* 0x0022600e01007387 */ /* 0x0003e80000100800 */
[----:B------:R-:W2:Y:S01]  /*7f6d0*/  LDL.LU R10, [R1+0x2424] ;  /* 0x00242400010a7983 */ /* 0x000ea20000300800 */
[----:B------:R-:W-:-:S02]  /*7f6e0*/  IADD3 R16, P1, PT, R16, R57, RZ ;  /* 0x0000003910107210 */ /* 0x000fc40007f3e0ff */
[----:B------:R-:W-:Y:S01]  /*7f6f0*/  IADD3.X R18, PT, PT, R18, R2, RZ, P2, !PT ;  /* 0x0000000212127210 */ /* 0x000fe200017fe4ff */
[----:B------:R3:W-:Y:S04]  /*7f700*/  LDGSTS.E [R4+0x780], desc[UR6][R6.64], P0 ;  /* 0x0078000006047fae */ /* 0x0007e800081a1006 */
[----:B-1----:R-:W4:Y:S04]  /*7f710*/  LDL.LU R14, [R1+0x23e0] ;  /* 0x0023e000010e7983 */ /* 0x002f280000300800 */
[----:B------:R-:W-:Y:S04]  /*7f720*/  STL [R1+0x22e4], R15 ;  /* 0x0022e40f01007387 */ /* 0x000fe80000100800 */
[----:B------:R1:W-:Y:S04]  /*7f730*/  STL [R1+0x22a0], R19 ;  /* 0x0022a01301007387 */ /* 0x0003e80000100800 */
[----:B------:R-:W4:Y:S04]  /*7f740*/  LDL.LU R20, [R1+0x2420] ;  /* 0x0024200001147983 */ /* 0x000f280000300800 */
[----:B------:R-:W4:Y:S01]  /*7f750*/  LDL.LU R9, [R1+0x2464] ;  /* 0x0024640001097983 */ /* 0x000f220000300800 */
[----:B---3--:R-:W-:-:S02]  /*7f760*/  IMAD.MOV.U32 R6, RZ, RZ, R17 ;  /* 0x000000ffff067224 */ /* 0x008fc400078e0011 */
[----:B------:R-:W-:Y:S01]  /*7f770*/  IMAD.MOV.U32 R7, RZ, RZ, R19 ;  /* 0x000000ffff077224 */ /* 0x000fe200078e0013 */
[----:B------:R-:W-:Y:S01]  /*7f780*/  IADD3 R11, P2, PT, R11, R57, RZ ;  /* 0x000000390b0b7210 */ /* 0x000fe20007f5e0ff */
[----:B------:R-:W-:-:S03]  /*7f790*/  IMAD.X R22, R22, 0x1, R2, P1 ;  /* 0x0000000116167824 */ /* 0x000fc600008e0602 */
[----:B------:R3:W-:Y:S04]  /*7f7a0*/  LDGSTS.E [R4+0xb80], desc[UR6][R6.64], P0 ;  /* 0x00b8000006047fae */ /* 0x0007e800081a1006 */
[----:B-1----:R-:W4:Y:S04]  /*7f7b0*/  LDL.LU R19, [R1+0x2460] ;  /* 0x0024600001137983 */ /* 0x002f280000300800 */
[----:B------:R-:W-:Y:S04]  /*7f7c0*/  STL [R1+0x2324], R16 ;  /* 0x0023241001007387 */ /* 0x000fe80000100800 */
[----:B------:R1:W-:Y:S04]  /*7f7d0*/  STL [R1+0x22e0], R18 ;  /* 0x0022e01201007387 */ /* 0x0003e80000100800 */
[----:B------:R-:W4:Y:S01]  /*7f7e0*/  LDL.LU R17, [R1+0x24a4] ;  /* 0x0024a40001117983 */ /* 0x000f220000300800 */
[----:B------:R-:W-:Y:S01]  /*7f7f0*/  IADD3 R8, P1, PT, R8, R57, RZ ;  /* 0x0000003908087210 */ /* 0x000fe20007f3e0ff */
[----:B------:R-:W-:-:S02]  /*7f800*/  IMAD.X R12, R12, 0x1, R2, P2 ;  /* 0x000000010c0c7824 */ /* 0x000fc400010e0602 */
[----:B---3--:R-:W-:Y:S02]  /*7f810*/  IMAD.MOV.U32 R6, RZ, RZ, R15 ;  /* 0x000000ffff067224 */ /* 0x008fe400078e000f */
[----:B------:R-:W-:Y:S02]  /*7f820*/  IMAD.MOV.U32 R7, RZ, RZ, R18 ;  /* 0x000000ffff077224 */ /* 0x000fe400078e0012 */
[----:B-1----:R-:W3:Y:S04]  /*7f830*/  LDL.LU R18, [R1+0x24a0] ;  /* 0x0024a00001127983 */ /* 0x002ee80000300800 */
[----:B------:R-:W-:Y:S04]  /*7f840*/  STL [R1+0x2364], R11 ;  /* 0x0023640b01007387 */ /* 0x000fe80000100800 */
[----:B------:R-:W-:Y:S04]  /*7f850*/  STL [R1+0x2320], R22 ;  /* 0x0023201601007387 */ /* 0x000fe80000100800 */
[----:B------:R-:W3:Y:S04]  /*7f860*/  LDL.LU R15, [R1+0x24e4] ;  /* 0x0024e400010f7983 */ /* 0x000ee80000300800 */
[----:B------:R1:W-:Y:S02]  /*7f870*/  LDGSTS.E [R4+0xf80], desc[UR6][R6.64], P0 ;  /* 0x00f8000006047fae */ /* 0x0003e400081a1006 */
[----:B-1----:R-:W-:-:S02]  /*7f880*/  MOV R6, R16 ;  /* 0x0000001000067202 */ /* 0x002fc40000000f00 */
[----:B------:R-:W3:Y:S04]  /*7f890*/  LDL.LU R16, [R1+0x24e0] ;  /* 0x0024e00001107983 */ /* 0x000ee80000300800 */
[----:B------:R-:W-:Y:S04]  /*7f8a0*/  STL [R1+0x23a4], R8 ;  /* 0x0023a40801007387 */ /* 0x000fe80000100800 */
[----:B------:R1:W-:Y:S04]  /*7f8b0*/  STL [R1+0x2360], R12 ;  /* 0x0023600c01007387 */ /* 0x0003e80000100800 */
[----:B------:R-:W3:Y:S01]  /*7f8c0*/  LDL.LU R5, [R1+0x2524] ;  /* 0x0025240001057983 */ /* 0x000ee20000300800 */
[----:B------:R-:W-:Y:S01]  /*7f8d0*/  IMAD.MOV.U32 R7, RZ, RZ, R22 ;  /* 0x000000ffff077224 */ /* 0x000fe200078e0016 */
[----:B------:R-:W-:Y:S01]  /*7f8e0*/  IADD3 R13, P2, PT, R13, R57, RZ ;  /* 0x000000390d0d7210 */ /* 0x000fe20007f5e0ff */
[----:B------:R-:W-:-:S03]  /*7f8f0*/  IMAD.X R21, R21, 0x1, R2, P1 ;  /* 0x0000000115157824 */ /* 0x000fc600008e0602 */
[----:B------:R1:W-:Y:S02]  /*7f900*/  LDGSTS.E [R4+0x1380], desc[UR6][R6.64], P0 ;  /* 0x0138000006047fae */ /* 0x0003e400081a1006 */
[----:B-1----:R-:W-:Y:S02]  /*7f910*/  IMAD.MOV.U32 R7, RZ, RZ, R12 ;  /* 0x000000ffff077224 */ /* 0x002fe400078e000c */
[----:B------:R-:W3:Y:S04]  /*7f920*/  LDL.LU R12, [R1+0x2520] ;  /* 0x00252000010c7983 */ /* 0x000ee80000300800 */
[----:B------:R-:W-:Y:S01]  /*7f930*/  STL [R1+0x23e4], R13 ;  /* 0x0023e40d01007387 */ /* 0x000fe20000100800 */
[----:B------:R-:W-:-:S03]  /*7f940*/  IMAD.MOV.U32 R6, RZ, RZ, R11 ;  /* 0x000000ffff067224 */ /* 0x000fc600078e000b */
[----:B------:R-:W-:Y:S04]  /*7f950*/  STL [R1+0x23a0], R21 ;  /* 0x0023a01501007387 */ /* 0x000fe80000100800 */
[----:B------:R-:W3:Y:S04]  /*7f960*/  LDL.LU R11, [R1+0x2564] ;  /* 0x00256400010b7983 */ /* 0x000ee80000300800 */
[----:B------:R1:W-:Y:S02]  /*7f970*/  LDGSTS.E [R4+0x1780], desc[UR6][R6.64], P0 ;  /* 0x0178000006047fae */ /* 0x0003e400081a1006 */
[----:B-1----:R-:W-:Y:S01]  /*7f980*/  IMAD.MOV.U32 R6, RZ, RZ, R8 ;  /* 0x000000ffff067224 */ /* 0x002fe200078e0008 */
[----:B------:R-:W-:Y:S01]  /*7f990*/  MOV R7, R21 ;  /* 0x0000001500077202 */ /* 0x000fe20000000f00 */
[----:B------:R-:W3:Y:S04]  /*7f9a0*/  LDL.LU R8, [R1+0x25a4] ;  /* 0x0025a40001087983 */ /* 0x000ee80000300800 */
[----:B------:R1:W-:Y:S02]  /*7f9b0*/  LDGSTS.E [R4+0x1b80], desc[UR6][R6.64], P0 ;  /* 0x01b8000006047fae */ /* 0x0003e400081a1006 */
[----:B-1----:R-:W-:Y:S01]  /*7f9c0*/  IMAD.MOV.U32 R6, RZ, RZ, R13 ;  /* 0x000000ffff067224 */ /* 0x002fe200078e000d */
[----:B--2---:R-:W-:-:S05]  /*7f9d0*/  IADD3 R10, P1, PT, R10, R57, RZ ;  /* 0x000000390a0a7210 */ /* 0x004fca0007f3e0ff */
[----:B------:R-:W-:Y:S01]  /*7f9e0*/  STL [R1+0x2424], R10 ;  /* 0x0024240a01007387 */ /* 0x000fe20000100800 */
[--C-:B----4-:R-:W-:Y:S02]  /*7f9f0*/  IMAD.X R14, R14, 0x1, R2.reuse, P2 ;  /* 0x000000010e0e7824 */ /* 0x110fe400010e0602 */
[----:B------:R-:W-:Y:S01]  /*7fa00*/  IMAD.X R20, R20, 0x1, R2, P1 ;  /* 0x0000000114147824 */ /* 0x000fe200008e0602 */
[----:B------:R-:W-:Y:S02]  /*7fa10*/  IADD3 R9, P2, PT, R9, R57, RZ ;  /* 0x0000003909097210 */ /* 0x000fe40007f5e0ff */
[----:B------:R1:W-:Y:S01]  /*7fa20*/  STL [R1+0x23e0], R14 ;  /* 0x0023e00e01007387 */ /* 0x0003e20000100800 */
[----:B------:R-:W-:-:S05]  /*7fa30*/  IMAD.MOV.U32 R7, RZ, RZ, R14 ;  /* 0x000000ffff077224 */ /* 0x000fca00078e000e */
[----:B------:R2:W-:Y:S04]  /*7fa40*/  LDGSTS.E [R4+0x1f80], desc[UR6][R6.64], P0 ;  /* 0x01f8000006047fae */ /* 0x0005e800081a1006 */
[----:B-1----:R-:W4:Y:S04]  /*7fa50*/  LDL.LU R14, [R1+0x2560] ;  /* 0x00256000010e7983 */ /* 0x002f280000300800 */
[----:B------:R-:W-:Y:S04]  /*7fa60*/  STL [R1+0x2464], R9 ;  /* 0x0024640901007387 */ /* 0x000fe80000100800 */
[----:B------:R1:W-:Y:S01]  /*7fa70*/  STL [R1+0x2420], R20 ;  /* 0x0024201401007387 */ /* 0x0003e20000100800 */
[----:B------:R-:W-:-:S03]  /*7fa80*/  IADD3 R17, P1, PT, R17, R57, RZ ;  /* 0x0000003911117210 */ /* 0x000fc60007f3e0ff */
[----:B------:R-:W4:Y:S01]  /*7fa90*/  LDL.LU R13, [R1+0x25e4] ;  /* 0x0025e400010d7983 */ /* 0x000f220000300800 */
[----:B------:R-:W-:Y:S02]  /*7faa0*/  IMAD.X R19, R19, 0x1, R2, P2 ;  /* 0x0000000113137824 */ /* 0x000fe400010e0602 */
[----:B--2---:R-:W-:Y:S02]  /*7fab0*/  IMAD.MOV.U32 R6, RZ, RZ, R10 ;  /* 0x000000ffff067224 */ /* 0x004fe400078e000a */
[----:B------:R-:W2:Y:S01]  /*7fac0*/  LDL.LU R10, [R1+0x25a0] ;  /* 0x0025a000010a7983 */ /* 0x000ea20000300800 */
[----:B------:R-:W-:-:S03]  /*7fad0*/  IMAD.MOV.U32 R7, RZ, RZ, R20 ;  /* 0x000000ffff077224 */ /* 0x000fc600078e0014 */
[----:B------:R1:W-:Y:S04]  /*7fae0*/  STL [R1+0x24a4], R17 ;  /* 0x0024a41101007387 */ /* 0x0003e80000100800 */
[----:B------:R3:W-:Y:S02]  /*7faf0*/  STL [R1+0x2460], R19 ;  /* 0x0024601301007387 */ /* 0x0007e40000100800 */
[----:B---3--:R-:W-:Y:S02]  /*7fb00*/  IADD3 R15, P2, PT, R15, R57, RZ ;  /* 0x000000390f0f7210 */ /* 0x008fe40007f5e0ff */
[----:B-1----:R-:W3:Y:S01]  /*7fb10*/  LDL.LU R20, [R1+0x2624] ;  /* 0x0026240001147983 */ /* 0x002ee20000300800 */
[----:B------:R-:W-:-:S03]  /*7fb20*/  IADD3.X R18, PT, PT, R18, R2, RZ, P1, !PT ;  /* 0x0000000212127210 */ /* 0x000fc60000ffe4ff */
[----:B------:R-:W3:Y:S04]  /*7fb30*/  LDL.LU R22, [R1+0x25e0] ;  /* 0x0025e00001167983 */ /* 0x000ee80000300800 */
[----:B------:R1:W-:Y:S04]  /*7fb40*/  LDGSTS.E [R4+0x2380], desc[UR6][R6.64], P0 ;  /* 0x0238000006047fae */ /* 0x0003e800081a1006 */
[----:B------:R-:W-:Y:S04]  /*7fb50*/  STL [R1+0x24e4], R15 ;  /* 0x0024e40f01007387 */ /* 0x000fe80000100800 */
[----:B------:R1:W-:Y:S01]  /*7fb60*/  STL [R1+0x24a0], R18 ;  /* 0x0024a01201007387 */ /* 0x0003e20000100800 */
[----:B------:R-:W-:-:S02]  /*7fb70*/  IMAD.X R16, R16, 0x1, R2, P2 ;  /* 0x0000000110107824 */ /* 0x000fc400010e0602 */
[----:B-1----:R-:W-:Y:S02]  /*7fb80*/  IMAD.MOV.U32 R6, RZ, RZ, R9 ;  /* 0x000000ffff067224 */ /* 0x002fe400078e0009 */
[----:B------:R-:W-:Y:S01]  /*7fb90*/  IMAD.MOV.U32 R7, RZ, RZ, R19 ;  /* 0x000000ffff077224 */ /* 0x000fe200078e0013 */
[----:B------:R-:W-:Y:S01]  /*7fba0*/  IADD3 R5, P1, PT, R5, R57, RZ ;  /* 0x0000003905057210 */ /* 0x000fe20007f3e0ff */
[----:B------:R-:W3:Y:S04]  /*7fbb0*/  LDL.LU R9, [R1+0x2664] ;  /* 0x0026640001097983 */ /* 0x000ee80000300800 */
[----:B------:R-:W3:Y:S04]  /*7fbc0*/  LDL.LU R21, [R1+0x2620] ;  /* 0x0026200001157983 */ /* 0x000ee80000300800 */
[----:B------:R1:W-:Y:S04]  /*7fbd0*/  LDGSTS.E [R4+0x2780], desc[UR6][R6.64], P0 ;  /* 0x0278000006047fae */ /* 0x0003e800081a1006 */
[----:B------:R-:W-:Y:S04]  /*7fbe0*/  STL [R1+0x2524], R5 ;  /* 0x0025240501007387 */ /* 0x000fe80000100800 */
[----:B------:R1:W-:Y:S02]  /*7fbf0*/  STL [R1+0x24e0], R16 ;  /* 0x0024e01001007387 */ /* 0x0003e40000100800 */
[----:B-1----:R-:W-:-:S02]  /*7fc00*/  IMAD.MOV.U32 R6, RZ, RZ, R17 ;  /* 0x000000ffff067224 */ /* 0x002fc400078e0011 */
[----:B------:R-:W3:Y:S04]  /*7fc10*/  LDL.LU R17, [R1+0x26a4] ;  /* 0x0026a40001117983 */ /* 0x000ee80000300800 */
[----:B------:R-:W3:Y:S01]  /*7fc20*/  LDL.LU R19, [R1+0x2660] ;  /* 0x0026600001137983 */ /* 0x000ee20000300800 */
[----:B------:R-:W-:Y:S02]  /*7fc30*/  IMAD.MOV.U32 R7, RZ, RZ, R18 ;  /* 0x000000ffff077224 */ /* 0x000fe400078e0012 */
[----:B------:R-:W-:Y:S01]  /*7fc40*/  IMAD.X R12, R12, 0x1, R2, P1 ;  /* 0x000000010c0c7824 */ /* 0x000fe200008e0602 */
[----:B------:R-:W-:Y:S02]  /*7fc50*/  IADD3 R11, P2, PT, R11, R57, RZ ;  /* 0x000000390b0b7210 */ /* 0x000fe40007f5e0ff */
[----:B------:R1:W-:Y:S04]  /*7fc60*/  LDGSTS.E [R4+0x2b80], desc[UR6][R6.64], P0 ;  /* 0x02b8000006047fae */ /* 0x0003e800081a1006 */
[----:B------:R-:W-:Y:S04]  /*7fc70*/  STL [R1+0x2564], R11 ;  /* 0x0025640b01007387 */ /* 0x000fe80000100800 */
[----:B------:R4:W-:Y:S04]  /*7fc80*/  STL [R1+0x2520], R12 ;  /* 0x0025200c01007387 */ /* 0x0009e80000100800 */
[----:B------:R-:W3:Y:S01]  /*7fc90*/  LDL.LU R18, [R1+0x26a0] ;  /* 0x0026a00001127983 */ /* 0x000ee20000300800 */
[----:B-1----:R-:W-:-:S03]  /*7fca0*/  MOV R6, R15 ;  /* 0x0000000f00067202 */ /* 0x002fc60000000f00 */
[----:B------:R-:W3:Y:S01]  /*7fcb0*/  LDL.LU R15, [R1+0x26e4] ;  /* 0x0026e400010f7983 */ /* 0x000ee20000300800 */
[----:B------:R-:W-:Y:S01]  /*7fcc0*/  IMAD.MOV.U32 R7, RZ, RZ, R16 ;  /* 0x000000ffff077224 */ /* 0x000fe200078e0010 */
[----:B------:R-:W-:Y:S02]  /*7fcd0*/  IADD3 R8, P1, PT, R8, R57, RZ ;  /* 0x0000003908087210 */ /* 0x000fe40007f3e0ff */
[----:B------:R-:W3:Y:S04]  /*7fce0*/  LDL.LU R16, [R1+0x26e0] ;  /* 0x0026e00001107983 */ /* 0x000ee80000300800 */
[----:B------:R1:W-:Y:S04]  /*7fcf0*/  LDGSTS.E [R4+0x2f80], desc[UR6][R6.64], P0 ;  /* 0x02f8000006047fae */ /* 0x0003e800081a1006 */
[----:B------:R-:W-:Y:S01]  /*7fd00*/  STL [R1+0x25a4], R8 ;  /* 0x0025a40801007387 */ /* 0x000fe20000100800 */
[----:B-1----:R-:W-:-:S02]  /*7fd10*/  IMAD.MOV.U32 R6, RZ, RZ, R5 ;  /* 0x000000ffff067224 */ /* 0x002fc400078e0005 */
[----:B------:R-:W-:-:S05]  /*7fd20*/  IMAD.MOV.U32 R7, RZ, RZ, R12 ;  /* 0x000000ffff077224 */ /* 0x000fca00078e000c */
[----:B------:R1:W-:Y:S02]  /*7fd30*/  LDGSTS.E [R4+0x3380], desc[UR6][R6.64], P0 ;  /* 0x0338000006047fae */ /* 0x0003e400081a1006 */
[----:B-1----:R-:W-:Y:S02]  /*7fd40*/  IMAD.MOV.U32 R6, RZ, RZ, R11 ;  /* 0x000000ffff067224 */ /* 0x002fe400078e000b */
[----:B----4-:R-:W-:-:S05]  /*7fd50*/  IMAD.X R14, R14, 0x1, R2, P2 ;  /* 0x000000010e0e7824 */ /* 0x010fca00010e0602 */
[----:B------:R-:W-:Y:S01]  /*7fd60*/  MOV R7, R14 ;  /* 0x0000000e00077202 */ /* 0x000fe20000000f00 */
[----:B------:R1:W-:Y:S04]  /*7fd70*/  STL [R1+0x2560], R14 ;  /* 0x0025600e01007387 */ /* 0x0003e80000100800 */
[----:B------:R-:W4:Y:S01]  /*7fd80*/  LDL.LU R12, [R1+0x2724] ;  /* 0x00272400010c7983 */ /* 0x000f220000300800 */
[-C--:B------:R-:W-:Y:S01]  /*7fd90*/  IADD3 R13, P2, PT, R13, R57.reuse, RZ ;  /* 0x000000390d0d7210 */ /* 0x080fe20007f5e0ff */
[----:B--2---:R-:W-:Y:S02]  /*7fda0*/  IMAD.X R10, R10, 0x1, R2, P1 ;  /* 0x000000010a0a7824 */ /* 0x004fe400008e0602 */
[----:B------:R-:W2:Y:S04]  /*7fdb0*/  LDL.LU R5, [R1+0x2764] ;  /* 0x0027640001057983 */ /* 0x000ea80000300800 */
[----:B------:R1:W-:Y:S01]  /*7fdc0*/  LDGSTS.E [R4+0x3780], desc[UR6][R6.64], P0 ;  /* 0x0378000006047fae */ /* 0x0003e200081a1006 */
[----:B---3--:R-:W-:-:S03]  /*7fdd0*/  IADD3 R20, P1, PT, R20, R57, RZ ;  /* 0x0000003914147210 */ /* 0x008fc60007f3e0ff */
[----:B-1----:R-:W3:Y:S04]  /*7fde0*/  LDL.LU R14, [R1+0x2720] ;  /* 0x00272000010e7983 */ /* 0x002ee80000300800 */
[----:B------:R-:W-:Y:S04]  /*7fdf0*/  STL [R1+0x25e4], R13 ;  /* 0x0025e40d01007387 */ /* 0x000fe80000100800 */
[----:B------:R1:W-:Y:S01]  /*7fe00*/  STL [R1+0x25a0], R10 ;  /* 0x0025a00a01007387 */ /* 0x0003e20000100800 */
[----:B------:R-:W-:-:S03]  /*7fe10*/  IMAD.X R22, R22, 0x1, R2, P2 ;  /* 0x0000000116167824 */ /* 0x000fc600010e0602 */
[----:B------:R-:W3:Y:S01]  /*7fe20*/  LDL.LU R11, [R1+0x27a4] ;  /* 0x0027a400010b7983 */ /* 0x000ee20000300800 */
[----:B------:R-:W-:Y:S02]  /*7fe30*/  IMAD.MOV.U32 R6, RZ, RZ, R8 ;  /* 0x000000ffff067224 */ /* 0x000fe400078e0008 */
[----:B------:R-:W-:Y:S02]  /*7fe40*/  IMAD.MOV.U32 R7, RZ, RZ, R10 ;  /* 0x000000ffff077224 */ /* 0x000fe400078e000a */
[----:B-1----:R-:W3:Y:S04]  /*7fe50*/  LDL.LU R10, [R1+0x2760] ;  /* 0x00276000010a7983 */ /* 0x002ee80000300800 */
[----:B------:R1:W-:Y:S04]  /*7fe60*/  LDGSTS.E [R4+0x3b80], desc[UR6][R6.64], P0 ;  /* 0x03b8000006047fae */ /* 0x0003e800081a1006 */
[----:B------:R-:W-:Y:S04]  /*7fe70*/  STL [R1+0x2624], R20 ;  /* 0x0026241401007387 */ /* 0x000fe80000100800 */
[----:B------:R1:W-:Y:S04]  /*7fe80*/  STL [R1+0x25e0], R22 ;  /* 0x0025e01601007387 */ /* 0x0003e80000100800 */
[----:B------:R-:W3:Y:S01]  /*7fe90*/  LDL.LU R8, [R1+0x27e4] ;  /* 0x0027e40001087983 */ /* 0x000ee20000300800 */
[----:B------:R-:W-:Y:S01]  /*7fea0*/  IMAD.X R21, R21, 0x1, R2, P1 ;  /* 0x0000000115157824 */ /* 0x000fe200008e0602 */
[----:B------:R-:W-:Y:S01]  /*7feb0*/  IADD3 R9, P2, PT, R9, R57, RZ ;  /* 0x0000003909097210 */ /* 0x000fe20007f5e0ff */
[----:B-1----:R-:W-:-:S02]  /*7fec0*/  IMAD.MOV.U32 R6, RZ, RZ, R13 ;  /* 0x000000ffff067224 */ /* 0x002fc400078e000d */
[----:B------:R-:W-:Y:S01]  /*7fed0*/  IMAD.MOV.U32 R7, RZ, RZ, R22 ;  /* 0x000000ffff077224 */ /* 0x000fe200078e0016 */
[----:B------:R-:W3:Y:S04]  /*7fee0*/  LDL.LU R13, [R1+0x27a0] ;  /* 0x0027a000010d7983 */ /* 0x000ee80000300800 */
[----:B------:R1:W-:Y:S04]  /*7fef0*/  STL [R1+0x2664], R9 ;  /* 0x0026640901007387 */ /* 0x0003e80000100800 */
[----:B------:R1:W-:Y:S01]  /*7ff00*/  LDGSTS.E [R4+0x3f80], desc[UR6][R6.64], P0 ;  /* 0x03f8000006047fae */ /* 0x0003e200081a1006 */
[----:B------:R-:W-:-:S02]  /*7ff10*/  IADD3 R17, P1, PT, R17, R57, RZ ;  /* 0x0000003911117210 */ /* 0x000fc40007f3e0ff */
[----:B------:R-:W-:Y:S01]  /*7ff20*/  IADD3.X R19, PT, PT, R19, R2, RZ, P2, !PT ;  /* 0x0000000213137210 */ /* 0x000fe200017fe4ff */
[----:B------:R2:W-:Y:S04]  /*7ff30*/  STL [R1+0x2620], R21 ;  /* 0x0026201501007387 */ /* 0x0005e80000100800 */
[----:B------:R-:W3:Y:S04]  /*7ff40*/  LDL.LU R22, [R1+0x2824] ;  /* 0x0028240001167983 */ /* 0x000ee80000300800 */
[----:B------:R-:W-:Y:S01]  /*7ff50*/  STL [R1+0x26a4], R17 ;  /* 0x0026a41101007387 */ /* 0x000fe20000100800 */
[----:B-1----:R-:W-:-:S02]  /*7ff60*/  IMAD.MOV.U32 R6, RZ, RZ, R20 ;  /* 0x000000ffff067224 */ /* 0x002fc400078e0014 */
[----:B------:R-:W-:Y:S01]  /*7ff70*/  IMAD.MOV.U32 R7, RZ, RZ, R21 ;  /* 0x000000ffff077224 */ /* 0x000fe200078e0015 */
[----:B------:R-:W-:Y:S04]  /*7ff80*/  STL [R1+0x2660], R19 ;  /* 0x0026601301007387 */ /* 0x000fe80000100800 */
[----:B------:R1:W-:Y:S02]  /*7ff90*/  LDGSTS.E [R4+0x4380], desc[UR6][R6.64], P0 ;  /* 0x0438000006047fae */ /* 0x0003e400081a1006 */
[----:B-1----:R-:W-:Y:S02]  /*7ffa0*/  IMAD.MOV.U32 R6, RZ, RZ, R9 ;  /* 0x000000ffff067224 */ /* 0x002fe400078e0009 */
[----:B------:R-:W3:Y:S01]  /*7ffb0*/  LDL.LU R9, [R1+0x27e0] ;  /* 0x0027e00001097983 */ /* 0x000ee20000300800 */
[----:B------:R-:W-:Y:S01]  /*7ffc0*/  IADD3 R15, P2, PT, R15, R57, RZ ;  /* 0x000000390f0f7210 */ /* 0x000fe20007f5e0ff */
[----:B------:R-:W-:-:S04]  /*7ffd0*/  IMAD.X R18, R18, 0x1, R2, P1 ;  /* 0x0000000112127824 */ /* 0x000fc800008e0602 */
[----:B------:R-:W-:Y:S04]  /*7ffe0*/  STL [R1+0x26e4], R15 ;  /* 0x0026e40f01007387 */ /* 0x000fe80000100800 */
[----:B------:R1:W-:Y:S04]  /*7fff0*/  STL [R1+0x26a0], R18 ;  /* 0x0026a01201007387 */ /* 0x0003e80000100800 */
[----:B------:R-:W3:Y:S04]  /*80000*/  LDL.LU R20, [R1+0x2864] ;  /* 0x0028640001147983 */ /* 0x000ee80000300800 */
[----:B------:R-:W3:Y:S01]  /*80010*/  LDL.LU R23, [R1+0x2820] ;  /* 0x0028200001177983 */ /* 0x000ee20000300800 */
[----:B------:R-:W-:-:S02]  /*80020*/  IMAD.MOV.U32 R7, RZ, RZ, R19 ;  /* 0x000000ffff077224 */ /* 0x000fc400078e0013 */
[----:B------:R-:W-:-:S03]  /*80030*/  IMAD.X R16, R16, 0x1, R2, P2 ;  /* 0x0000000110107824 */ /* 0x000fc600010e0602 */
[----:B------:R1:W-:Y:S02]  /*80040*/  LDGSTS.E [R4+0x4780], desc[UR6][R6.64], P0 ;  /* 0x0478000006047fae */ /* 0x0003e400081a1006 */
[----:B-1----:R-:W-:Y:S01]  /*80050*/  MOV R6, R17 ;  /* 0x0000001100067202 */ /* 0x002fe20000000f00 */
[----:B------:R-:W-:-:S05]  /*80060*/  IMAD.MOV.U32 R7, RZ, RZ, R18 ;  /* 0x000000ffff077224 */ /* 0x000fca00078e0012 */
[----:B------:R1:W-:Y:S02]  /*80070*/  LDGSTS.E [R4+0x4b80], desc[UR6][R6.64], P0 ;  /* 0x04b8000006047fae */ /* 0x0003e400081a1006 */
[----:B-1----:R-:W-:Y:S02]  /*80080*/  IMAD.MOV.U32 R6, RZ, RZ, R15 ;  /* 0x000000ffff067224 */ /* 0x002fe400078e000f */
[----:B------:R-:W-:-:S05]  /*80090*/  IMAD.MOV.U32 R7, RZ, RZ, R16 ;  /* 0x000000ffff077224 */ /* 0x000fca00078e0010 */
[----:B------:R1:W-:Y:S01]  /*800a0*/  LDGSTS.E [R4+0x4f80], desc[UR6][R6.64], P0 ;  /* 0x04f8000006047fae */ /* 0x0003e200081a1006 */
[-C--:B----4-:R-:W-:Y:S02]  /*800b0*/  IADD3 R12, P1, PT, R12, R57.reuse, RZ ;  /* 0x000000390c0c7210 */ /* 0x090fe40007f3e0ff */
[----:B--2---:R-:W-:-:S03]  /*800c0*/  IADD3 R5, P2, PT, R5, R57, RZ ;  /* 0x0000003905057210 */ /* 0x004fc60007f5e0ff */
[----:B------:R-:W-:Y:S04]  /*800d0*/  STL [R1+0x2724], R12 ;  /* 0x0027240c01007387 */ /* 0x000fe80000100800 */
[----:B------:R2:W-:Y:S01]  /*800e0*/  STL [R1+0x26e0], R16 ;  /* 0x0026e01001007387 */ /* 0x0005e20000100800 */
[----:B---3--:R-:W-:-:S03]  /*800f0*/  IMAD.X R14, R14, 0x1, R2, P1 ;  /* 0x000000010e0e7824 */ /* 0x008fc600008e0602 */
[----:B------:R-:W-:Y:S01]  /*80100*/  STL [R1+0x2764], R5 ;  /* 0x0027640501007387 */ /* 0x000fe20000100800 */
[----:B------:R-:W-:-:S03]  /*80110*/  IADD3 R11, P1, PT, R11, R57, RZ ;  /* 0x000000390b0b7210 */ /* 0x000fc60007f3e0ff */
[----:B------:R3:W-:Y:S04]  /*80120*/  STL [R1+0x2720], R14 ;  /* 0x0027200e01007387 */ /* 0x0007e80000100800 */
[----:B------:R-:W4:Y:S01]  /*80130*/  LDL.LU R21, [R1+0x2860] ;  /* 0x0028600001157983 */ /* 0x000f220000300800 */
[----:B-1----:R-:W-:Y:S01]  /*80140*/  IMAD.MOV.U32 R6, RZ, RZ, R12 ;  /* 0x000000ffff067224 */ /* 0x002fe200078e000c */
[----:B------:R-:W-:Y:S01]  /*80150*/  MOV R7, R14 ;  /* 0x0000000e00077202 */ /* 0x000fe20000000f00 */
[----:B------:R-:W-:Y:S01]  /*80160*/  IMAD.X R10, R10, 0x1, R2, P2 ;  /* 0x000000010a0a7824 */ /* 0x000fe200010e0602 */
[----:B------:R-:W-:Y:S04]  /*80170*/  STL [R1+0x27a4], R11 ;  /* 0x0027a40b01007387 */ /* 0x000fe80000100800 */
[----:B------:R1:W-:Y:S04]  /*80180*/  LDGSTS.E [R4+0x5380], desc[UR6][R6.64], P0 ;  /* 0x0538000006047fae */ /* 0x0003e800081a1006 */
[----:B------:R1:W-:Y:S01]  /*80190*/  STL [R1+0x2760], R10 ;  /* 0x0027600a01007387 */ /* 0x0003e20000100800 */
[----:B------:R-:W-:-:S03]  /*801a0*/  IADD3 R8, P2, PT, R8, R57, RZ ;  /* 0x0000003908087210 */ /* 0x000fc60007f5e0ff */
[----:B------:R-:W4:Y:S04]  /*801b0*/  LDL.LU R18, [R1+0x28a4] ;  /* 0x0028a40001127983 */ /* 0x000f280000300800 */
[----:B--2---:R-:W2:Y:S04]  /*801c0*/  LDL.LU R16, [R1+0x28e4] ;  /* 0x0028e40001107983 */ /* 0x004ea80000300800 */
[----:B------:R-:W2:Y:S04]  /*801d0*/  LDL.LU R19, [R1+0x28a0] ;  /* 0x0028a00001137983 */ /* 0x000ea80000300800 */
[----:B------:R-:W-:Y:S01]  /*801e0*/  STL [R1+0x27e4], R8 ;  /* 0x0027e40801007387 */ /* 0x000fe20000100800 */
[----:B------:R-:W-:-:S02]  /*801f0*/  IMAD.X R13, R13, 0x1, R2, P1 ;  /* 0x000000010d0d7824 */ /* 0x000fc400008e0602 */
[----:B-1----:R-:W-:Y:S02]  /*80200*/  IMAD.MOV.U32 R6, RZ, RZ, R5 ;  /* 0x000000ffff067224 */ /* 0x002fe400078e0005 */
[----:B------:R-:W-:Y:S01]  /*80210*/  IMAD.MOV.U32 R7, RZ, RZ, R10 ;  /* 0x000000ffff077224 */ /* 0x000fe200078e000a */
[----:B------:R1:W-:Y:S04]  /*80220*/  STL [R1+0x27a0], R13 ;  /* 0x0027a00d01007387 */ /* 0x0003e80000100800 */
[----:B------:R-:W2:Y:S04]  /*80230*/  LDL.LU R17, [R1+0x28e0] ;  /* 0x0028e00001117983 */ /* 0x000ea80000300800 */
[----:B---3--:R-:W3:Y:S04]  /*80240*/  LDL.LU R14, [R1+0x2924] ;  /* 0x00292400010e7983 */ /* 0x008ee80000300800 */
[----:B------:R-:W3:Y:S01]  /*80250*/  LDL.LU R12, [R1+0x2964] ;  /* 0x00296400010c7983 */ /* 0x000ee20000300800 */
[----:B------:R-:W-:-:S03]  /*80260*/  IADD3 R22, P1, PT, R22, R57, RZ ;  /* 0x0000003916167210 */ /* 0x000fc60007f3e0ff */
[----:B------:R-:W3:Y:S04]  /*80270*/  LDL.LU R10, [R1+0x29a4] ;  /* 0x0029a400010a7983 */ /* 0x000ee80000300800 */
[----:B------:R1:W-:Y:S04]  /*80280*/  LDGSTS.E [R4+0x5780], desc[UR6][R6.64], P0 ;  /* 0x0578000006047fae */ /* 0x0003e800081a1006 */
[----:B------:R-:W3:Y:S04]  /*80290*/  LDL.LU R5, [R1+0x29e4] ;  /* 0x0029e40001057983 */ /* 0x000ee80000300800 */
[----:B------:R-:W3:Y:S04]  /*802a0*/  LDL.LU R15, [R1+0x2920] ;  /* 0x00292000010f7983 */ /* 0x000ee80000300800 */
[----:B------:R-:W-:Y:S01]  /*802b0*/  STL [R1+0x2824], R22 ;  /* 0x0028241601007387 */ /* 0x000fe20000100800 */
[----:B-1----:R-:W-:-:S02]  /*802c0*/  IMAD.MOV.U32 R6, RZ, RZ, R11 ;  /* 0x000000ffff067224 */ /* 0x002fc400078e000b */
[----:B------:R-:W-:-:S05]  /*802d0*/  IMAD.MOV.U32 R7, RZ, RZ, R13 ;  /* 0x000000ffff077224 */ /* 0x000fca00078e000d */
[----:B------:R1:W-:Y:S01]  /*802e0*/  LDGSTS.E [R4+0x5b80], desc[UR6][R6.64], P0 ;  /* 0x05b8000006047fae */ /* 0x0003e200081a1006 */
[----:B------:R-:W-:-:S05]  /*802f0*/  IMAD.X R9, R9, 0x1, R2, P2 ;  /* 0x0000000109097824 */ /* 0x000fca00010e0602 */
[----:B------:R1:W-:Y:S04]  /*80300*/  STL [R1+0x27e0], R9 ;  /* 0x0027e00901007387 */ /* 0x0003e80000100800 */
[----:B------:R-:W3:Y:S04]  /*80310*/  LDL.LU R13, [R1+0x2960] ;  /* 0x00296000010d7983 */ /* 0x000ee80000300800 */
[----:B------:R-:W3:Y:S01]  /*80320*/  LDL.LU R11, [R1+0x29a0] ;  /* 0x0029a000010b7983 */ /* 0x000ee20000300800 */
[----:B-1----:R-:W-:-:S03]  /*80330*/  IMAD.MOV.U32 R7, RZ, RZ, R9 ;  /* 0x000000ffff077224 */ /* 0x002fc600078e0009 */
[----:B------:R-:W3:Y:S01]  /*80340*/  LDL.LU R9, [R1+0x29e0] ;  /* 0x0029e00001097983 */ /* 0x000ee20000300800 */
[----:B------:R-:W-:Y:S02]  /*80350*/  IADD3 R20, P2, PT, R20, R57, RZ ;  /* 0x0000003914147210 */ /* 0x000fe40007f5e0ff */
[----:B------:R-:W-:Y:S01]  /*80360*/  IADD3.X R23, PT, PT, R23, R2, RZ, P1, !PT ;  /* 0x0000000217177210 */ /* 0x000fe20000ffe4ff */
[----:B------:R-:W-:Y:S02]  /*80370*/  IMAD.MOV.U32 R6, RZ, RZ, R8 ;  /* 0x000000ffff067224 */ /* 0x000fe400078e0008 */
[----:B------:R-:W-:Y:S04]  /*80380*/  STL [R1+0x2864], R20 ;  /* 0x0028641401007387 */ /* 0x000fe80000100800 */
[----:B------:R1:W-:Y:S04]  /*80390*/  STL [R1+0x2820], R23 ;  /* 0x0028201701007387 */ /* 0x0003e80000100800 */
[----:B------:R-:W3:Y:S04]  /*803a0*/  LDL.LU R56, [R1+0x6a8] ;  /* 0x0006a80001387983 */ /* 0x000ee80000300800 */
[----:B------:R-:W3:Y:S04]  /*803b0*/  LDL.LU R8, [R1+0x6b8] ;  /* 0x0006b80001087983 */ /* 0x000ee80000300800 */
[----:B------:R-:W3:Y:S04]  /*803c0*/  LDL.LU R46, [R1+0x6ac] ;  /* 0x0006ac00012e7983 */ /* 0x000ee80000300800 */
[----:B------:R-:W3:Y:S04]  /*803d0*/  LDL.LU R47, [R1+0x6bc] ;  /* 0x0006bc00012f7983 */ /* 0x000ee80000300800 */
[----:B------:R-:W3:Y:S04]  /*803e0*/  LDL.LU R50, [R1+0x6b0] ;  /* 0x0006b00001327983 */ /* 0x000ee80000300800 */
[----:B------:R-:W3:Y:S04]  /*803f0*/  LDL.LU R51, [R1+0x6c0] ;  /* 0x0006c00001337983 */ /* 0x000ee80000300800 */
[----:B------:R1:W-:Y:S02]  /*80400*/  LDGSTS.E [R4+0x5f80], desc[UR6][R6.64], P0 ;  /* 0x05f8000006047fae */ /* 0x0003e400081a1006 */
[----:B-1----:R-:W-:-:S02]  /*80410*/  IMAD.MOV.U32 R6, RZ, RZ, R22 ;  /* 0x000000ffff067224 */ /* 0x002fc400078e0016 */
[----:B------:R-:W-:-:S05]  /*80420*/  IMAD.MOV.U32 R7, RZ, RZ, R23 ;  /* 0x000000ffff077224 */ /* 0x000fca00078e0017 */
[----:B------:R1:W-:Y:S02]  /*80430*/  LDGSTS.E [R4+0x6380], desc[UR6][R6.64], P0 ;  /* 0x0638000006047fae */ /* 0x0003e400081a1006 */
[----:B-1----:R-:W-:Y:S01]  /*80440*/  MOV R6, R20 ;  /* 0x0000001400067202 */ /* 0x002fe20000000f00 */
[----:B----4-:R-:W-:-:S04]  /*80450*/  IMAD.X R21, R21, 0x1, R2, P2 ;  /* 0x0000000115157824 */ /* 0x010fc800010e0602 */
[----:B------:R-:W-:-:S05]  /*80460*/  IMAD.MOV.U32 R7, RZ, RZ, R21 ;  /* 0x000000ffff077224 */ /* 0x000fca00078e0015 */
[----:B------:R1:W-:Y:S01]  /*80470*/  LDGSTS.E [R4+0x6780], desc[UR6][R6.64], P0 ;  /* 0x0678000006047fae */ /* 0x0003e200081a1006 */
[-C--:B------:R-:W-:Y:S02]  /*80480*/  IADD3 R18, P1, PT, R18, R57.reuse, RZ ;  /* 0x0000003912127210 */ /* 0x080fe40007f3e0ff */
[----:B--2---:R-:W-:-:S03]  /*80490*/  IADD3 R16, P2, PT, R16, R57, RZ ;  /* 0x0000003910107210 */ /* 0x004fc60007f5e0ff */
[----:B------:R-:W-:Y:S01]  /*804a0*/  IMAD.X R19, R19, 0x1, R2, P1 ;  /* 0x0000000113137824 */ /* 0x000fe200008e0602 */
[----:B------:R-:W-:Y:S04]  /*804b0*/  STL [R1+0x28a4], R18 ;  /* 0x0028a41201007387 */ /* 0x000fe80000100800 */
[----:B------:R-:W-:Y:S01]  /*804c0*/  STL [R1+0x2860], R21 ;  /* 0x0028601501007387 */ /* 0x000fe20000100800 */
[----:B-1----:R-:W-:Y:S02]  /*804d0*/  IMAD.MOV.U32 R6, RZ, RZ, R18 ;  /* 0x000000ffff067224 */ /* 0x002fe400078e0012 */
[----:B------:R-:W-:Y:S01]  /*804e0*/  IMAD.MOV.U32 R7, RZ, RZ, R19 ;  /* 0x000000ffff077224 */ /* 0x000fe200078e0013 */
[----:B------:R-:W-:Y:S01]  /*804f0*/  STL [R1+0x28e4], R16 ;  /* 0x0028e41001007387 */ /* 0x000fe20000100800 */
[-C--:B---3--:R-:W-:Y:S01]  /*80500*/  IADD3 R14, P1, PT, R14, R57.reuse, RZ ;  /* 0x000000390e0e7210 */ /* 0x088fe20007f3e0ff */
[----:B------:R-:W-:Y:S01]  /*80510*/  IMAD.X R17, R17, 0x1, R2, P2 ;  /* 0x0000000111117824 */ /* 0x000fe200010e0602 */
[----:B------:R-:W-:-:S02]  /*80520*/  IADD3 R12, P2, PT, R12, R57, RZ ;  /* 0x000000390c0c7210 */ /* 0x000fc40007f5e0ff */
[-C--:B------:R-:W-:Y:S01]  /*80530*/  IADD3 R10, P3, PT, R10, R57.reuse, RZ ;  /* 0x000000390a0a7210 */ /* 0x080fe20007f7e0ff */
[----:B------:R-:W-:Y:S04]  /*80540*/  STL [R1+0x28a0], R19 ;  /* 0x0028a01301007387 */ /* 0x000fe80000100800 */
[----:B------:R1:W-:Y:S01]  /*80550*/  LDGSTS.E [R4+0x6b80], desc[UR6][R6.64], P0 ;  /* 0x06b8000006047fae */ /* 0x0003e200081a1006 */
[----:B------:R-:W-:Y:S01]  /*80560*/  IMAD.X R15, R15, 0x1, R2, P1 ;  /* 0x000000010f0f7824 */ /* 0x000fe200008e0602 */
[----:B------:R-:W-:Y:S02]  /*80570*/  IADD3 R5, P1, PT, R5, R57, RZ ;  /* 0x0000003905057210 */ /* 0x000fe40007f3e0ff */
[----:B------:R-:W-:Y:S04]  /*80580*/  STL [R1+0x2924], R14 ;  /* 0x0029240e01007387 */ /* 0x000fe80000100800 */
[----:B------:R-:W-:Y:S04]  /*80590*/  STL [R1+0x28e0], R17 ;  /* 0x0028e01101007387 */ /* 0x000fe80000100800 */
[----:B------:R-:W-:Y:S04]  /*805a0*/  STL [R1+0x2964], R12 ;  /* 0x0029640c01007387 */ /* 0x000fe80000100800 */
[----:B------:R-:W-:Y:S04]  /*805b0*/  STL [R1+0x2920], R15 ;  /* 0x0029200f01007387 */ /* 0x000fe80000100800 */
[----:B------:R-:W-:Y:S04]  /*805c0*/  STL [R1+0x29a4], R10 ;  /* 0x0029a40a01007387 */ /* 0x000fe80000100800 */
[----:B------:R-:W-:Y:S01]  /*805d0*/  STL [R1+0x29e4], R5 ;  /* 0x0029e40501007387 */ /* 0x000fe20000100800 */
[----:B-1----:R-:W-:Y:S01]  /*805e0*/  IMAD.MOV.U32 R6, RZ, RZ, R16 ;  /* 0x000000ffff067224 */ /* 0x002fe200078e0010 */
[----:B------:R-:W-:-:S05]  /*805f0*/  MOV R7, R17 ;  /* 0x0000001100077202 */ /* 0x000fca0000000f00 */
[----:B------:R1:W-:Y:S01]  /*80600*/  LDGSTS.E [R4+0x6f80], desc[UR6][R6.64], P0 ;  /* 0x06f8000006047fae */ /* 0x0003e200081a1006 */
[--C-:B------:R-:W-:Y:S02]  /*80610*/  IMAD.X R13, R13, 0x1, R2.reuse, P2 ;  /* 0x000000010d0d7824 */ /* 0x100fe400010e0602 */
[----:B------:R-:W-:Y:S02]  /*80620*/  IMAD.X R11, R11, 0x1, R2, P3 ;  /* 0x000000010b0b7824 */ /* 0x000fe400018e0602 */
[----:B-1----:R-:W-:Y:S02]  /*80630*/  IMAD.MOV.U32 R6, RZ, RZ, R14 ;  /* 0x000000ffff067224 */ /* 0x002fe400078e000e */
[----:B------:R-:W-:Y:S01]  /*80640*/  IMAD.MOV.U32 R7, RZ, RZ, R15 ;  /* 0x000000ffff077224 */ /* 0x000fe200078e000f */
[----:B------:R-:W-:Y:S01]  /*80650*/  STL [R1+0x2960], R13 ;  /* 0x0029600d01007387 */ /* 0x000fe20000100800 */
[----:B------:R-:W-:-:S03]  /*80660*/  IMAD.X R9, R9, 0x1, R2, P1 ;  /* 0x0000000109097824 */ /* 0x000fc600008e0602 */
[----:B------:R1:W-:Y:S04]  /*80670*/  STL [R1+0x29a0], R11 ;  /* 0x0029a00b01007387 */ /* 0x0003e80000100800 */
[----:B------:R2:W-:Y:S04]  /*80680*/  LDGSTS.E [R4+0x7380], desc[UR6][R6.64], P0 ;  /* 0x0738000006047fae */ /* 0x0005e800081a1006 */
[----:B------:R3:W-:Y:S04]  /*80690*/  STL [R1+0x29e0], R9 ;  /* 0x0029e00901007387 */ /* 0x0007e80000100800 */
        /* <DEDUP_REMOVED lines=9> */
[----:B--2---:R-:W-:Y:S01]  /*80730*/  IMAD.MOV.U32 R6, RZ, RZ, R12 ;  /* 0x000000ffff067224 */ /* 0x004fe200078e000c */
[----:B------:R-:W-:-:S02]  /*80740*/  MOV R7, R13 ;  /* 0x0000000d00077202 */ /* 0x000fc40000000f00 */
[----:B------:R-:W2:Y:S04]  /*80750*/  LDL.LU R68, [R1+0x6a4] ;  /* 0x0006a40001447983 */ /* 0x000ea80000300800 */
[----:B------:R-:W2:Y:S04]  /*80760*/  LDL.LU R65, [R1+0x668] ;  /* 0x0006680001417983 */ /* 0x000ea80000300800 */
[----:B------:R-:W2:Y:S04]  /*80770*/  LDL.LU R64, [R1+0x678] ;  /* 0x0006780001407983 */ /* 0x000ea80000300800 */
[----:B------:R-:W2:Y:S04]  /*80780*/  LDL.LU R61, [R1+0x66c] ;  /* 0x00066c00013d7983 */ /* 0x000ea80000300800 */
[----:B------:R1:W-:Y:S04]  /*80790*/  LDGSTS.E [R4+0x7780], desc[UR6][R6.64], P0 ;  /* 0x0778000006047fae */ /* 0x0003e800081a1006 */
[----:B------:R-:W2:Y:S01]  /*807a0*/  LDL.LU R60, [R1+0x67c] ;  /* 0x00067c00013c7983 */ /* 0x000ea20000300800 */
[----:B------:R-:W-:-:S03]  /*807b0*/  IMAD.MOV.U32 R89, RZ, RZ, R56 ;  /* 0x000000ffff597224 */ /* 0x000fc600078e0038 */
[----:B------:R-:W2:Y:S04]  /*807c0*/  LDL.LU R57, [R1+0x670] ;  /* 0x0006700001397983 */ /* 0x000ea80000300800 */
[----:B------:R-:W2:Y:S04]  /*807d0*/  LDL.LU R56, [R1+0x680] ;  /* 0x0006800001387983 */ /* 0x000ea80000300800 */
[----:B------:R-:W2:Y:S01]  /*807e0*/  LDL.LU R23, [R1+0x674] ;  /* 0x0006740001177983 */ /* 0x000ea20000300800 */
[----:B------:R-:W-:-:S03]  /*807f0*/  IMAD.MOV.U32 R88, RZ, RZ, R8 ;  /* 0x000000ffff587224 */ /* 0x000fc600078e0008 */
[----:B------:R-:W2:Y:S01]  /*80800*/  LDL.LU R22, [R1+0x684] ;  /* 0x0006840001167983 */ /* 0x000ea20000300800 */
[----:B-1----:R-:W-:Y:S02]  /*80810*/  IMAD.MOV.U32 R6, RZ, RZ, R10 ;  /* 0x000000ffff067224 */ /* 0x002fe400078e000a */
[----:B------:R-:W-:Y:S02]  /*80820*/  IMAD.MOV.U32 R7, RZ, RZ, R11 ;  /* 0x000000ffff077224 */ /* 0x000fe400078e000b */
[----:B------:R-:W-:-:S03]  /*80830*/  IMAD.MOV.U32 R8, RZ, RZ, R51 ;  /* 0x000000ffff087224 */ /* 0x000fc600078e0033 */
[----:B------:R1:W-:Y:S01]  /*80840*/  LDGSTS.E [R4+0x7b80], desc[UR6][R6.64], P0 ;  /* 0x07b8000006047fae */ /* 0x0003e200081a1006 */
[----:B------:R-:W-:Y:S01]  /*80850*/  IMAD.MOV.U32 R11, RZ, RZ, R46 ;  /* 0x000000ffff0b7224 */ /* 0x000fe200078e002e */
[----:B------:R-:W-:Y:S01]  /*80860*/  MOV R10, R47 ;  /* 0x0000002f000a7202 */ /* 0x000fe20000000f00 */
[----:B-1----:R-:W-:Y:S02]  /*80870*/  IMAD.MOV.U32 R7, RZ, RZ, R9 ;  /* 0x000000ffff077224 */ /* 0x002fe400078e0009 */
[----:B---3--:R-:W-:Y:S02]  /*80880*/  IMAD.MOV.U32 R9, RZ, RZ, R50 ;  /* 0x000000ffff097224 */ /* 0x008fe400078e0032 */
        /* <DEDUP_REMOVED lines=15> */
[----:B------:R-:W-:Y:S04]  /*80980*/  STL.64 [R1+0x18c8], R10 ;  /* 0x0018c80a01007387 */ /* 0x000fe80000100a00 */
[----:B------:R1:W-:Y:S01]  /*80990*/  STL.64 [R1+0x18c0], R8 ;  /* 0x0018c00801007387 */ /* 0x0003e20000100a00 */
        /* <DEDUP_REMOVED lines=8> */
[----:B------:R-:W-:Y:S01]  /*80a20*/  IMAD.MOV.U32 R24, RZ, RZ, R0 ;  /* 0x000000ffff187224 */ /* 0x000fe200078e0000 */
[----:B----4-:R4:W-:Y:S04]  /*80a30*/  STL.64 [R1+0x18b8], R84 ;  /* 0x0018b85401007387 */ /* 0x0109e80000100a00 */
[----:B------:R4:W-:Y:S04]  /*80a40*/  STL.64 [R1+0x18b0], R80 ;  /* 0x0018b05001007387 */ /* 0x0009e80000100a00 */
[----:B------:R4:W-:Y:S04]  /*80a50*/  STL.64 [R1+0x18a8], R76 ;  /* 0x0018a84c01007387 */ /* 0x0009e80000100a00 */
[----:B------:R4:W-:Y:S04]  /*80a60*/  STL.64 [R1+0x18a0], R72 ;  /* 0x0018a04801007387 */ /* 0x0009e80000100a00 */
[----:B--2---:R4:W-:Y:S04]  /*80a70*/  STL.64 [R1+0x1898], R68 ;  /* 0x0018984401007387 */ /* 0x0049e80000100a00 */
[----:B------:R4:W-:Y:S04]  /*80a80*/  STL.64 [R1+0x1890], R64 ;  /* 0x0018904001007387 */ /* 0x0009e80000100a00 */
[----:B------:R4:W-:Y:S01]  /*80a90*/  STL.64 [R1+0x1888], R60 ;  /* 0x0018883c01007387 */ /* 0x0009e20000100a00 */
[----:B------:R-:W-:-:S02]  /*80aa0*/  IMAD.MOV.U32 R53, RZ, RZ, R23 ;  /* 0x000000ffff357224 */ /* 0x000fc400078e0017 */
[----:B------:R-:W-:Y:S01]  /*80ab0*/  IMAD.MOV.U32 R52, RZ, RZ, R22 ;  /* 0x000000ffff347224 */ /* 0x000fe200078e0016 */
[----:B------:R4:W-:Y:S04]  /*80ac0*/  STL.64 [R1+0x1880], R56 ;  /* 0x0018803801007387 */ /* 0x0009e80000100a00 */
[----:B------:R4:W-:Y:S01]  /*80ad0*/  STL.64 [R1+0x1878], R52 ;  /* 0x0018783401007387 */ /* 0x0009e20000100a00 */
[----:B---3--:R-:W-:Y:S02]  /*80ae0*/  LOP3.LUT R51, R51, R50, RZ, 0x3c, !PT ;  /* 0x0000003233337212 */ /* 0x008fe400078e3cff */
[----:B------:R-:W-:Y:S02]  /*80af0*/  LOP3.LUT R47, R47, R46, RZ, 0x3c, !PT ;  /* 0x0000002e2f2f7212 */ /* 0x000fe400078e3cff */
[----:B------:R-:W-:-:S02]  /*80b00*/  LOP3.LUT R50, R51, R50, RZ, 0x3c, !PT ;  /* 0x0000003233327212 */ /* 0x000fc400078e3cff */
[----:B------:R-:W-:Y:S02]  /*80b10*/  LOP3.LUT R46, R47, R46, RZ, 0x3c, !PT ;  /* 0x0000002e2f2e7212 */ /* 0x000fe400078e3cff */
[----:B------:R-:W-:Y:S01]  /*80b20*/  LOP3.LUT R51, R51, R50, RZ, 0x3c, !PT ;  /* 0x0000003233337212 */ /* 0x000fe200078e3cff */
[----:B------:R-:W-:Y:S01]  /*80b30*/  IMAD.MOV.U32 R48, RZ, RZ, R20 ;  /* 0x000000ffff307224 */ /* 0x000fe200078e0014 */
[----:B------:R-:W-:Y:S02]  /*80b40*/  MOV R49, R21 ;  /* 0x0000001500317202 */ /* 0x000fe40000000f00 */
[----:B------:R-:W-:Y:S01]  /*80b50*/  LOP3.LUT R47, R47, R46, RZ, 0x3c, !PT ;  /* 0x0000002e2f2f7212 */ /* 0x000fe200078e3cff */
[----:B------:R-:W-:Y:S02]  /*80b60*/  IMAD.MOV.U32 R44, RZ, RZ, R18 ;  /* 0x000000ffff2c7224 */ /* 0x000fe400078e0012 */
[----:B------:R-:W-:Y:S01]  /*80b70*/  IMAD.MOV.U32 R45, RZ, RZ, R19 ;  /* 0x000000ffff2d7224 */ /* 0x000fe200078e0013 */
[----:B------:R4:W-:Y:S01]  /*80b80*/  STL.64 [R1+0x1870], R50 ;  /* 0x0018703201007387 */ /* 0x0009e20000100a00 */
[----:B------:R-:W-:-:S02]  /*80b90*/  IMAD.MOV.U32 R40, RZ, RZ, R16 ;  /* 0x000000ffff287224 */ /* 0x000fc400078e0010 */
[----:B------:R-:W-:Y:S01]  /*80ba0*/  IMAD.MOV.U32 R41, RZ, RZ, R17 ;  /* 0x000000ffff297224 */ /* 0x000fe200078e0011 */
[----:B------:R4:W-:Y:S04]  /*80bb0*/  STL.64 [R1+0x1868], R48 ;  /* 0x0018683001007387 */ /* 0x0009e80000100a00 */
[----:B------:R4:W-:Y:S01]  /*80bc0*/  STL.64 [R1+0x1860], R46 ;  /* 0x0018602e01007387 */ /* 0x0009e20000100a00 */
[----:B------:R-:W-:Y:S02]  /*80bd0*/  IMAD.MOV.U32 R38, RZ, RZ, R14 ;  /* 0x000000ffff267224 */ /* 0x000fe400078e000e */
[----:B------:R-:W-:Y:S01]  /*80be0*/  IMAD.MOV.U32 R39, RZ, RZ, R15 ;  /* 0x000000ffff277224 */ /* 0x000fe200078e000f */
[----:B------:R4:W-:Y:S04]  /*80bf0*/  STL.64 [R1+0x1858], R44 ;  /* 0x0018582c01007387 */ /* 0x0009e80000100a00 */
[----:B------:R-:W5:Y:S01]  /*80c00*/  LDL.LU R244, [R1+0x2b08] ;  /* 0x002b080001f47983 */ /* 0x000f620000300800 */
[----:B------:R-:W-:Y:S01]  /*80c10*/  MOV R36, R12 ;  /* 0x0000000c00247202 */ /* 0x000fe20000000f00 */
[----:B------:R-:W-:-:S02]  /*80c20*/  IMAD.MOV.U32 R37, RZ, RZ, R13 ;  /* 0x000000ffff257224 */ /* 0x000fc400078e000d */
[----:B------:R-:W5:Y:S04]  /*80c30*/  LDL.LU R245, [R1+0x2b04] ;  /* 0x002b040001f57983 */ /* 0x000f680000300800 */
[----:B------:R4:W-:Y:S04]  /*80c40*/  STL.64 [R1+0x1850], R40 ;  /* 0x0018502801007387 */ /* 0x0009e80000100a00 */
[----:B------:R-:W5:Y:S04]  /*80c50*/  LDL.LU R246, [R1+0x2b00] ;  /* 0x002b000001f67983 */ /* 0x000f680000300800 */
[----:B------:R4:W-:Y:S04]  /*80c60*/  STL.64 [R1+0x1848], R38 ;  /* 0x0018482601007387 */ /* 0x0009e80000100a00 */
[----:B------:R-:W5:Y:S04]  /*80c70*/  LDL.LU R247, [R1+0x2afc] ;  /* 0x002afc0001f77983 */ /* 0x000f680000300800 */
[----:B------:R4:W-:Y:S04]  /*80c80*/  STL.64 [R1+0x1840], R36 ;  /* 0x0018402401007387 */ /* 0x0009e80000100a00 */
[----:B------:R-:W2:Y:S04]  /*80c90*/  LDL.LU R42, [R1+0x2af8] ;  /* 0x002af800012a7983 */ /* 0x000ea80000300800 */
[----:B------:R4:W-:Y:S04]  /*80ca0*/  STL.64 [R1+0x1838], R34 ;  /* 0x0018382201007387 */ /* 0x0009e80000100a00 */
[----:B------:R-:W2:Y:S04]  /*80cb0*/  LDL.LU R43, [R1+0x2af4] ;  /* 0x002af400012b7983 */ /* 0x000ea80000300800 */
[----:B------:R-:W3:Y:S04]  /*80cc0*/  LDL.LU R3, [R1+0x2af0] ;  /* 0x002af00001037983 */ /* 0x000ee80000300800 */
[----:B------:R4:W-:Y:S04]  /*80cd0*/  STL.64 [R1+0x1830], R32 ;  /* 0x0018302001007387 */ /* 0x0009e80000100a00 */
[----:B------:R-:W2:Y:S01]  /*80ce0*/  LDL.LU R0, [R1+0x2aec] ;  /* 0x002aec0001007983 */ /* 0x000ea20000300800 */
[----:B------:R-:W-:Y:S01]  /*80cf0*/  MOV R31, R86 ;  /* 0x00000056001f7202 */ /* 0x000fe20000000f00 */
[----:B------:R-:W-:-:S02]  /*80d00*/  IMAD.MOV.U32 R29, RZ, RZ, R87 ;  /* 0x000000ffff1d7224 */ /* 0x000fc400078e0057 */
[----:B------:R-:W-:Y:S02]  /*80d10*/  IMAD.MOV.U32 R25, RZ, RZ, R67 ;  /* 0x000000ffff197224 */ /* 0x000fe400078e0043 */
[----:B------:R-:W-:Y:S01]  /*80d20*/  IMAD.MOV.U32 R6, RZ, RZ, R5 ;  /* 0x000000ffff067224 */ /* 0x000fe200078e0005 */
[----:B------:R-:W-:Y:S01]  /*80d30*/  MOV R22, R75 ;  /* 0x0000004b00167202 */ /* 0x000fe20000000f00 */
[----:B------:R-:W-:Y:S01]  /*80d40*/  IMAD.MOV.U32 R23, RZ, RZ, R70 ;  /* 0x000000ffff177224 */ /* 0x000fe200078e0046 */
[----:B------:R4:W-:Y:S01]  /*80d50*/  STL.64 [R1+0x1828], R30 ;  /* 0x0018281e01007387 */ /* 0x0009e20000100a00 */
[----:B------:R-:W-:Y:S02]  /*80d60*/  IMAD.MOV.U32 R20, RZ, RZ, R78 ;  /* 0x000000ffff147224 */ /* 0x000fe400078e004e */
[----:B------:R-:W-:Y:S01]  /*80d70*/  IMAD.MOV.U32 R21, RZ, RZ, R71 ;  /* 0x000000ffff157224 */ /* 0x000fe200078e0047 */
[----:B------:R4:W-:Y:S01]  /*80d80*/  STL.64 [R1+0x1820], R28 ;  /* 0x0018201c01007387 */ /* 0x0009e20000100a00 */
[----:B------:R-:W-:-:S02]  /*80d90*/  IMAD.MOV.U32 R18, RZ, RZ, R79 ;  /* 0x000000ffff127224 */ /* 0x000fc400078e004f */
[----:B------:R-:W-:Y:S01]  /*80da0*/  IMAD.MOV.U32 R19, RZ, RZ, R74 ;  /* 0x000000ffff137224 */ /* 0x000fe200078e004a */
[----:B------:R4:W-:Y:S01]  /*80db0*/  STL.64 [R1+0x1818], R26 ;  /* 0x0018181a01007387 */ /* 0x0009e20000100a00 */
[----:B------:R-:W-:Y:S01]  /*80dc0*/  IMAD.MOV.U32 R16, RZ, RZ, R82 ;  /* 0x000000ffff107224 */ /* 0x000fe200078e0052 */
[----:B------:R-:W-:Y:S02]  /*80dd0*/  MOV R17, R58 ;  /* 0x0000003a00117202 */ /* 0x000fe40000000f00 */
[----:B------:R4:W-:Y:S01]  /*80de0*/  STL.64 [R1+0x1810], R24 ;  /* 0x0018101801007387 */ /* 0x0009e20000100a00 */
[----:B------:R-:W-:Y:S02]  /*80df0*/  IMAD.MOV.U32 R14, RZ, RZ, R63 ;  /* 0x000000ffff0e7224 */ /* 0x000fe400078e003f */
[----:B------:R-:W-:Y:S01]  /*80e00*/  IMAD.MOV.U32 R15, RZ, RZ, R59 ;  /* 0x000000ffff0f7224 */ /* 0x000fe200078e003b */
[----:B------:R1:W-:Y:S04]  /*80e10*/  LDGSTS.E [R4+0x7f80], desc[UR6][R6.64], P0 ;  /* 0x07f8000006047fae */ /* 0x0003e800081a1006 */
[----:B------:R4:W-:Y:S01]  /*80e20*/  STL.64 [R1+0x1808], R22 ;  /* 0x0018081601007387 */ /* 0x0009e20000100a00 */
[----:B------:R-:W-:-:S02]  /*80e30*/  IMAD.MOV.U32 R12, RZ, RZ, R66 ;  /* 0x000000ffff0c7224 */ /* 0x000fc400078e0042 */
[----:B------:R-:W-:Y:S01]  /*80e40*/  IMAD.MOV.U32 R13, RZ, RZ, R62 ;  /* 0x000000ffff0d7224 */ /* 0x000fe200078e003e */
[----:B------:R4:W-:Y:S04]  /*80e50*/  STL.64 [R1+0x1800], R20 ;  /* 0x0018001401007387 */ /* 0x0009e80000100a00 */
[----:B------:R4:W-:Y:S04]  /*80e60*/  STL.64 [R1+0x17f8], R18 ;  /* 0x0017f81201007387 */ /* 0x0009e80000100a00 */
[----:B------:R4:W-:Y:S04]  /*80e70*/  STL.64 [R1+0x17f0], R16 ;  /* 0x0017f01001007387 */ /* 0x0009e80000100a00 */
[----:B------:R-:W-:Y:S04]  /*80e80*/  LDGSTS.E [R4+0x8380], desc[UR6][R88.64], P0 ;  /* 0x0838000058047fae */ /* 0x000fe800081a1006 */
[----:B------:R4:W-:Y:S04]  /*80e90*/  STL.64 [R1+0x17e8], R14 ;  /* 0x0017e80e01007387 */ /* 0x0009e80000100a00 */
[----:B------:R3:W-:Y:S01]  /*80ea0*/  LDGSTS.E [R4+0x8780], desc[UR6][R10.64], P0 ;  /* 0x087800000a047fae */ /* 0x0007e200081a1006 */
[----:B-1----:R-:W-:-:S02]  /*80eb0*/  IMAD.MOV.U32 R6, RZ, RZ, R55 ;  /* 0x000000ffff067224 */ /* 0x002fc400078e0037 */
[----:B------:R-:W-:Y:S01]  /*80ec0*/  IMAD.MOV.U32 R7, RZ, RZ, R54 ;  /* 0x000000ffff077224 */ /* 0x000fe200078e0036 */
[----:B------:R4:W-:Y:S04]  /*80ed0*/  STL.64 [R1+0x17e0], R12 ;  /* 0x0017e00c01007387 */ /* 0x0009e80000100a00 */
[----:B------:R4:W-:Y:S04]  /*80ee0*/  LDGSTS.E [R4+0x8b80], desc[UR6][R8.64], P0 ;  /* 0x08b8000008047fae */ /* 0x0009e800081a1006 */
[----:B------:R4:W-:Y:S04]  /*80ef0*/  STL.64 [R1+0x18d8], R6 ;  /* 0x0018d80601007387 */ /* 0x0009e80000100a00 */
[----:B------:R4:W-:Y:S04]  /*80f00*/  LDGSTS.E [R4+0x8f80], desc[UR6][R84.64], P0 ;  /* 0x08f8000054047fae */ /* 0x0009e800081a1006 */
[----:B------:R4:W-:Y:S04]  /*80f10*/  LDGSTS.E [R4+0x9380], desc[UR6][R80.64], P0 ;  /* 0x0938000050047fae */ /* 0x0009e800081a1006 */
[----:B------:R4:W-:Y:S04]  /*80f20*/  LDGSTS.E [R4+0x9780], desc[UR6][R76.64], P0 ;  /* 0x097800004c047fae */ /* 0x0009e800081a1006 */
[----:B------:R4:W-:Y:S04]  /*80f30*/  LDGSTS.E [R4+0x9b80], desc[UR6][R72.64], P0 ;  /* 0x09b8000048047fae */ /* 0x0009e800081a1006 */
[----:B------:R4:W-:Y:S04]  /*80f40*/  LDGSTS.E [R4+0x9f80], desc[UR6][R68.64], P0 ;  /* 0x09f8000044047fae */ /* 0x0009e800081a1006 */
[----:B------:R4:W-:Y:S04]  /*80f50*/  LDGSTS.E [R4+0xa380], desc[UR6][R64.64], P0 ;  /* 0x0a38000040047fae */ /* 0x0009e800081a1006 */
[----:B------:R4:W-:Y:S04]  /*80f60*/  LDGSTS.E [R4+0xa780], desc[UR6][R60.64], P0 ;  /* 0x0a7800003c047fae */ /* 0x0009e800081a1006 */
[----:B------:R4:W-:Y:S04]  /*80f70*/  LDGSTS.E [R4+0xab80], desc[UR6][R56.64], P0 ;  /* 0x0ab8000038047fae */ /* 0x0009e800081a1006 */
[----:B------:R-:W4:Y:S04]  /*80f80*/  LDL.LU R8, [R1+0xff0] ;  /* 0x000ff00001087983 */ /* 0x000f280000300800 */
[----:B------:R-:W4:Y:S04]  /*80f90*/  LDL.LU R9, [R1+0xff4] ;  /* 0x000ff40001097983 */ /* 0x000f280000300800 */
        /* <DEDUP_REMOVED lines=21> */
[----:B------:R-:W0:Y:S01]  /*810f0*/  LDGDEPBAR ;  /* 0x00000000000079af */ /* 0x000e220000000000 */
[----:B---3--:R-:W-:Y:S01]  /*81100*/  IMAD.MOV.U32 R11, RZ, RZ, R3 ;  /* 0x000000ffff0b7224 */ /* 0x008fe200078e0003 */
[----:B--2---:R-:W-:-:S02]  /*81110*/  MOV R10, R0 ;  /* 0x00000000000a7202 */ /* 0x004fc40000000f00 */
[----:B------:R1:W5:Y:S04]  /*81120*/  LDL.LU R0, [R1+0x2ae8] ;  /* 0x002ae80001007983 */ /* 0x0003680000300800 */
[----:B------:R1:W5:Y:S01]  /*81130*/  LDL.LU R3, [R1+0x2ae4] ;  /* 0x002ae40001037983 */ /* 0x0003620000300800 */
[----:B------:R-:W-:-:S04]  /*81140*/  UIADD3 UR9, UPT, UPT, UR9, 0x1, URZ ;  /* 0x0000000109097890 */ /* 0x000fc8000fffe0ff */
[----:B------:R-:W-:Y:S01]  /*81150*/  UISETP.NE.U32.AND UP0, UPT, UR9, UR8, UPT ;  /* 0x000000080900728c */ /* 0x000fe2000bf05070 */
[----:B----4-:R-:W-:Y:S08]  /*81160*/  HMMA.1688.F32.TF32 R248, R240, R42, R8 ;  /* 0x0000002af0f8723c */ /* 0x010ff00000081008 */
[----:B-1----:R-:W-:-:S12]  /*81170*/  BRA.U UP0, `(.L_x_1) ;  /* 0xfffffc7d00707547 */ /* 0x002fd8000b83ffff */
.L_x_0:
[----:B------:R-:W-:Y:S01]  /*81180*/  STL [R1+0x2b5c], R30 ;  /* 0x002b5c1e01007387 */ /* 0x000fe20000100800 */
[----:B------:R-:W1:Y:S01]  /*81190*/  LDCU.64 UR20, c[0x0][0x398] ;  /* 0x00007300ff1477ac */ /* 0x000e620008000a00 */
[----:B------:R-:W-:Y:S01]  /*811a0*/  MOV.SPILL R12, UR7 ;  /* 0x00000007000c7c02 */ /* 0x000fe20009000f00 */
[----:B------:R-:W2:Y:S01]  /*811b0*/  LDC R31, c[0x0][0x3b4] ;  /* 0x0000ed00ff1f7b82 */ /* 0x000ea20000000800 */
[----:B------:R-:W-:Y:S01]  /*811c0*/  STL [R1+0x2b00], R251 ;  /* 0x002b00fb01007387 */ /* 0x000fe20000100800 */
[----:B------:R-:W3:Y:S01]  /*811d0*/  LDCU.64 UR14, c[0x0][0x398] ;  /* 0x00007300ff0e77ac */ /* 0x000ee20008000a00 */
[----:B------:R-:W4:Y:S02]  /*811e0*/  LDCU UR38, c[0x0][0x3b4] ;  /* 0x00007680ff2677ac */ /* 0x000f240008000800 */
[----:B------:R-:W-:Y:S01]  /*811f0*/  STL [R1+0x2afc], R250 ;  /* 0x002afcfa01007387 */ /* 0x000fe20000100800 */
[----:B------:R-:W1:Y:S03]  /*81200*/  LDCU.64 UR46, c[0x0][0x390] ;  /* 0x00007200ff2e77ac */ /* 0x000e660008000a00 */
[----:B------:R-:W-:Y:S01]  /*81210*/  STL [R1+0x2af8], R249 ;  /* 0x002af8f901007387 */ /* 0x000fe20000100800 */
[----:B------:R-:W1:Y:S03]  /*81220*/  LDCU.64 UR10, c[0x0][0x398] ;  /* 0x00007300ff0a77ac */ /* 0x000e660008000a00 */
[----:B------:R-:W-:Y:S01]  /*81230*/  STL [R1+0x2af4], R248 ;  /* 0x002af4f801007387 */ /* 0x000fe20000100800 */
[----:B------:R-:W1:Y:S03]  /*81240*/  LDCU.64 UR8, c[0x0][0x398] ;  /* 0x00007300ff0877ac */ /* 0x000e660008000a00 */
[----:B-----5:R-:W-:Y:S01]  /*81250*/  STL [R1+0x2af0], R247 ;  /* 0x002af0f701007387 */ /* 0x020fe20000100800 */
[C---:B------:R-:W-:Y:S01]  /*81260*/  VIADD R15, R3.reuse, 0xe7 ;  /* 0x000000e7030f7836 */ /* 0x040fe20000000000 */
[----:B------:R-:W-:Y:S01]  /*81270*/  LOP3.LUT R0, R0, 0xffffefff, RZ, 0xc0, !PT ;  /* 0xffffefff00007812 */ /* 0x000fe200078ec0ff */
[----:B------:R-:W1:Y:S01]  /*81280*/  LDCU.64 UR36, c[0x0][0x390] ;  /* 0x00007200ff2477ac */ /* 0x000e620008000a00 */
[----:B------:R3:W-:Y:S01]  /*81290*/  STL [R1+0x2aec], R246 ;  /* 0x002aecf601007387 */ /* 0x0007e20000100800 */
[----:B------:R-:W1:Y:S01]  /*812a0*/  LDCU.64 UR26, c[0x0][0x398] ;  /* 0x00007300ff1a77ac */ /* 0x000e620008000a00 */
[----:B------:R-:W1:Y:S01]  /*812b0*/  LDCU.64 UR44, c[0x0][0x398] ;  /* 0x00007300ff2c77ac */ /* 0x000e620008000a00 */
[----:B------:R-:W1:Y:S01]  /*812c0*/  LDCU.64 UR24, c[0x0][0x398] ;  /* 0x00007300ff1877ac */ /* 0x000e620008000a00 */
[----:B---3--:R-:W4:Y:S01]  /*812d0*/  LDL R246, [R1+0xc4] ;  /* 0x0000c40001f67983 */ /* 0x008f220000100800 */
[----:B------:R-:W3:Y:S03]  /*812e0*/  LDCU.64 UR30, c[0x0][0x398] ;  /* 0x00007300ff1e77ac */ /* 0x000ee60008000a00 */
[----:B------:R1:W-:Y:S01]  /*812f0*/  STL [R1+0x2ae8], R245 ;  /* 0x002ae8f501007387 */ /* 0x0003e20000100800 */
[C---:B------:R-:W-:Y:S01]  /*81300*/  VIADD R32, R3.reuse, 0xcf ;  /* 0x000000cf03207836 */ /* 0x040fe20000000000 */
[----:B------:R-:W2:Y:S02]  /*81310*/  LDCU.64 UR34, c[0x0][0x398] ;  /* 0x00007300ff2277ac */ /* 0x000ea40008000a00 */
[----:B------:R3:W-:Y:S01]  /*81320*/  STL [R1+0x2ae4], R244 ;  /* 0x002ae4f401007387 */ /* 0x0007e20000100800 */
[----:B------:R-:W2:Y:S03]  /*81330*/  LDCU.64 UR42, c[0x0][0x398] ;  /* 0x00007300ff2a77ac */ /* 0x000ea60008000a00 */
[----:B------:R-:W2:Y:S01]  /*81340*/  LDL R106, [R1+0xc8] ;  /* 0x0000c800016a7983 */ /* 0x000ea20000100800 */
[----:B------:R-:W-:Y:S01]  /*81350*/  LOP3.LUT R28, R28, 0x7fffffff, RZ, 0xc0, !PT ;  /* 0x7fffffff1c1c7812 */ /* 0x000fe200078ec0ff */
[----:B-1----:R-:W-:Y:S01]  /*81360*/  IMAD.U32 R100, RZ, RZ, UR9 ;  /* 0x00000009ff647e24 */ /* 0x002fe2000f8e00ff */
[----:B------:R-:W-:Y:S01]  /*81370*/  UMOV UR62, UR8 ;  /* 0x00000008003e7c82 */ /* 0x000fe20008000000 */
[----:B------:R1:W-:Y:S01]  /*81380*/  STL [R1+0x5a4], R12 ;  /* 0x0005a40c01007387 */ /* 0x0003e20000100800 */
[----:B------:R-:W-:Y:S01]  /*81390*/  MOV.SPILL R245, UR6 ;  /* 0x0000000600f57c02 */ /* 0x000fe20009000f00 */
[----:B------:R-:W1:Y:S01]  /*813a0*/  LDCU.64 UR6, c[0x0][0x398] ;  /* 0x00007300ff0677ac */ /* 0x000e620008000a00 */
[----:B---3--:R-:W-:Y:S01]  /*813b0*/  MOV.SPILL R244, UR4 ;  /* 0x0000000400f47c02 */ /* 0x008fe20009000f00 */
[----:B------:R-:W-:Y:S01]  /*813c0*/  VIADD R252, R3, 0x119 ;  /* 0x0000011903fc7836 */ /* 0x000fe20000000000 */
[----:B------:R-:W-:Y:S01]  /*813d0*/  LOP3.LUT R27, R27, 0xfbffffff, RZ, 0xc0, !PT ;  /* 0xfbffffff1b1b7812 */ /* 0x000fe200078ec0ff */
[----:B------:R-:W3:Y:S01]  /*813e0*/  LDCU.64 UR4, c[0x0][0x398] ;  /* 0x00007300ff0477ac */ /* 0x000ee20008000a00 */
[----:B------:R-:W-:Y:S01]  /*813f0*/  LOP3.LUT R26, R26, 0xfbffffff, RZ, 0xc0, !PT ;  /* 0xfbffffff1a1a7812 */ /* 0x000fe200078ec0ff */
[----:B------:R-:W-:Y:S01]  /*81400*/  STL [R1+0x2b04], R245 ;  /* 0x002b04f501007387 */ /* 0x000fe20000100800 */
[----:B------:R-:W-:Y:S01]  /*81410*/  LOP3.LUT R23, R23, 0xffbfffff, RZ, 0xc0, !PT ;  /* 0xffbfffff17177812 */ /* 0x000fe200078ec0ff */
[----:B-1----:R-:W-:Y:S01]  /*81420*/  VIADD R12, R3, 0xed ;  /* 0x000000ed030c7836 */ /* 0x002fe20000000000 */
[----:B------:R-:W1:Y:S01]  /*81430*/  LDCU.64 UR22, c[0x0][0x398] ;  /* 0x00007300ff1677ac */ /* 0x000e620008000a00 */
[----:B------:R-:W-:Y:S01]  /*81440*/  LOP3.LUT R24, R24, 0x7fffffff, RZ, 0xc0, !PT ;  /* 0x7fffffff18187812 */ /* 0x000fe200078ec0ff */
[----:B------:R-:W-:Y:S01]  /*81450*/  STL [R1+0x2b08], R244 ;  /* 0x002b08f401007387 */ /* 0x000fe20000100800 */
[----:B------:R-:W-:Y:S01]  /*81460*/  LOP3.LUT R25, R25, 0x7fffffff, RZ, 0xc0, !PT ;  /* 0x7fffffff19197812 */ /* 0x000fe200078ec0ff */
[----:B------:R-:W1:Y:S01]  /*81470*/  LDCU.64 UR8, c[0x0][0x398] ;  /* 0x00007300ff0877ac */ /* 0x000e620008000a00 */
[----:B------:R-:W-:Y:S01]  /*81480*/  ISETP.GE.AND P2, PT, R12, UR21, PT ;  /* 0x000000150c007c0c */ /* 0x000fe2000bf46270 */
[----:B------:R-:W-:Y:S01]  /*81490*/  VIADD R243, R3, 0x11a ;  /* 0x0000011a03f37836 */ /* 0x000fe20000000000 */
[----:B------:R-:W-:Y:S01]  /*814a0*/  LOP3.LUT R29, R29, 0xbfffffff, RZ, 0xc0, !PT ;  /* 0xbfffffff1d1d7812 */ /* 0x000fe200078ec0ff */
[----:B------:R-:W2:Y:S01]  /*814b0*/  LDCU.64 UR18, c[0x0][0x398] ;  /* 0x00007300ff1277ac */ /* 0x000ea20008000a00 */
[----:B------:R-:W-:Y:S01]  /*814c0*/  IMAD.U32 R97, RZ, RZ, UR7 ;  /* 0x00000007ff617e24 */ /* 0x000fe2000f8e00ff */
[----:B------:R-:W-:Y:S01]  /*814d0*/  LOP3.LUT R22, R22, 0x7fffffff, RZ, 0xc0, !PT ;  /* 0x7fffffff16167812 */ /* 0x000fe200078ec0ff */
[----:B------:R-:W-:Y:S01]  /*814e0*/  VIADD R242, R3, 0x11b ;  /* 0x0000011b03f27836 */ /* 0x000fe20000000000 */
[----:B------:R-:W-:Y:S01]  /*814f0*/  UMOV UR61, UR6 ;  /* 0x00000006003d7c82 */ /* 0x000fe20008000000 */
[----:B---3--:R-:W-:Y:S01]  /*81500*/  IMAD.U32 R98, RZ, RZ, UR5 ;  /* 0x00000005ff627e24 */ /* 0x008fe2000f8e00ff */
[----:B------:R-:W-:Y:S01]  /*81510*/  UMOV UR5, UR4 ;  /* 0x0000000400057c82 */ /* 0x000fe20008000000 */
[----:B------:R-:W3:Y:S01]  /*81520*/  LDCU.64 UR6, c[0x0][0x398] ;  /* 0x00007300ff0677ac */ /* 0x000ee20008000a00 */
[----:B------:R-:W-:Y:S01]  /*81530*/  LOP3.LUT R21, R21, 0xffffff7f, RZ, 0xc0, !PT ;  /* 0xffffff7f15157812 */ /* 0x000fe200078ec0ff */
[----:B------:R-:W-:Y:S01]  /*81540*/  VIADD R241, R3, 0x11c ;  /* 0x0000011c03f17836 */ /* 0x000fe20000000000 */
[----:B------:R-:W-:Y:S01]  /*81550*/  LOP3.LUT R20, R20, 0xbfffffff, RZ, 0xc0, !PT ;  /* 0xbfffffff14147812 */ /* 0x000fe200078ec0ff */
[----:B------:R-:W2:Y:S01]  /*81560*/  LDCU.64 UR32, c[0x0][0x398] ;  /* 0x00007300ff2077ac */ /* 0x000ea20008000a00 */
[----:B------:R-:W-:Y:S01]  /*81570*/  LOP3.LUT R19, R19, 0x7fffffff, RZ, 0xc0, !PT ;  /* 0x7fffffff13137812 */ /* 0x000fe200078ec0ff */
[----:B------:R-:W-:Y:S01]  /*81580*/  VIADD R240, R3, 0x11d ;  /* 0x0000011d03f07836 */ /* 0x000fe20000000000 */
[----:B------:R-:W-:Y:S01]  /*81590*/  LOP3.LUT R18, R18, 0x7fffffff, RZ, 0xc0, !PT ;  /* 0x7fffffff12127812 */ /* 0x000fe200078ec0ff */
[----:B-1----:R-:W-:Y:S01]  /*815a0*/  IMAD.U32 R80, RZ, RZ, UR9 ;  /* 0x00000009ff507e24 */ /* 0x002fe2000f8e00ff */
[----:B------:R-:W1:Y:S01]  /*815b0*/  LDCU.64 UR28, c[0x0][0x398] ;  /* 0x00007300ff1c77ac */ /* 0x000e620008000a00 */
[----:B------:R-:W-:Y:S01]  /*815c0*/  LOP3.LUT R17, R17, 0x7fffffff, RZ, 0xc0, !PT ;  /* 0x7fffffff11117812 */ /* 0x000fe200078ec0ff */
[----:B------:R-:W-:Y:S01]  /*815d0*/  VIADD R238, R3, 0x11f ;  /* 0x0000011f03ee7836 */ /* 0x000fe20000000000 */
[----:B------:R-:W-:Y:S01]  /*815e0*/  LOP3.LUT R16, R16, 0x7fffffff, RZ, 0xc0, !PT ;  /* 0x7fffffff10107812 */ /* 0x000fe200078ec0ff */
[----:B------:R-:W1:Y:S01]  /*815f0*/  LDCU.64 UR12, c[0x0][0x398] ;  /* 0x00007300ff0c77ac */ /* 0x000e620008000a00 */
[----:B------:R-:W-:Y:S01]  /*81600*/  LOP3.LUT R11, R11, 0xbfffffff, RZ, 0xc0, !PT ;  /* 0xbfffffff0b0b7812 */ /* 0x000fe200078ec0ff */
[----:B------:R-:W-:Y:S01]  /*81610*/  VIADD R237, R3, 0x120 ;  /* 0x0000012003ed7836 */ /* 0x000fe20000000000 */
[----:B------:R-:W-:Y:S01]  /*81620*/  LOP3.LUT R10, R10, 0xbfffffff, RZ, 0xc0, !PT ;  /* 0xbfffffff0a0a7812 */ /* 0x000fe200078ec0ff */
[----:B------:R-:W1:Y:S01]  /*81630*/  LDCU.64 UR16, c[0x0][0x398] ;  /* 0x00007300ff1077ac */ /* 0x000e620008000a00 */
[----:B---3--:R-:W-:Y:S01]  /*81640*/  IMAD.U32 R94, RZ, RZ, UR7 ;  /* 0x00000007ff5e7e24 */ /* 0x008fe2000f8e00ff */
[----:B------:R-:W-:Y:S01]  /*81650*/  LOP3.LUT R9, R9, 0xbfffffff, RZ, 0xc0, !PT ;  /* 0xbfffffff09097812 */ /* 0x000fe200078ec0ff */
[C---:B------:R-:W-:Y:S01]  /*81660*/  VIADD R236, R3.reuse, 0x121 ;  /* 0x0000012103ec7836 */ /* 0x040fe20000000000 */
        /* <DEDUP_REMOVED lines=9> */
[----:B------:R-:W3:Y:S01]  /*81700*/  LDCU.64 UR52, c[0x0][0x398] ;  /* 0x00007300ff3477ac */ /* 0x000ee20008000a00 */
[----:B------:R-:W-:Y:S01]  /*81710*/  LOP3.LUT R4, R4, 0xbfffffff, RZ, 0xc0, !PT ;  /* 0xbfffffff04047812 */ /* 0x000fe200078ec0ff */
[C---:B------:R-:W-:Y:S01]  /*81720*/  VIADD R233, R3.reuse, 0x124 ;  /* 0x0000012403e97836 */ /* 0x040fe20000000000 */
[----:B------:R-:W-:Y:S01]  /*81730*/  LOP3.LUT R2, R2, 0x7fffffff, RZ, 0xc0, !PT ;  /* 0x7fffffff02027812 */ /* 0x000fe200078ec0ff */
[----:B------:R-:W3:Y:S01]  /*81740*/  LDCU.64 UR64, c[0x0][0x398] ;  /* 0x00007300ff4077ac */ /* 0x000ee20008000a00 */
[----:B-1----:R-:W-:Y:S01]  /*81750*/  IMAD.U32 R66, RZ, RZ, UR17 ;  /* 0x00000011ff427e24 */ /* 0x002fe2000f8e00ff */
[C---:B------:R-:W-:Y:S01]  /*81760*/  IADD3 R239, PT, PT, R3.reuse, 0x11e, RZ ;  /* 0x0000011e03ef7810 */ /* 0x040fe20007ffe0ff */
[C---:B------:R-:W-:Y:S01]  /*81770*/  VIADD R230, R3.reuse, 0x127 ;  /* 0x0000012703e67836 */ /* 0x040fe20000000000 */
[----:B------:R-:W-:Y:S01]  /*81780*/  UMOV UR54, UR16 ;  /* 0x0000001000367c82 */ /* 0x000fe20008000000 */
[----:B------:R-:W1:Y:S01]  /*81790*/  LDCU.64 UR16, c[0x0][0x398] ;  /* 0x00007300ff1077ac */ /* 0x000e620008000a00 */
[----:B---3--:R-:W-:Y:S01]  /*817a0*/  IMAD.U32 R91, RZ, RZ, UR7 ;  /* 0x00000007ff5b7e24 */ /* 0x008fe2000f8e00ff */
[C---:B------:R-:W-:Y:S01]  /*817b0*/  IADD3 R232, PT, PT, R3.reuse, 0x125, RZ ;  /* 0x0000012503e87810 */ /* 0x040fe20007ffe0ff */
[C---:B------:R-:W-:Y:S01]  /*817c0*/  VIADD R231, R3.reuse, 0x126 ;  /* 0x0000012603e77836 */ /* 0x040fe20000000000 */
[----:B------:R-:W-:Y:S01]  /*817d0*/  UMOV UR49, UR6 ;  /* 0x0000000600317c82 */ /* 0x000fe20008000000 */
[----:B------:R-:W3:Y:S01]  /*817e0*/  LDCU.64 UR6, c[0x0][0x398] ;  /* 0x00007300ff0677ac */ /* 0x000ee20008000a00 */
[C---:B------:R-:W-:Y:S01]  /*817f0*/  VIADD R229, R3.reuse, 0x128 ;  /* 0x0000012803e57836 */ /* 0x040fe20000000000 */
[C---:B------:R-:W-:Y:S01]  /*81800*/  IADD3 R225, PT, PT, R3.reuse, 0x12c, RZ ;  /* 0x0000012c03e17810 */ /* 0x040fe20007ffe0ff */
[C---:B------:R-:W-:Y:S01]  /*81810*/  VIADD R228, R3.reuse, 0x129 ;  /* 0x0000012903e47836 */ /* 0x040fe20000000000 */
[----:B------:R-:W1:Y:S01]  /*81820*/  LDCU.64 UR76, c[0x0][0x398] ;  /* 0x00007300ff4c77ac */ /* 0x000e620008000a00 */
[----:B------:R-:W-:Y:S01]  /*81830*/  IMAD.U32 R101, RZ, RZ, UR53 ;  /* 0x00000035ff657e24 */ /* 0x000fe2000f8e00ff */
[C---:B------:R-:W-:Y:S01]  /*81840*/  IADD3 R218, PT, PT, R3.reuse, 0x133, RZ ;  /* 0x0000013303da7810 */ /* 0x040fe20007ffe0ff */
[C---:B------:R-:W-:Y:S01]  /*81850*/  VIADD R227, R3.reuse, 0x12a ;  /* 0x0000012a03e37836 */ /* 0x040fe20000000000 */
[----:B------:R-:W-:Y:S01]  /*81860*/  UMOV UR53, UR52 ;  /* 0x0000003400357c82 */ /* 0x000fe20008000000 */
[----:B------:R-:W-:Y:S01]  /*81870*/  UMOV UR21, UR64 ;  /* 0x0000004000157c82 */ /* 0x000fe20008000000 */
[----:B------:R-:W-:Y:S01]  /*81880*/  IMAD.U32 R99, RZ, RZ, UR65 ;  /* 0x00000041ff637e24 */ /* 0x000fe2000f8e00ff */
[----:B------:R-:W1:Y:S01]  /*81890*/  LDCU.64 UR64, c[0x0][0x398] ;  /* 0x00007300ff4077ac */ /* 0x000e620008000a00 */
[C---:B------:R-:W-:Y:S01]  /*818a0*/  VIADD R226, R3.reuse, 0x12b ;  /* 0x0000012b03e27836 */ /* 0x040fe20000000000 */
[C---:B------:R-:W-:Y:S01]  /*818b0*/  IADD3 R211, PT, PT, R3.reuse, 0x13a, RZ ;  /* 0x0000013a03d37810 */ /* 0x040fe20007ffe0ff */
[C---:B------:R-:W-:Y:S01]  /*818c0*/  VIADD R224, R3.reuse, 0x12d ;  /* 0x0000012d03e07836 */ /* 0x040fe20000000000 */
[----:B------:R-:W2:Y:S01]  /*818d0*/  LDCU.64 UR68, c[0x0][0x398] ;  /* 0x00007300ff4477ac */ /* 0x000ea20008000a00 */
[C---:B------:R-:W-:Y:S01]  /*818e0*/  VIADD R223, R3.reuse, 0x12e ;  /* 0x0000012e03df7836 */ /* 0x040fe20000000000 */
[C---:B------:R-:W-:Y:S01]  /*818f0*/  IADD3 R204, PT, PT, R3.reuse, 0x141, RZ ;  /* 0x0000014103cc7810 */ /* 0x040fe20007ffe0ff */
[C---:B------:R-:W-:Y:S01]  /*81900*/  VIADD R220, R3.reuse, 0x131 ;  /* 0x0000013103dc7836 */ /* 0x040fe20000000000 */
[----:B---3--:R-:W-:Y:S01]  /*81910*/  MOV R89, UR7 ;  /* 0x0000000700597c02 */ /* 0x008fe20008000f00 */
[----:B------:R-:W-:Y:S01]  /*81920*/  UMOV UR60, UR6 ;  /* 0x00000006003c7c82 */ /* 0x000fe20008000000 */
[----:B------:R-:W3:Y:S01]  /*81930*/  LDCU.64 UR6, c[0x0][0x398] ;  /* 0x00007300ff0677ac */ /* 0x000ee20008000a00 */
[C---:B------:R-:W-:Y:S01]  /*81940*/  VIADD R221, R3.reuse, 0x130 ;  /* 0x0000013003dd7836 */ /* 0x040fe20000000000 */
[C---:B------:R-:W-:Y:S01]  /*81950*/  IADD3 R197, PT, PT, R3.reuse, 0x148, RZ ;  /* 0x0000014803c57810 */ /* 0x040fe20007ffe0ff */
[C---:B------:R-:W-:Y:S01]  /*81960*/  VIADD R222, R3.reuse, 0x12f ;  /* 0x0000012f03de7836 */ /* 0x040fe20000000000 */
[C---:B------:R-:W-:Y:S01]  /*81970*/  IADD3 R190, PT, PT, R3.reuse, 0x14f, RZ ;  /* 0x0000014f03be7810 */ /* 0x040fe20007ffe0ff */
[C---:B------:R-:W-:Y:S01]  /*81980*/  VIADD R219, R3.reuse, 0x132 ;  /* 0x0000013203db7836 */ /* 0x040fe20000000000 */
[C---:B------:R-:W-:Y:S01]  /*81990*/  IADD3 R183, PT, PT, R3.reuse, 0x156, RZ ;  /* 0x0000015603b77810 */ /* 0x040fe20007ffe0ff */
[C---:B------:R-:W-:Y:S01]  /*819a0*/  VIADD R216, R3.reuse, 0x135 ;  /* 0x0000013503d87836 */ /* 0x040fe20000000000 */
[----:B-1----:R-:W-:Y:S01]  /*819b0*/  UMOV UR52, UR64 ;  /* 0x0000004000347c82 */ /* 0x002fe20008000000 */
[----:B------:R-:W-:Y:S01]  /*819c0*/  IMAD.U32 R96, RZ, RZ, UR65 ;  /* 0x00000041ff607e24 */ /* 0x000fe2000f8e00ff */
[C---:B------:R-:W-:Y:S01]  /*819d0*/  IADD3 R176, PT, PT, R3.reuse, 0x15d, RZ ;  /* 0x0000015d03b07810 */ /* 0x040fe20007ffe0ff */
[C---:B------:R-:W-:Y:S01]  /*819e0*/  VIADD R217, R3.reuse, 0x134 ;  /* 0x0000013403d97836 */ /* 0x040fe20000000000 */
[C---:B------:R-:W-:Y:S01]  /*819f0*/  IADD3 R169, PT, PT, R3.reuse, 0x164, RZ ;  /* 0x0000016403a97810 */ /* 0x040fe20007ffe0ff */
[C---:B------:R-:W-:Y:S01]  /*81a00*/  VIADD R215, R3.reuse, 0x136 ;  /* 0x0000013603d77836 */ /* 0x040fe20000000000 */
[C---:B------:R-:W-:Y:S01]  /*81a10*/  IADD3 R162, PT, PT, R3.reuse, 0x16b, RZ ;  /* 0x0000016b03a27810 */ /* 0x040fe20007ffe0ff */
[C---:B------:R-:W-:Y:S01]  /*81a20*/  VIADD R213, R3.reuse, 0x138 ;  /* 0x0000013803d57836 */ /* 0x040fe20000000000 */
[C---:B------:R-:W-:Y:S01]  /*81a30*/  IADD3 R155, PT, PT, R3.reuse, 0x172, RZ ;  /* 0x00000172039b7810 */ /* 0x040fe20007ffe0ff */
[C---:B------:R-:W-:Y:S01]  /*81a40*/  VIADD R214, R3.reuse, 0x137 ;  /* 0x0000013703d67836 */ /* 0x040fe20000000000 */
[----:B---3--:R-:W-:Y:S01]  /*81a50*/  UMOV UR58, UR6 ;  /* 0x00000006003a7c82 */ /* 0x008fe20008000000 */
[----:B------:R-:W-:Y:S01]  /*81a60*/  IMAD.U32 R86, RZ, RZ, UR7 ;  /* 0x00000007ff567e24 */ /* 0x000fe2000f8e00ff */
[----:B------:R-:W1:Y:S01]  /*81a70*/  LDCU.64 UR6, c[0x0][0x398] ;  /* 0x00007300ff0677ac */ /* 0x000e620008000a00 */
[C---:B------:R-:W-:Y:S01]  /*81a80*/  VIADD R212, R3.reuse, 0x139 ;  /* 0x0000013903d47836 */ /* 0x040fe20000000000 */
        /* <DEDUP_REMOVED lines=11> */
[----:B------:R-:W-:Y:S01]  /*81b40*/  VIADD R205, R3, 0x140 ;  /* 0x0000014003cd7836 */ /* 0x000fe20000000000 */
[----:B------:R-:W-:-:S04]  /*81b50*/  DEPBAR.LE SB0, 0x0 ;  /* 0x000080000000791a */ /* 0x000fc80000000000 */
[----:B-1----:R-:W-:Y:S01]  /*81b60*/  IMAD.U32 R84, RZ, RZ, UR7 ;  /* 0x00000007ff547e24 */ /* 0x002fe2000f8e00ff */
[----:B------:R-:W-:Y:S01]  /*81b70*/  UMOV UR7, UR8 ;  /* 0x0000000800077c82 */ /* 0x000fe20008000000 */
[----:B------:R-:W1:Y:S01]  /*81b80*/  LDCU.64 UR8, c[0x0][0x398] ;  /* 0x00007300ff0877ac */ /* 0x000e620008000a00 */
[C---:B------:R-:W-:Y:S02]  /*81b90*/  VIADD R203, R3.reuse, 0x142 ;  /* 0x0000014203cb7836 */ /* 0x040fe40000000000 */
[C---:B------:R-:W-:Y:S02]  /*81ba0*/  VIADD R202, R3.reuse, 0x143 ;  /* 0x0000014303ca7836 */ /* 0x040fe40000000000 */
[C---:B------:R-:W-:Y:S02]  /*81bb0*/  VIADD R201, R3.reuse, 0x144 ;  /* 0x0000014403c97836 */ /* 0x040fe40000000000 */
[C---:B------:R-:W-:Y:S02]  /*81bc0*/  VIADD R200, R3.reuse, 0x145 ;  /* 0x0000014503c87836 */ /* 0x040fe40000000000 */
[----:B------:R-:W-:-:S02]  /*81bd0*/  VIADD R199, R3, 0x146 ;  /* 0x0000014603c77836 */ /* 0x000fc40000000000 */
[C---:B------:R-:W-:Y:S02]  /*81be0*/  VIADD R198, R3.reuse, 0x147 ;  /* 0x0000014703c67836 */ /* 0x040fe40000000000 */
[C---:B------:R-:W-:Y:S02]  /*81bf0*/  VIADD R196, R3.reuse, 0x149 ;  /* 0x0000014903c47836 */ /* 0x040fe40000000000 */
[C---:B------:R-:W-:Y:S02]  /*81c00*/  VIADD R195, R3.reuse, 0x14a ;  /* 0x0000014a03c37836 */ /* 0x040fe40000000000 */
[C---:B------:R-:W-:Y:S01]  /*81c10*/  VIADD R194, R3.reuse, 0x14b ;  /* 0x0000014b03c27836 */ /* 0x040fe20000000000 */
[----:B-1----:R-:W-:Y:S01]  /*81c20*/  UMOV UR57, UR8 ;  /* 0x0000000800397c82 */ /* 0x002fe20008000000 */
[----:B------:R-:W-:Y:S01]  /*81c30*/  UMOV UR71, UR9 ;  /* 0x0000000900477c82 */ /* 0x000fe20008000000 */
[----:B------:R-:W1:Y:S01]  /*81c40*/  LDCU.64 UR8, c[0x0][0x398] ;  /* 0x00007300ff0877ac */ /* 0x000e620008000a00 */
[----:B------:R-:W-:-:S02]  /*81c50*/  VIADD R193, R3, 0x14c ;  /* 0x0000014c03c17836 */ /* 0x000fc40000000000 */
[C---:B------:R-:W-:Y:S02]  /*81c60*/  VIADD R192, R3.reuse, 0x14d ;  /* 0x0000014d03c07836 */ /* 0x040fe40000000000 */
[C---:B------:R-:W-:Y:S02]  /*81c70*/  VIADD R189, R3.reuse, 0x150 ;  /* 0x0000015003bd7836 */ /* 0x040fe40000000000 */
[C---:B------:R-:W-:Y:S02]  /*81c80*/  VIADD R191, R3.reuse, 0x14e ;  /* 0x0000014e03bf7836 */ /* 0x040fe40000000000 */
[C---:B------:R-:W-:Y:S02]  /*81c90*/  VIADD R188, R3.reuse, 0x151 ;  /* 0x0000015103bc7836 */ /* 0x040fe40000000000 */
[C---:B------:R-:W-:Y:S02]  /*81ca0*/  VIADD R187, R3.reuse, 0x152 ;  /* 0x0000015203bb7836 */ /* 0x040fe40000000000 */
[----:B------:R-:W-:-:S02]  /*81cb0*/  VIADD R186, R3, 0x153 ;  /* 0x0000015303ba7836 */ /* 0x000fc40000000000 */
[C---:B------:R-:W-:Y:S02]  /*81cc0*/  VIADD R185, R3.reuse, 0x154 ;  /* 0x0000015403b97836 */ /* 0x040fe40000000000 */
[C---:B------:R-:W-:Y:S01]  /*81cd0*/  VIADD R184, R3.reuse, 0x155 ;  /* 0x0000015503b87836 */ /* 0x040fe20000000000 */
[----:B-1----:R-:W-:Y:S01]  /*81ce0*/  UMOV UR56, UR8 ;  /* 0x0000000800387c82 */ /* 0x002fe20008000000 */
[----:B------:R-:W-:Y:S01]  /*81cf0*/  UMOV UR50, UR9 ;  /* 0x0000000900327c82 */ /* 0x000fe20008000000 */
[----:B------:R-:W1:Y:S01]  /*81d00*/  LDCU.64 UR8, c[0x0][0x398] ;  /* 0x00007300ff0877ac */ /* 0x000e620008000a00 */
[C---:B------:R-:W-:Y:S02]  /*81d10*/  VIADD R182, R3.reuse, 0x157 ;  /* 0x0000015703b67836 */ /* 0x040fe40000000000 */
[C---:B------:R-:W-:Y:S02]  /*81d20*/  VIADD R181, R3.reuse, 0x158 ;  /* 0x0000015803b57836 */ /* 0x040fe40000000000 */
[----:B------:R-:W-:-:S02]  /*81d30*/  VIADD R179, R3, 0x15a ;  /* 0x0000015a03b37836 */ /* 0x000fc40000000000 */
[C---:B------:R-:W-:Y:S02]  /*81d40*/  VIADD R180, R3.reuse, 0x159 ;  /* 0x0000015903b47836 */ /* 0x040fe40000000000 */
[C---:B------:R-:W-:Y:S02]  /*81d50*/  VIADD R178, R3.reuse, 0x15b ;  /* 0x0000015b03b27836 */ /* 0x040fe40000000000 */
        /* <DEDUP_REMOVED lines=57> */
[----:B----4-:R-:W-:Y:S01]  /*820f0*/  IMAD R13, R246, UR38, RZ ;  /* 0x00000026f60d7c24 */ /* 0x010fe2000f8e02ff */
[----:B------:R-:W3:Y:S01]  /*82100*/  LDCU.64 UR38, c[0x0][0x398] ;  /* 0x00007300ff2677ac */ /* 0x000ee20008000a00 */
[C---:B------:R-:W-:Y:S02]  /*82110*/  VIADD R119, R3.reuse, 0x196 ;  /* 0x0000019603777836 */ /* 0x040fe40000000000 */
[----:B------:R-:W-:Y:S01]  /*82120*/  VIADD R121, R3, 0x194 ;  /* 0x0000019403797836 */ /* 0x000fe20000000000 */
[----:B------:R-:W-:Y:S01]  /*82130*/  LEA R14, P1, R13, UR46, 0x2 ;  /* 0x0000002e0d0e7c11 */ /* 0x000fe2000f8210ff */
[----:B------:R-:W-:Y:S01]  /*82140*/  VIADD R118, R3, 0x197 ;  /* 0x0000019703767836 */ /* 0x000fe20000000000 */
[----:B--2---:R-:W-:Y:S01]  /*82150*/  LEA R31, R31, R13, 0x5 ;  /* 0x0000000d1f1f7211 */ /* 0x004fe200078e28ff */
[----:B------:R-:W-:-:S02]  /*82160*/  VIADD R117, R3, 0x198 ;  /* 0x0000019803757836 */ /* 0x000fc40000000000 */
[----:B------:R-:W-:Y:S01]  /*82170*/  STL [R1+0x2b10], R14 ;  /* 0x002b100e01007387 */ /* 0x000fe20000100800 */
[----:B------:R-:W-:Y:S01]  /*82180*/  LEA R12, P3, R31, UR36, 0x2 ;  /* 0x000000241f0c7c11 */ /* 0x000fe2000f8610ff */
[C---:B------:R-:W-:Y:S01]  /*82190*/  VIADD R116, R3.reuse, 0x199 ;  /* 0x0000019903747836 */ /* 0x040fe20000000000 */
[----:B------:R-:W-:Y:S01]  /*821a0*/  ISETP.LT.AND P0, PT, R106, UR14, !P2 ;  /* 0x0000000e6a007c0c */ /* 0x000fe2000d701270 */
[C---:B------:R-:W-:Y:S01]  /*821b0*/  VIADD R115, R3.reuse, 0x19a ;  /* 0x0000019a03737836 */ /* 0x040fe20000000000 */
[----:B------:R-:W-:Y:S01]  /*821c0*/  ISETP.LT.AND P2, PT, R246, UR62, !P2 ;  /* 0x0000003ef6007c0c */ /* 0x000fe2000d741270 */
[C---:B------:R-:W-:Y:S02]  /*821d0*/  VIADD R114, R3.reuse, 0x19b ;  /* 0x0000019b03727836 */ /* 0x040fe40000000000 */
[C---:B------:R-:W-:Y:S02]  /*821e0*/  VIADD R111, R3.reuse, 0x19e ;  /* 0x0000019e036f7836 */ /* 0x040fe40000000000 */
[----:B------:R-:W-:-:S02]  /*821f0*/  VIADD R112, R3, 0x19d ;  /* 0x0000019d03707836 */ /* 0x000fc40000000000 */
[C---:B------:R-:W-:Y:S02]  /*82200*/  VIADD R110, R3.reuse, 0x19f ;  /* 0x0000019f036e7836 */ /* 0x040fe40000000000 */
[C---:B------:R-:W-:Y:S02]  /*82210*/  VIADD R109, R3.reuse, 0x1a0 ;  /* 0x000001a0036d7836 */ /* 0x040fe40000000000 */
[----:B------:R-:W-:Y:S01]  /*82220*/  @P0 LOP3.LUT R0, R0, 0x1000, RZ, 0xfc, !PT ;  /* 0x0000100000000812 */ /* 0x000fe200078efcff */
[----:B------:R-:W-:Y:S01]  /*82230*/  VIADD R108, R3, 0x1a1 ;  /* 0x000001a1036c7836 */ /* 0x000fe20000000000 */
[----:B------:R-:W-:Y:S01]  /*82240*/  BAR.SYNC.DEFER_BLOCKING 0x0 ;  /* 0x0000000000007b1d */ /* 0x000fe20000010000 */
[----:B------:R-:W-:Y:S01]  /*82250*/  ISETP.GE.AND P0, PT, R15, UR15, PT ;  /* 0x0000000f0f007c0c */ /* 0x000fe2000bf06270 */
[----:B------:R-:W-:Y:S01]  /*82260*/  VIADD R107, R3, 0x1a2 ;  /* 0x000001a2036b7836 */ /* 0x000fe20000000000 */
[----:B------:R-:W-:Y:S02]  /*82270*/  LEA.HI.X.SX32 R15, R13, UR47, 0x2, P1 ;  /* 0x0000002f0d0f7c11 */ /* 0x000fe400088f16ff */
[----:B------:R-:W-:Y:S01]  /*82280*/  ISETP.LT.AND P1, PT, R106, UR10, !P0 ;  /* 0x0000000a6a007c0c */ /* 0x000fe2000c721270 */
[----:B------:R-:W2:Y:S01]  /*82290*/  LDCU.64 UR14, c[0x0][0x398] ;  /* 0x00007300ff0e77ac */ /* 0x000ea20008000a00 */
[----:B------:R-:W-:Y:S01]  /*822a0*/  LOP3.LUT R0, R0, 0xfffffbff, RZ, 0xc0, !PT ;  /* 0xfffffbff00007812 */ /* 0x000fe200078ec0ff */
[----:B------:R-:W-:Y:S01]  /*822b0*/  STL [R1+0x2b0c], R15 ;  /* 0x002b0c0f01007387 */ /* 0x000fe20000100800 */
[----:B------:R-:W-:-:S02]  /*822c0*/  ISETP.LT.AND P0, PT, R246, UR5, !P0 ;  /* 0x00000005f6007c0c */ /* 0x000fc4000c701270 */
[----:B------:R-:W-:Y:S01]  /*822d0*/  LEA.HI.X.SX32 R13, R31, UR37, 0x2, P3 ;  /* 0x000000251f0d7c11 */ /* 0x000fe200098f16ff */
[----:B------:R-:W-:Y:S01]  /*822e0*/  VIADD R31, R3, 0xe1 ;  /* 0x000000e1031f7836 */ /* 0x000fe20000000000 */
[----:B------:R-:W4:Y:S01]  /*822f0*/  LDCU.64 UR36, c[0x0][0x398] ;  /* 0x00007300ff2477ac */ /* 0x000f220008000a00 */
[----:B------:R-:W-:Y:S04]  /*82300*/  STL [R1+0x2b18], R12 ;  /* 0x002b180c01007387 */ /* 0x000fe80000100800 */
[----:B------:R-:W-:Y:S01]  /*82310*/  @P1 LOP3.LUT R0, R0, 0x400, RZ, 0xfc, !PT ;  /* 0x0000040000001812 */ /* 0x000fe200078efcff */
[----:B------:R-:W-:Y:S01]  /*82320*/  STL [R1+0x2b14], R13 ;  /* 0x002b140d01007387 */ /* 0x000fe20000100800 */
[----:B------:R-:W-:Y:S01]  /*82330*/  ISETP.GE.AND P1, PT, R31, UR11, PT ;  /* 0x0000000b1f007c0c */ /* 0x000fe2000bf26270 */
[----:B------:R-:W-:Y:S01]  /*82340*/  VIADD R31, R3, 0xdb ;  /* 0x000000db031f7836 */ /* 0x000fe20000000000 */
[----:B------:R-:W-:Y:S01]  /*82350*/  LOP3.LUT R0, R0, 0xfffff7ff, RZ, 0xc0, !PT ;  /* 0xfffff7ff00007812 */ /* 0x000fe200078ec0ff */
[----:B------:R-:W1:Y:S03]  /*82360*/  LDCU.64 UR10, c[0x0][0x398] ;  /* 0x00007300ff0a77ac */ /* 0x000e660008000a00 */
[----:B------:R-:W-:-:S02]  /*82370*/  @P2 LOP3.LUT R0, R0, 0x800, RZ, 0xfc, !PT ;  /* 0x0000080000002812 */ /* 0x000fc400078efcff */
[----:B------:R-:W-:Y:S02]  /*82380*/  ISETP.LT.AND P2, PT, R246, UR61, !P1 ;  /* 0x0000003df6007c0c */ /* 0x000fe4000cf41270 */
[----:B------:R-:W-:Y:S01]  /*82390*/  LOP3.LUT R0, R0, 0xfffffdff, RZ, 0xc0, !PT ;  /* 0xfffffdff00007812 */ /* 0x000fe200078ec0ff */
[----:B----4-:R-:W-:Y:S01]  /*823a0*/  IMAD.U32 R93, RZ, RZ, UR37 ;  /* 0x00000025ff5d7e24 */ /* 0x010fe2000f8e00ff */
[----:B------:R-:W-:Y:S01]  /*823b0*/  UMOV UR5, UR36 ;  /* 0x0000002400057c82 */ /* 0x000fe20008000000 */
[----:B------:R-:W4:Y:S01]  /*823c0*/  LDCU.64 UR36, c[0x0][0x398] ;  /* 0x00007300ff2477ac */ /* 0x000f220008000a00 */
[----:B------:R-:W-:Y:S02]  /*823d0*/  @P0 LOP3.LUT R0, R0, 0x200, RZ, 0xfc, !PT ;  /* 0x0000020000000812 */ /* 0x000fe400078efcff */
[----:B------:R-:W-:Y:S02]  /*823e0*/  ISETP.LT.AND P0, PT, R106, UR26, !P1 ;  /* 0x0000001a6a007c0c */ /* 0x000fe4000cf01270 */
[----:B------:R-:W-:-:S11]  /*823f0*/  LOP3.LUT R0, R0, 0xfffffeff, RZ, 0xc0, !PT ;  /* 0xfffffeff00007812 */ /* 0x000fd600078ec0ff */
[----:B------:R-:W-:Y:S02]  /*82400*/  @P0 LOP3.LUT R0, R0, 0x100, RZ, 0xfc, !PT ;  /* 0x0000010000000812 */ /* 0x000fe400078efcff */
[----:B------:R-:W-:Y:S01]  /*82410*/  ISETP.GE.AND P0, PT, R31, UR27, PT ;  /* 0x0000001b1f007c0c */ /* 0x000fe2000bf06270 */
[----:B------:R-:W-:Y:S01]  /*82420*/  VIADD R31, R3, 0xd5 ;  /* 0x000000d5031f7836 */ /* 0x000fe20000000000 */
[----:B------:R-:W-:Y:S01]  /*82430*/  LOP3.LUT R0, R0, 0xffffff7f, RZ, 0xc0, !PT ;  /* 0xffffff7f00007812 */ /* 0x000fe200078ec0ff */
[----:B------:R-:W1:Y:S01]  /*82440*/  LDCU.64 UR26, c[0x0][0x398] ;  /* 0x00007300ff1a77ac */ /* 0x000e620008000a00 */
[----:B------:R-:W-:Y:S02]  /*82450*/  ISETP.LT.AND P1, PT, R106, UR44, !P0 ;  /* 0x0000002c6a007c0c */ /* 0x000fe4000c721270 */
[----:B------:R-:W-:Y:S02]  /*82460*/  @P2 LOP3.LUT R0, R0, 0x80, RZ, 0xfc, !PT ;  /* 0x0000008000002812 */ /* 0x000fe400078efcff */
[----:B------:R-:W-:-:S02]  /*82470*/  ISETP.LT.AND P0, PT, R246, UR51, !P0 ;  /* 0x00000033f6007c0c */ /* 0x000fc4000c701270 */
[----:B------:R-:W-:-:S07]  /*82480*/  LOP3.LUT R0, R0, 0xffffffbf, RZ, 0xc0, !PT ;  /* 0xffffffbf00007812 */ /* 0x000fce00078ec0ff */
[----:B------:R-:W-:-:S04]  /*82490*/  @P1 LOP3.LUT R0, R0, 0x40, RZ, 0xfc, !PT ;  /* 0x0000004000001812 */ /* 0x000fc800078efcff */
[----:B------:R-:W-:Y:S01]  /*824a0*/  LOP3.LUT R0, R0, 0xffffffdf, RZ, 0xc0, !PT ;  /* 0xffffffdf00007812 */ /* 0x000fe200078ec0ff */
[----:B-1----:R-:W-:Y:S01]  /*824b0*/  UMOV UR51, UR26 ;  /* 0x0000001a00337c82 */ /* 0x002fe20008000000 */
[----:B------:R-:W-:Y:S01]  /*824c0*/  MOV R90, UR27 ;  /* 0x0000001b005a7c02 */ /* 0x000fe20008000f00 */
[----:B------:R-:W1:Y:S01]  /*824d0*/  LDCU.64 UR26, c[0x0][0x398] ;  /* 0x00007300ff1a77ac */ /* 0x000e620008000a00 */
[----:B------:R-:W-:Y:S02]  /*824e0*/  @P0 LOP3.LUT R0, R0, 0x20, RZ, 0xfc, !PT ;  /* 0x0000002000000812 */ /* 0x000fe400078efcff */
[----:B------:R-:W-:Y:S01]  /*824f0*/  ISETP.GE.AND P0, PT, R31, UR45, PT ;  /* 0x0000002d1f007c0c */ /* 0x000fe2000bf06270 */
[----:B------:R-:W-:Y:S01]  /*82500*/  VIADD R31, R3, 0xc9 ;  /* 0x000000c9031f7836 */ /* 0x000fe20000000000 */
[----:B------:R-:W-:Y:S01]  /*82510*/  LOP3.LUT R0, R0, 0xffffffef, RZ, 0xc0, !PT ;  /* 0xffffffef00007812 */ /* 0x000fe200078ec0ff */
[----:B------:R-:W1:Y:S01]  /*82520*/  LDCU.64 UR44, c[0x0][0x398] ;  /* 0x00007300ff2c77ac */ /* 0x000e620008000a00 */
[----:B------:R-:W-:-:S02]  /*82530*/  ISETP.LT.AND P1, PT, R106, UR24, !P0 ;  /* 0x000000186a007c0c */ /* 0x000fc4000c721270 */
[----:B------:R-:W-:-:S11]  /*82540*/  ISETP.LT.AND P0, PT, R246, UR49, !P0 ;  /* 0x00000031f6007c0c */ /* 0x000fd6000c701270 */
[----:B------:R-:W-:-:S04]  /*82550*/  @P1 LOP3.LUT R0, R0, 0x10, RZ, 0xfc, !PT ;  /* 0x0000001000001812 */ /* 0x000fc800078efcff */
[----:B------:R-:W-:Y:S01]  /*82560*/  LOP3.LUT R0, R0, 0xfffffff7, RZ, 0xc0, !PT ;  /* 0xfffffff700007812 */ /* 0x000fe200078ec0ff */
[----:B-1----:R-:W-:Y:S01]  /*82570*/  UMOV UR49, UR44 ;  /* 0x0000002c00317c82 */ /* 0x002fe20008000000 */
[----:B------:R-:W-:Y:S01]  /*82580*/  IMAD.U32 R87, RZ, RZ, UR45 ;  /* 0x0000002dff577e24 */ /* 0x000fe2000f8e00ff */
[----:B------:R-:W1:Y:S01]  /*82590*/  LDCU.64 UR44, c[0x0][0x398] ;  /* 0x00007300ff2c77ac */ /* 0x000e620008000a00 */
[----:B------:R-:W-:Y:S02]  /*825a0*/  @P0 LOP3.LUT R0, R0, 0x8, RZ, 0xfc, !PT ;  /* 0x0000000800000812 */ /* 0x000fe400078efcff */
[----:B------:R-:W-:Y:S01]  /*825b0*/  ISETP.GE.AND P0, PT, R32, UR25, PT ;  /* 0x0000001920007c0c */ /* 0x000fe2000bf06270 */
[----:B------:R-:W-:Y:S01]  /*825c0*/  VIADD R32, R3, 0xc3 ;  /* 0x000000c303207836 */ /* 0x000fe20000000000 */
[----:B------:R-:W-:Y:S01]  /*825d0*/  LOP3.LUT R0, R0, 0xfffffffb, RZ, 0xc0, !PT ;  /* 0xfffffffb00007812 */ /* 0x000fe200078ec0ff */
[----:B------:R-:W2:Y:S01]  /*825e0*/  LDCU.64 UR24, c[0x0][0x398] ;  /* 0x00007300ff1877ac */ /* 0x000ea20008000a00 */
[----:B------:R-:W-:-:S02]  /*825f0*/  ISETP.LT.AND P1, PT, R106, UR30, !P0 ;  /* 0x0000001e6a007c0c */ /* 0x000fc4000c721270 */
[----:B------:R-:W-:Y:S01]  /*82600*/  ISETP.LT.AND P0, PT, R246, UR60, !P0 ;  /* 0x0000003cf6007c0c */ /* 0x000fe2000c701270 */
[----:B------:R-:W2:Y:S01]  /*82610*/  LDCU.64 UR60, c[0x0][0x398] ;  /* 0x00007300ff3c77ac */ /* 0x000ea20008000a00 */
[----:B-1----:R-:W-:Y:S01]  /*82620*/  UMOV UR47, UR44 ;  /* 0x0000002c002f7c82 */ /* 0x002fe20008000000 */
[----:B------:R-:W-:-:S08]  /*82630*/  IMAD.U32 R83, RZ, RZ, UR45 ;  /* 0x0000002dff537e24 */ /* 0x000fd0000f8e00ff */
[----:B------:R-:W-:Y:S01]  /*82640*/  @P1 LOP3.LUT R0, R0, 0x4, RZ, 0xfc, !PT ;  /* 0x0000000400001812 */ /* 0x000fe200078efcff */
[----:B------:R-:W1:Y:S03]  /*82650*/  LDCU.64 UR44, c[0x0][0x398] ;  /* 0x00007300ff2c77ac */ /* 0x000e660008000a00 */
[----:B------:R-:W-:-:S04]  /*82660*/  LOP3.LUT R0, R0, 0xfffffffd, RZ, 0xc0, !PT ;  /* 0xfffffffd00007812 */ /* 0x000fc800078ec0ff */
[----:B------:R-:W-:Y:S02]  /*82670*/  @P0 LOP3.LUT R0, R0, 0x2, RZ, 0xfc, !PT ;  /* 0x0000000200000812 */ /* 0x000fe400078efcff */
[----:B------:R-:W-:Y:S01]  /*82680*/  ISETP.GE.AND P0, PT, R31, UR31, PT ;  /* 0x0000001f1f007c0c */ /* 0x000fe2000bf06270 */
[C---:B------:R-:W-:Y:S01]  /*82690*/  VIADD R31, R3.reuse, 0xbd ;  /* 0x000000bd031f7836 */ /* 0x040fe20000000000 */
[----:B------:R-:W-:Y:S01]  /*826a0*/  LOP3.LUT R0, R0, 0xfffffffe, RZ, 0xc0, !PT ;  /* 0xfffffffe00007812 */ /* 0x000fe200078ec0ff */
[----:B------:R-:W2:Y:S01]  /*826b0*/  LDCU.64 UR30, c[0x0][0x398] ;  /* 0x00007300ff1e77ac */ /* 0x000ea20008000a00 */
[----:B------:R-:W-:Y:S02]  /*826c0*/  ISETP.LT.AND P1, PT, R246, UR58, !P0 ;  /* 0x0000003af6007c0c */ /* 0x000fe4000c721270 */
[----:B------:R-:W-:Y:S02]  /*826d0*/  ISETP.LT.AND P2, PT, R106, UR34, !P0 ;  /* 0x000000226a007c0c */ /* 0x000fe4000c741270 */
[----:B------:R-:W-:Y:S01]  /*826e0*/  ISETP.GE.AND P0, PT, R32, UR35, PT ;  /* 0x0000002320007c0c */ /* 0x000fe2000bf06270 */
[----:B------:R-:W-:Y:S01]  /*826f0*/  VIADD R32, R3, 0xb7 ;  /* 0x000000b703207836 */ /* 0x000fe20000000000 */
[----:B------:R-:W2:Y:S01]  /*82700*/  LDCU.64 UR34, c[0x0][0x398] ;  /* 0x00007300ff2277ac */ /* 0x000ea20008000a00 */
[----:B-1----:R-:W-:-:S06]  /*82710*/  IMAD.U32 R57, RZ, RZ, UR45 ;  /* 0x0000002dff397e24 */ /* 0x002fcc000f8e00ff */
[----:B------:R-:W-:Y:S02]  /*82720*/  @P1 LOP3.LUT R28, R28, 0x80000000, RZ, 0xfc, !PT ;  /* 0x800000001c1c1812 */ /* 0x000fe400078efcff */
[----:B------:R-:W-:Y:S02]  /*82730*/  ISETP.LT.AND P1, PT, R106, UR42, !P0 ;  /* 0x0000002a6a007c0c */ /* 0x000fe4000c721270 */
[----:B------:R-:W-:Y:S02]  /*82740*/  ISETP.LT.AND P0, PT, R246, UR6, !P0 ;  /* 0x00000006f6007c0c */ /* 0x000fe4000c701270 */
[----:B------:R-:W-:Y:S02]  /*82750*/  LOP3.LUT R28, R28, 0xbfffffff, RZ, 0xc0, !PT ;  /* 0xbfffffff1c1c7812 */ /* 0x000fe400078ec0ff */
[----:B------:R-:W-:Y:S02]  /*82760*/  @P2 LOP3.LUT R0, R0, 0x1, RZ, 0xfc, !PT ;  /* 0x0000000100002812 */ /* 0x000fe400078efcff */
[----:B--2---:R-:W-:Y:S01]  /*82770*/  MOV R79, UR35 ;  /* 0x00000023004f7c02 */ /* 0x004fe20008000f00 */
[----:B------:R-:W-:Y:S01]  /*82780*/  UMOV UR6, UR34 ;  /* 0x0000002200067c82 */ /* 0x000fe20008000000 */
[----:B------:R-:W1:Y:S01]  /*82790*/  LDCU.64 UR34, c[0x0][0x398] ;  /* 0x00007300ff2277ac */ /* 0x000e620008000a00 */
[----:B------:R2:W-:Y:S02]  /*827a0*/  STL [R1+0x2b1c], R0 ;  /* 0x002b1c0001007387 */ /* 0x0005e40000100800 */
[----:B------:R-:W-:-:S04]  /*827b0*/  @P1 LOP3.LUT R28, R28, 0x40000000, RZ, 0xfc, !PT ;  /* 0x400000001c1c1812 */ /* 0x000fc800078efcff */
[----:B------:R-:W-:-:S04]  /*827c0*/  LOP3.LUT R28, R28, 0xdfffffff, RZ, 0xc0, !PT ;  /* 0xdfffffff1c1c7812 */ /* 0x000fc800078ec0ff */
[----:B------:R-:W-:Y:S02]  /*827d0*/  @P0 LOP3.LUT R28, R28, 0x20000000, RZ, 0xfc, !PT ;  /* 0x200000001c1c0812 */ /* 0x000fe400078efcff */
[----:B------:R-:W-:Y:S01]  /*827e0*/  ISETP.GE.AND P0, PT, R31, UR43, PT ;  /* 0x0000002b1f007c0c */ /* 0x000fe2000bf06270 */
[----:B------:R-:W-:Y:S01]  /*827f0*/  VIADD R31, R3, 0xb1 ;  /* 0x000000b1031f7836 */ /* 0x000fe20000000000 */
[----:B------:R-:W-:Y:S01]  /*82800*/  LOP3.LUT R28, R28, 0xefffffff, RZ, 0xc0, !PT ;  /* 0xefffffff1c1c7812 */ /* 0x000fe200078ec0ff */
[----:B------:R-:W1:Y:S01]  /*82810*/  LDCU.64 UR42, c[0x0][0x398] ;  /* 0x00007300ff2a77ac */ /* 0x000e620008000a00 */
[----:B------:R-:W-:Y:S02]  /*82820*/  ISETP.LT.AND P1, PT, R106, UR22, !P0 ;  /* 0x000000166a007c0c */ /* 0x000fe4000c721270 */
        /* <DEDUP_REMOVED lines=13> */
[----:B-1----:R-:W-:Y:S01]  /*82900*/  UMOV UR75, UR43 ;  /* 0x0000002b004b7c82 */ /* 0x002fe20008000000 */
[----:B------:R-:W-:-:S09]  /*82910*/  UMOV UR46, UR42 ;  /* 0x0000002a002e7c82 */ /* 0x000fd20008000000 */
[----:B------:R-:W-:-:S04]  /*82920*/  @P1 LOP3.LUT R28, R28, 0x4000000, RZ, 0xfc, !PT ;  /* 0x040000001c1c1812 */ /* 0x000fc800078efcff */
[----:B------:R-:W-:-:S04]  /*82930*/  LOP3.LUT R28, R28, 0xfdffffff, RZ, 0xc0, !PT ;  /* 0xfdffffff1c1c7812 */ /* 0x000fc800078ec0ff */
[----:B------:R-:W-:Y:S02]  /*82940*/  @P0 LOP3.LUT R28, R28, 0x2000000, RZ, 0xfc, !PT ;  /* 0x020000001c1c0812 */ /* 0x000fe400078efcff */
[----:B------:R-:W-:Y:S01]  /*82950*/  ISETP.GE.AND P0, PT, R31, UR19, PT ;  /* 0x000000131f007c0c */ /* 0x000fe2000bf06270 */
[C---:B------:R-:W-:Y:S01]  /*82960*/  VIADD R31, R3.reuse, 0xa5 ;  /* 0x000000a5031f7836 */ /* 0x040fe20000000000 */
[----:B------:R-:W-:Y:S01]  /*82970*/  LOP3.LUT R28, R28, 0xfeffffff, RZ, 0xc0, !PT ;  /* 0xfeffffff1c1c7812 */ /* 0x000fe200078ec0ff */
[----:B------:R-:W1:Y:S01]  /*82980*/  LDCU.64 UR18, c[0x0][0x398] ;  /* 0x00007300ff1277ac */ /* 0x000e620008000a00 */
[----:B------:R-:W-:Y:S02]  /*82990*/  ISETP.LT.AND P2, PT, R106, UR32, !P0 ;  /* 0x000000206a007c0c */ /* 0x000fe4000c741270 */
[----:B------:R-:W-:Y:S02]  /*829a0*/  ISETP.LT.AND P1, PT, R246, UR56, !P0 ;  /* 0x00000038f6007c0c */ /* 0x000fe4000c721270 */
[----:B------:R-:W-:Y:S01]  /*829b0*/  ISETP.GE.AND P0, PT, R32, UR33, PT ;  /* 0x0000002120007c0c */ /* 0x000fe2000bf06270 */
[----:B------:R-:W1:Y:S01]  /*829c0*/  LDCU.64 UR32, c[0x0][0x398] ;  /* 0x00007300ff2077ac */ /* 0x000e620008000a00 */
[----:B------:R-:W-:-:S07]  /*829d0*/  IADD3 R32, PT, PT, R3, 0x9f, RZ ;  /* 0x0000009f03207810 */ /* 0x000fce0007ffe0ff */
[----:B------:R-:W-:-:S04]  /*829e0*/  @P2 LOP3.LUT R28, R28, 0x1000000, RZ, 0xfc, !PT ;  /* 0x010000001c1c2812 */ /* 0x000fc800078efcff */
[----:B------:R-:W-:-:S04]  /*829f0*/  LOP3.LUT R28, R28, 0xff7fffff, RZ, 0xc0, !PT ;  /* 0xff7fffff1c1c7812 */ /* 0x000fc800078ec0ff */
[----:B------:R-:W-:Y:S02]  /*82a00*/  @P1 LOP3.LUT R28, R28, 0x800000, RZ, 0xfc, !PT ;  /* 0x008000001c1c1812 */ /* 0x000fe400078efcff */
[----:B------:R-:W-:Y:S01]  /*82a10*/  ISETP.LT.AND P1, PT, R106, UR28, !P0 ;  /* 0x0000001c6a007c0c */ /* 0x000fe2000c721270 */
[----:B-1----:R-:W-:Y:S01]  /*82a20*/  UMOV UR43, UR32 ;  /* 0x00000020002b7c82 */ /* 0x002fe20008000000 */
[----:B------:R-:W-:Y:S01]  /*82a30*/  ISETP.LT.AND P0, PT, R246, UR55, !P0 ;  /* 0x00000037f6007c0c */ /* 0x000fe2000c701270 */
[----:B------:R-:W-:Y:S01]  /*82a40*/  UMOV UR70, UR33 ;  /* 0x0000002100467c82 */ /* 0x000fe20008000000 */
[----:B------:R-:W-:Y:S01]  /*82a50*/  LOP3.LUT R28, R28, 0xffbfffff, RZ, 0xc0, !PT ;  /* 0xffbfffff1c1c7812 */ /* 0x000fe200078ec0ff */
[----:B------:R-:W1:Y:S08]  /*82a60*/  LDCU.64 UR32, c[0x0][0x398] ;  /* 0x00007300ff2077ac */ /* 0x000e700008000a00 */
        /* <DEDUP_REMOVED lines=12> */
[----:B------:R-:W-:Y:S01]  /*82b30*/  UMOV UR48, UR29 ;  /* 0x0000001d00307c82 */ /* 0x000fe20008000000 */
[----:B------:R-:W1:Y:S01]  /*82b40*/  LDCU.64 UR28, c[0x0][0x398] ;  /* 0x00007300ff1c77ac */ /* 0x000e620008000a00 */
[----:B------:R-:W-:Y:S02]  /*82b50*/  @P0 LOP3.LUT R27, R27, 0x2000000, RZ, 0xfc, !PT ;  /* 0x020000001b1b0812 */ /* 0x000fe400078efcff */
[----:B------:R-:W-:Y:S01]  /*82b60*/  ISETP.GE.AND P0, PT, R32, UR13, PT ;  /* 0x0000000d20007c0c */ /* 0x000fe2000bf06270 */
[----:B------:R-:W-:Y:S01]  /*82b70*/  VIADD R32, R3, 0x99 ;  /* 0x0000009903207836 */ /* 0x000fe20000000000 */
[----:B------:R-:W2:Y:S01]  /*82b80*/  LDCU.64 UR12, c[0x0][0x398] ;  /* 0x00007300ff0c77ac */ /* 0x000ea20008000a00 */
[----:B------:R-:W-:Y:S02]  /*82b90*/  LOP3.LUT R27, R27, 0x7fffffff, RZ, 0xc0, !PT ;  /* 0x7fffffff1b1b7812 */ /* 0x000fe400078ec0ff */
[----:B------:R-:W-:-:S02]  /*82ba0*/  ISETP.LT.AND P1, PT, R106, UR8, !P0 ;  /* 0x000000086a007c0c */ /* 0x000fc4000c721270 */
[----:B------:R-:W-:Y:S01]  /*82bb0*/  ISETP.LT.AND P0, PT, R246, UR4, !P0 ;  /* 0x00000004f6007c0c */ /* 0x000fe2000c701270 */
[----:B-1----:R-:W-:Y:S01]  /*82bc0*/  UMOV UR4, UR28 ;  /* 0x0000001c00047c82 */ /* 0x002fe20008000000 */
[----:B------:R-:W-:Y:S01]  /*82bd0*/  UMOV UR72, UR29 ;  /* 0x0000001d00487c82 */ /* 0x000fe20008000000 */
[----:B------:R-:W1:Y:S08]  /*82be0*/  LDCU.64 UR28, c[0x0][0x398] ;  /* 0x00007300ff1c77ac */ /* 0x000e700008000a00 */
[----:B------:R-:W-:-:S04]  /*82bf0*/  @P1 LOP3.LUT R26, R26, 0x4000000, RZ, 0xfc, !PT ;  /* 0x040000001a1a1812 */ /* 0x000fc800078efcff */
[----:B------:R-:W-:-:S04]  /*82c00*/  LOP3.LUT R26, R26, 0xfeffffff, RZ, 0xc0, !PT ;  /* 0xfeffffff1a1a7812 */ /* 0x000fc800078ec0ff */
[----:B------:R-:W-:Y:S02]  /*82c10*/  @P0 LOP3.LUT R26, R26, 0x1000000, RZ, 0xfc, !PT ;  /* 0x010000001a1a0812 */ /* 0x000fe400078efcff */
[----:B------:R-:W-:Y:S01]  /*82c20*/  ISETP.GE.AND P0, PT, R32, UR9, PT ;  /* 0x0000000920007c0c */ /* 0x000fe2000bf06270 */
[----:B------:R-:W-:Y:S01]  /*82c30*/  VIADD R32, R3, 0xe2 ;  /* 0x000000e203207836 */ /* 0x000fe20000000000 */
[----:B------:R-:W1:Y:S01]  /*82c40*/  LDCU.64 UR8, c[0x0][0x398] ;  /* 0x00007300ff0877ac */ /* 0x000e620008000a00 */
[----:B------:R-:W-:Y:S02]  /*82c50*/  LOP3.LUT R26, R26, 0x7fffffff, RZ, 0xc0, !PT ;  /* 0x7fffffff1a1a7812 */ /* 0x000fe400078ec0ff */
[----:B------:R-:W-:Y:S02]  /*82c60*/  ISETP.LT.AND P2, PT, R106, UR16, !P0 ;  /* 0x000000106a007c0c */ /* 0x000fe4000c741270 */
[----:B------:R-:W-:Y:S02]  /*82c70*/  ISETP.LT.AND P1, PT, R246, UR54, !P0 ;  /* 0x00000036f6007c0c */ /* 0x000fe4000c721270 */
[----:B------:R-:W-:Y:S01]  /*82c80*/  ISETP.GE.AND P0, PT, R31, UR41, PT ;  /* 0x000000291f007c0c */ /* 0x000fe2000bf06270 */
[----:B------:R-:W-:-:S08]  /*82c90*/  VIADD R31, R3, 0xe8 ;  /* 0x000000e8031f7836 */ /* 0x000fd00000000000 */
[----:B------:R-:W-:Y:S01]  /*82ca0*/  @P2 LOP3.LUT R23, R23, 0x400000, RZ, 0xfc, !PT ;  /* 0x0040000017172812 */ /* 0x000fe200078efcff */
[----:B-1----:R-:W-:-:S03]  /*82cb0*/  UMOV UR74, UR9 ;  /* 0x00000009004a7c82 */ /* 0x002fc60008000000 */
[----:B------:R-:W-:-:S04]  /*82cc0*/  LOP3.LUT R23, R23, 0xffdfffff, RZ, 0xc0, !PT ;  /* 0xffdfffff17177812 */ /* 0x000fc800078ec0ff */
[----:B------:R-:W-:Y:S02]  /*82cd0*/  @P1 LOP3.LUT R23, R23, 0x200000, RZ, 0xfc, !PT ;  /* 0x0020000017171812 */ /* 0x000fe400078efcff */
[----:B---3--:R-:W-:Y:S01]  /*82ce0*/  ISETP.LT.AND P1, PT, R106, UR38, !P0 ;  /* 0x000000266a007c0c */ /* 0x008fe2000c721270 */
[----:B------:R-:W-:Y:S01]  /*82cf0*/  UMOV UR38, UR8 ;  /* 0x0000000800267c82 */ /* 0x000fe20008000000 */
[----:B------:R-:W-:Y:S01]  /*82d00*/  ISETP.LT.AND P0, PT, R246, UR53, !P0 ;  /* 0x00000035f6007c0c */ /* 0x000fe2000c701270 */
[----:B------:R-:W1:Y:S01]  /*82d10*/  LDCU.64 UR8, c[0x0][0x398] ;  /* 0x00007300ff0877ac */ /* 0x000e620008000a00 */
[----:B------:R-:W-:-:S09]  /*82d20*/  LOP3.LUT R23, R23, 0xfeffffff, RZ, 0xc0, !PT ;  /* 0xfeffffff17177812 */ /* 0x000fd200078ec0ff */
[----:B------:R-:W-:-:S04]  /*82d30*/  @P1 LOP3.LUT R28, R28, 0x200000, RZ, 0xfc, !PT ;  /* 0x002000001c1c1812 */ /* 0x000fc800078efcff */
[----:B------:R-:W-:-:S04]  /*82d40*/  LOP3.LUT R28, R28, 0xfff7ffff, RZ, 0xc0, !PT ;  /* 0xfff7ffff1c1c7812 */ /* 0x000fc800078ec0ff */
[----:B------:R-:W-:Y:S02]  /*82d50*/  @P0 LOP3.LUT R28, R28, 0x80000, RZ, 0xfc, !PT ;  /* 0x000800001c1c0812 */ /* 0x000fe400078efcff */
[----:B------:R-:W-:Y:S01]  /*82d60*/  ISETP.GE.AND P0, PT, R31, UR39, PT ;  /* 0x000000271f007c0c */ /* 0x000fe2000bf06270 */
[----:B------:R-:W-:Y:S01]  /*82d70*/  VIADD R31, R3, 0xdc ;  /* 0x000000dc031f7836 */ /* 0x000fe20000000000 */
[----:B------:R-:W-:Y:S02]  /*82d80*/  LOP3.LUT R28, R28, 0xfffbffff, RZ, 0xc0, !PT ;  /* 0xfffbffff1c1c7812 */ /* 0x000fe400078ec0ff */
[----:B------:R-:W-:Y:S02]  /*82d90*/  ISETP.LT.AND P1, PT, R106, UR14, !P0 ;  /* 0x0000000e6a007c0c */ /* 0x000fe4000c721270 */
[----:B------:R-:W-:Y:S01]  /*82da0*/  ISETP.LT.AND P0, PT, R246, UR21, !P0 ;  /* 0x00000015f6007c0c */ /* 0x000fe2000c701270 */
[----:B------:R-:W-:Y:S01]  /*82db0*/  UMOV UR21, UR44 ;  /* 0x0000002c00157c82 */ /* 0x000fe20008000000 */
[----:B------:R-:W3:Y:S09]  /*82dc0*/  LDCU.64 UR44, c[0x0][0x398] ;  /* 0x00007300ff2c77ac */ /* 0x000ef20008000a00 */
[----:B------:R-:W-:-:S04]  /*82dd0*/  @P1 LOP3.LUT R28, R28, 0x40000, RZ, 0xfc, !PT ;  /* 0x000400001c1c1812 */ /* 0x000fc800078efcff */
[----:B------:R-:W-:-:S04]  /*82de0*/  LOP3.LUT R28, R28, 0xfffdffff, RZ, 0xc0, !PT ;  /* 0xfffdffff1c1c7812 */ /* 0x000fc800078ec0ff */
[----:B------:R-:W-:Y:S02]  /*82df0*/  @P0 LOP3.LUT R28, R28, 0x20000, RZ, 0xfc, !PT ;  /* 0x000200001c1c0812 */ /* 0x000fe400078efcff */
[----:B------:R-:W-:Y:S01]  /*82e00*/  ISETP.GE.AND P0, PT, R32, UR15, PT ;  /* 0x0000000f20007c0c */ /* 0x000fe2000bf06270 */
[----:B------:R-:W1:Y:S01]  /*82e10*/  LDCU.64 UR14, c[0x0][0x398] ;  /* 0x00007300ff0e77ac */ /* 0x000e620008000a00 */
[----:B------:R-:W-:Y:S02]  /*82e20*/  LOP3.LUT R28, R28, 0xfffeffff, RZ, 0xc0, !PT ;  /* 0xfffeffff1c1c7812 */ /* 0x000fe400078ec0ff */
[----:B------:R-:W-:Y:S02]  /*82e30*/  ISETP.LT.AND P1, PT, R106, UR10, !P0 ;  /* 0x0000000a6a007c0c */ /* 0x000fe4000c721270 */
[----:B------:R-:W-:Y:S02]  /*82e40*/  ISETP.LT.AND P0, PT, R246, UR52, !P0 ;  /* 0x00000034f6007c0c */ /* 0x000fe4000c701270 */
[----:B------:R-:W-:-:S09]  /*82e50*/  IADD3 R32, PT, PT, R3, 0xd6, RZ ;  /* 0x000000d603207810 */ /* 0x000fd20007ffe0ff */
[----:B------:R-:W-:-:S04]  /*82e60*/  @P1 LOP3.LUT R28, R28, 0x10000, RZ, 0xfc, !PT ;  /* 0x000100001c1c1812 */ /* 0x000fc800078efcff */
[----:B------:R-:W-:-:S04]  /*82e70*/  LOP3.LUT R28, R28, 0xffff7fff, RZ, 0xc0, !PT ;  /* 0xffff7fff1c1c7812 */ /* 0x000fc800078ec0ff */
[----:B------:R-:W-:Y:S02]  /*82e80*/  @P0 LOP3.LUT R28, R28, 0x8000, RZ, 0xfc, !PT ;  /* 0x000080001c1c0812 */ /* 0x000fe400078efcff */
[----:B------:R-:W-:Y:S01]  /*82e90*/  ISETP.GE.AND P0, PT, R31, UR11, PT ;  /* 0x0000000b1f007c0c */ /* 0x000fe2000bf06270 */
[----:B------:R-:W-:Y:S01]  /*82ea0*/  VIADD R31, R3, 0xd0 ;  /* 0x000000d0031f7836 */ /* 0x000fe20000000000 */
[----:B------:R-:W-:Y:S01]  /*82eb0*/  LOP3.LUT R28, R28, 0xffffbfff, RZ, 0xc0, !PT ;  /* 0xffffbfff1c1c7812 */ /* 0x000fe200078ec0ff */
[----:B------:R-:W1:Y:S01]  /*82ec0*/  LDCU.64 UR10, c[0x0][0x398] ;  /* 0x00007300ff0a77ac */ /* 0x000e620008000a00 */
[----:B----4-:R-:W-:Y:S02]  /*82ed0*/  ISETP.LT.AND P1, PT, R106, UR36, !P0 ;  /* 0x000000246a007c0c */ /* 0x010fe4000c721270 */
        /* <DEDUP_REMOVED lines=9> */
[----:B------:R-:W-:Y:S01]  /*82f70*/  LOP3.LUT R28, R28, 0xffffefff, RZ, 0xc0, !PT ;  /* 0xffffefff1c1c7812 */ /* 0x000fe200078ec0ff */
[----:B------:R-:W4:Y:S01]  /*82f80*/  LDCU.64 UR36, c[0x0][0x398] ;  /* 0x00007300ff2477ac */ /* 0x000f220008000a00 */
[----:B------:R-:W-:-:S02]  /*82f90*/  ISETP.LT.AND P1, PT, R106, UR26, !P0 ;  /* 0x0000001a6a007c0c */ /* 0x000fc4000c721270 */
[----:B------:R-:W-:Y:S02]  /*82fa0*/  ISETP.LT.AND P0, PT, R246, UR51, !P0 ;  /* 0x00000033f6007c0c */ /* 0x000fe4000c701270 */
[----:B------:R-:W-:-:S09]  /*82fb0*/  MOV.SPILL R95, UR5 ;  /* 0x00000005005f7c02 */ /* 0x000fd20009000f00 */
[----:B------:R-:W-:-:S04]  /*82fc0*/  @P1 LOP3.LUT R28, R28, 0x1000, RZ, 0xfc, !PT ;  /* 0x000010001c1c1812 */ /* 0x000fc800078efcff */
[----:B------:R-:W-:Y:S01]  /*82fd0*/  LOP3.LUT R28, R28, 0xfffff7ff, RZ, 0xc0, !PT ;  /* 0xfffff7ff1c1c7812 */ /* 0x000fe200078ec0ff */
[----:B----4-:R-:W-:Y:S01]  /*82fe0*/  IMAD.U32 R92, RZ, RZ, UR37 ;  /* 0x00000025ff5c7e24 */ /* 0x010fe2000f8e00ff */
[----:B------:R-:W-:Y:S02]  /*82ff0*/  UMOV UR37, UR36 ;  /* 0x0000002400257c82 */ /* 0x000fe40008000000 */
[----:B------:R-:W-:Y:S02]  /*83000*/  @P0 LOP3.LUT R28, R28, 0x800, RZ, 0xfc, !PT ;  /* 0x000008001c1c0812 */ /* 0x000fe400078efcff */
[----:B------:R-:W-:Y:S01]  /*83010*/  ISETP.GE.AND P0, PT, R31, UR27, PT ;  /* 0x0000001b1f007c0c */ /* 0x000fe2000bf06270 */
[----:B------:R-:W-:Y:S01]  /*83020*/  VIADD R31, R3, 0xc4 ;  /* 0x000000c4031f7836 */ /* 0x000fe20000000000 */
[----:B------:R-:W-:Y:S01]  /*83030*/  LOP3.LUT R28, R28, 0xfffffbff, RZ, 0xc0, !PT ;  /* 0xfffffbff1c1c7812 */ /* 0x000fe200078ec0ff */
[----:B------:R-:W4:Y:S01]  /*83040*/  LDCU.64 UR26, c[0x0][0x398] ;  /* 0x00007300ff1a77ac */ /* 0x000f220008000a00 */
[----:B------:R-:W-:-:S02]  /*83050*/  ISETP.LT.AND P2, PT, R106, UR24, !P0 ;  /* 0x000000186a007c0c */ /* 0x000fc4000c741270 */
[----:B------:R-:W-:Y:S02]  /*83060*/  ISETP.LT.AND P1, PT, R246, UR49, !P0 ;  /* 0x00000031f6007c0c */ /* 0x000fe4000c721270 */
[----:B------:R-:W-:Y:S01]  /*83070*/  ISETP.GE.AND P0, PT, R32, UR25, PT ;  /* 0x0000001920007c0c */ /* 0x000fe2000bf06270 */
[----:B------:R-:W-:Y:S01]  /*83080*/  VIADD R32, R3, 0xbe ;  /* 0x000000be03207836 */ /* 0x000fe20000000000 */
[----:B------:R-:W1:Y:S07]  /*83090*/  LDCU.64 UR24, c[0x0][0x398] ;  /* 0x00007300ff1877ac */ /* 0x000e6e0008000a00 */
[----:B------:R-:W-:-:S04]  /*830a0*/  @P2 LOP3.LUT R28, R28, 0x400, RZ, 0xfc, !PT ;  /* 0x000004001c1c2812 */ /* 0x000fc800078efcff */
[----:B------:R-:W-:-:S04]  /*830b0*/  LOP3.LUT R28, R28, 0xfffffdff, RZ, 0xc0, !PT ;  /* 0xfffffdff1c1c7812 */ /* 0x000fc800078ec0ff */
[----:B------:R-:W-:Y:S02]  /*830c0*/  @P1 LOP3.LUT R28, R28, 0x200, RZ, 0xfc, !PT ;  /* 0x000002001c1c1812 */ /* 0x000fe400078efcff */
[----:B------:R-:W-:Y:S01]  /*830d0*/  ISETP.LT.AND P1, PT, R106, UR30, !P0 ;  /* 0x0000001e6a007c0c */ /* 0x000fe2000c721270 */
[----:B-1----:R-:W-:Y:S01]  /*830e0*/  IMAD.U32 R88, RZ, RZ, UR25 ;  /* 0x00000019ff587e24 */ /* 0x002fe2000f8e00ff */
        /* <DEDUP_REMOVED lines=23> */
[----:B--2---:R-:W-:-:S02]  /*83260*/  ISETP.LT.AND P1, PT, R106, UR22, !P0 ;  /* 0x000000166a007c0c */ /* 0x004fc4000c721270 */
        /* <DEDUP_REMOVED lines=14> */
[----:B------:R-:W-:Y:S01]  /*83350*/  ISETP.GE.AND P0, PT, R32, UR19, PT ;  /* 0x0000001320007c0c */ /* 0x000fe2000bf06270 */
[----:B------:R-:W-:Y:S01]  /*83360*/  VIADD R32, R3, 0xa6 ;  /* 0x000000a603207836 */ /* 0x000fe20000000000 */
[----:B------:R-:W2:Y:S01]  /*83370*/  LDCU.64 UR18, c[0x0][0x398] ;  /* 0x00007300ff1277ac */ /* 0x000ea20008000a00 */
[----:B-1----:R-:W-:-:S06]  /*83380*/  IMAD.U32 R70, RZ, RZ, UR35 ;  /* 0x00000023ff467e24 */ /* 0x002fcc000f8e00ff */
[----:B------:R-:W-:-:S04]  /*83390*/  @P2 LOP3.LUT R28, R28, 0x4, RZ, 0xfc, !PT ;  /* 0x000000041c1c2812 */ /* 0x000fc800078efcff */
[----:B------:R-:W-:-:S04]  /*833a0*/  LOP3.LUT R28, R28, 0xfffffffd, RZ, 0xc0, !PT ;  /* 0xfffffffd1c1c7812 */ /* 0x000fc800078ec0ff */
[----:B------:R-:W-:Y:S02]  /*833b0*/  @P1 LOP3.LUT R28, R28, 0x2, RZ, 0xfc, !PT ;  /* 0x000000021c1c1812 */ /* 0x000fe400078efcff */
[----:B------:R-:W-:Y:S02]  /*833c0*/  ISETP.LT.AND P1, PT, R106, UR32, !P0 ;  /* 0x000000206a007c0c */ /* 0x000fe4000c721270 */
[----:B------:R-:W-:Y:S01]  /*833d0*/  ISETP.LT.AND P0, PT, R246, UR43, !P0 ;  /* 0x0000002bf6007c0c */ /* 0x000fe2000c701270 */
[----:B--2---:R-:W-:Y:S01]  /*833e0*/  IMAD.U32 R77, RZ, RZ, UR19 ;  /* 0x00000013ff4d7e24 */ /* 0x004fe2000f8e00ff */
[----:B------:R-:W-:Y:S01]  /*833f0*/  LOP3.LUT R28, R28, 0xfffffffe, RZ, 0xc0, !PT ;  /* 0xfffffffe1c1c7812 */ /* 0x000fe200078ec0ff */
[----:B------:R-:W-:Y:S01]  /*83400*/  UMOV UR5, UR18 ;  /* 0x0000001200057c82 */ /* 0x000fe20008000000 */
[----:B------:R-:W1:Y:S07]  /*83410*/  LDCU.64 UR18, c[0x0][0x398] ;  /* 0x00007300ff1277ac */ /* 0x000e6e0008000a00 */
[----:B------:R-:W-:-:S02]  /*83420*/  @P1 LOP3.LUT R28, R28, 0x1, RZ, 0xfc, !PT ;  /* 0x000000011c1c1812 */ /* 0x000fc400078efcff */
[----:B------:R-:W-:Y:S02]  /*83430*/  @P0 LOP3.LUT R27, R27, 0x80000000, RZ, 0xfc, !PT ;  /* 0x800000001b1b0812 */ /* 0x000fe400078efcff */
[----:B------:R-:W-:Y:S01]  /*83440*/  ISETP.GE.AND P0, PT, R31, UR33, PT ;  /* 0x000000211f007c0c */ /* 0x000fe2000bf06270 */
[----:B------:R-:W-:Y:S01]  /*83450*/  VIADD R31, R3, 0xa0 ;  /* 0x000000a0031f7836 */ /* 0x000fe20000000000 */
[----:B------:R-:W-:Y:S01]  /*83460*/  LOP3.LUT R27, R27, 0xbfffffff, RZ, 0xc0, !PT ;  /* 0xbfffffff1b1b7812 */ /* 0x000fe200078ec0ff */
[----:B------:R-:W2:Y:S01]  /*83470*/  LDCU.64 UR32, c[0x0][0x398] ;  /* 0x00007300ff2077ac */ /* 0x000ea20008000a00 */
[----:B------:R-:W-:Y:S01]  /*83480*/  ISETP.LT.AND P1, PT, R106, UR12, !P0 ;  /* 0x0000000c6a007c0c */ /* 0x000fe2000c721270 */
[----:B------:R-:W-:Y:S01]  /*83490*/  STL [R1+0x2b20], R28 ;  /* 0x002b201c01007387 */ /* 0x000fe20000100800 */
[----:B------:R-:W-:Y:S01]  /*834a0*/  ISETP.LT.AND P0, PT, R246, UR42, !P0 ;  /* 0x0000002af6007c0c */ /* 0x000fe2000c701270 */
[----:B------:R-:W1:Y:S10]  /*834b0*/  LDCU.64 UR42, c[0x0][0x398] ;  /* 0x00007300ff2a77ac */ /* 0x000e740008000a00 */
[----:B------:R-:W-:-:S04]  /*834c0*/  @P1 LOP3.LUT R27, R27, 0x40000000, RZ, 0xfc, !PT ;  /* 0x400000001b1b1812 */ /* 0x000fc800078efcff */
[----:B------:R-:W-:Y:S02]  /*834d0*/  LOP3.LUT R27, R27, 0xdfffffff, RZ, 0xc0, !PT ;  /* 0xdfffffff1b1b7812 */ /* 0x000fe400078ec0ff */
[----:B--2---:R-:W-:Y:S02]  /*834e0*/  MOV R73, UR33 ;  /* 0x0000002100497c02 */ /* 0x004fe40008000f00 */
[----:B------:R-:W-:Y:S02]  /*834f0*/  @P0 LOP3.LUT R27, R27, 0x20000000, RZ, 0xfc, !PT ;  /* 0x200000001b1b0812 */ /* 0x000fe400078efcff */
[----:B------:R-:W-:Y:S01]  /*83500*/  ISETP.GE.AND P0, PT, R32, UR13, PT ;  /* 0x0000000d20007c0c */ /* 0x000fe2000bf06270 */
[----:B------:R-:W-:Y:S01]  /*83510*/  VIADD R32, R3, 0x9a ;  /* 0x0000009a03207836 */ /* 0x000fe20000000000 */
[----:B------:R-:W-:Y:S01]  /*83520*/  LOP3.LUT R27, R27, 0xefffffff, RZ, 0xc0, !PT ;  /* 0xefffffff1b1b7812 */ /* 0x000fe200078ec0ff */
[----:B------:R-:W2:Y:S01]  /*83530*/  LDCU.64 UR12, c[0x0][0x398] ;  /* 0x00007300ff0c77ac */ /* 0x000ea20008000a00 */
[----:B------:R-:W-:-:S02]  /*83540*/  ISETP.LT.AND P1, PT, R106, UR28, !P0 ;  /* 0x0000001c6a007c0c */ /* 0x000fc4000c721270 */
[----:B------:R-:W-:Y:S01]  /*83550*/  ISETP.LT.AND P0, PT, R246, UR4, !P0 ;  /* 0x00000004f6007c0c */ /* 0x000fe2000c701270 */
[----:B------:R-:W-:Y:S01]  /*83560*/  UMOV UR4, UR34 ;  /* 0x0000002200047c82 */ /* 0x000fe20008000000 */
[----:B------:R-:W1:Y:S09]  /*83570*/  LDCU.64 UR34, c[0x0][0x398] ;  /* 0x00007300ff2277ac */ /* 0x000e720008000a00 */
[----:B------:R-:W-:-:S04]  /*83580*/  @P1 LOP3.LUT R27, R27, 0x10000000, RZ, 0xfc, !PT ;  /* 0x100000001b1b1812 */ /* 0x000fc800078efcff */
[----:B------:R-:W-:-:S04]  /*83590*/  LOP3.LUT R27, R27, 0xf7ffffff, RZ, 0xc0, !PT ;  /* 0xf7ffffff1b1b7812 */ /* 0x000fc800078ec0ff */
[----:B------:R-:W-:Y:S01]  /*835a0*/  @P0 LOP3.LUT R27, R27, 0x8000000, RZ, 0xfc, !PT ;  /* 0x080000001b1b0812 */ /* 0x000fe200078efcff */
[----:B-1----:R-:W-:Y:S01]  /*835b0*/  UMOV UR41, UR35 ;  /* 0x0000002300297c82 */ /* 0x002fe20008000000 */
[----:B------:R-:W-:Y:S01]  /*835c0*/  ISETP.GE.AND P0, PT, R31, UR29, PT ;  /* 0x0000001d1f007c0c */ /* 0x000fe2000bf06270 */
[----:B------:R-:W-:Y:S01]  /*835d0*/  VIADD R31, R3, 0xef ;  /* 0x000000ef031f7836 */ /* 0x000fe20000000000 */
[----:B------:R-:W-:Y:S01]  /*835e0*/  LOP3.LUT R27, R27, 0xfeffffff, RZ, 0xc0, !PT ;  /* 0xfeffffff1b1b7812 */ /* 0x000fe200078ec0ff */
[----:B------:R-:W1:Y:S01]  /*835f0*/  LDCU.64 UR28, c[0x0][0x398] ;  /* 0x00007300ff1c77ac */ /* 0x000e620008000a00 */
[----:B------:R-:W-:Y:S02]  /*83600*/  ISETP.LT.AND P2, PT, R106, UR8, !P0 ;  /* 0x000000086a007c0c */ /* 0x000fe4000c741270 */
[----:B------:R-:W-:Y:S01]  /*83610*/  ISETP.LT.AND P1, PT, R246, UR38, !P0 ;  /* 0x00000026f6007c0c */ /* 0x000fe2000c721270 */
[----:B------:R-:W1:Y:S01]  /*83620*/  LDCU.64 UR38, c[0x0][0x398] ;  /* 0x00007300ff2677ac */ /* 0x000e620008000a00 */
[----:B------:R-:W-:Y:S01]  /*83630*/  ISETP.GE.AND P0, PT, R32, UR9, PT ;  /* 0x0000000920007c0c */ /* 0x000fe2000bf06270 */
[----:B------:R-:W-:Y:S01]  /*83640*/  VIADD R32, R3, 0xe9 ;  /* 0x000000e903207836 */ /* 0x000fe20000000000 */
[----:B------:R-:W1:Y:S07]  /*83650*/  LDCU.64 UR8, c[0x0][0x398] ;  /* 0x00007300ff0877ac */ /* 0x000e6e0008000a00 */
[----:B------:R-:W-:-:S04]  /*83660*/  @P2 LOP3.LUT R27, R27, 0x1000000, RZ, 0xfc, !PT ;  /* 0x010000001b1b2812 */ /* 0x000fc800078efcff */
[----:B------:R-:W-:-:S04]  /*83670*/  LOP3.LUT R27, R27, 0xffbfffff, RZ, 0xc0, !PT ;  /* 0xffbfffff1b1b7812 */ /* 0x000fc800078ec0ff */
[----:B------:R-:W-:Y:S02]  /*83680*/  @P1 LOP3.LUT R27, R27, 0x400000, RZ, 0xfc, !PT ;  /* 0x004000001b1b1812 */ /* 0x000fe400078efcff */
[----:B------:R-:W-:Y:S02]  /*83690*/  ISETP.LT.AND P1, PT, R106, UR14, !P0 ;  /* 0x0000000e6a007c0c */ /* 0x000fe4000c721270 */
[----:B------:R-:W-:Y:S01]  /*836a0*/  ISETP.LT.AND P0, PT, R246, UR21, !P0 ;  /* 0x00000015f6007c0c */ /* 0x000fe2000c701270 */
[----:B-1----:R-:W-:Y:S01]  /*836b0*/  IMAD.U32 R67, RZ, RZ, UR9 ;  /* 0x00000009ff437e24 */ /* 0x002fe2000f8e00ff */
[----:B------:R-:W-:Y:S01]  /*836c0*/  LOP3.LUT R27, R27, 0xff7fffff, RZ, 0xc0, !PT ;  /* 0xff7fffff1b1b7812 */ /* 0x000fe200078ec0ff */
[----:B------:R-:W-:Y:S01]  /*836d0*/  UMOV UR21, UR8 ;  /* 0x0000000800157c82 */ /* 0x000fe20008000000 */
[----:B------:R-:W1:Y:S07]  /*836e0*/  LDCU.64 UR8, c[0x0][0x398] ;  /* 0x00007300ff0877ac */ /* 0x000e6e0008000a00 */
[----:B------:R-:W-:-:S04]  /*836f0*/  @P1 LOP3.LUT R23, R23, 0x1000000, RZ, 0xfc, !PT ;  /* 0x0100000017171812 */ /* 0x000fc800078efcff */
[----:B------:R-:W-:-:S04]  /*83700*/  LOP3.LUT R23, R23, 0xff7fffff, RZ, 0xc0, !PT ;  /* 0xff7fffff17177812 */ /* 0x000fc800078ec0ff */
[----:B------:R-:W-:Y:S02]  /*83710*/  @P0 LOP3.LUT R23, R23, 0x800000, RZ, 0xfc, !PT ;  /* 0x0080000017170812 */ /* 0x000fe400078efcff */
[----:B---3--:R-:W-:Y:S02]  /*83720*/  ISETP.GE.AND P0, PT, R31, UR45, PT ;  /* 0x0000002d1f007c0c */ /* 0x008fe4000bf06270 */
[----:B------:R-:W-:Y:S02]  /*83730*/  IADD3 R31, PT, PT, R3, 0xe3, RZ ;  /* 0x000000e3031f7810 */ /* 0x000fe40007ffe0ff */
[----:B------:R-:W-:Y:S02]  /*83740*/  ISETP.LT.AND P1, PT, R106, UR10, !P0 ;  /* 0x0000000a6a007c0c */ /* 0x000fe4000c721270 */
[----:B------:R-:W-:Y:S01]  /*83750*/  ISETP.LT.AND P0, PT, R246, UR16, !P0 ;  /* 0x00000010f6007c0c */ /* 0x000fe2000c701270 */
[----:B------:R-:W-:Y:S01]  /*83760*/  UMOV UR16, UR34 ;  /* 0x0000002200107c82 */ /* 0x000fe20008000000 */
[----:B------:R-:W3:Y:S01]  /*83770*/  LDCU.64 UR34, c[0x0][0x398] ;  /* 0x00007300ff2277ac */ /* 0x000ee20008000a00 */
[----:B------:R-:W-:-:S08]  /*83780*/  LOP3.LUT R23, R23, 0xfbffffff, RZ, 0xc0, !PT ;  /* 0xfbffffff17177812 */ /* 0x000fd000078ec0ff */
[----:B------:R-:W-:-:S04]  /*83790*/  @P1 LOP3.LUT R27, R27, 0x800000, RZ, 0xfc, !PT ;  /* 0x008000001b1b1812 */ /* 0x000fc800078efcff */
[----:B------:R-:W-:-:S04]  /*837a0*/  LOP3.LUT R27, R27, 0xffdfffff, RZ, 0xc0, !PT ;  /* 0xffdfffff1b1b7812 */ /* 0x000fc800078ec0ff */
[----:B------:R-:W-:Y:S01]  /*837b0*/  @P0 LOP3.LUT R27, R27, 0x200000, RZ, 0xfc, !PT ;  /* 0x002000001b1b0812 */ /* 0x000fe200078efcff */
[----:B---3--:R-:W-:Y:S01]  /*837c0*/  UMOV UR14, UR34 ;  /* 0x00000022000e7c82 */ /* 0x008fe20008000000 */
[----:B------:R-:W-:Y:S01]  /*837d0*/  ISETP.GE.AND P0, PT, R32, UR11, PT ;  /* 0x0000000b20007c0c */ /* 0x000fe2000bf06270 */
[----:B------:R-:W-:Y:S01]  /*837e0*/  VIADD R32, R3, 0xdd ;  /* 0x000000dd03207836 */ /* 0x000fe20000000000 */
[----:B------:R-:W-:Y:S01]  /*837f0*/  LOP3.LUT R27, R27, 0xffefffff, RZ, 0xc0, !PT ;  /* 0xffefffff1b1b7812 */ /* 0x000fe200078ec0ff */
[----:B------:R-:W3:Y:S01]  /*83800*/  LDCU.64 UR10, c[0x0][0x398] ;  /* 0x00007300ff0a77ac */ /* 0x000ee20008000a00 */
[----:B----4-:R-:W-:Y:S02]  /*83810*/  ISETP.LT.AND P1, PT, R106, UR26, !P0 ;  /* 0x0000001a6a007c0c */ /* 0x010fe4000c721270 */
[----:B------:R-:W-:Y:S01]  /*83820*/  ISETP.LT.AND P0, PT, R246, UR37, !P0 ;  /* 0x00000025f6007c0c */ /* 0x000fe2000c701270 */
[----:B------:R-:W-:Y:S01]  /*83830*/  UMOV UR51, UR35 ;  /* 0x0000002300337c82 */ /* 0x000fe20008000000 */
[----:B------:R-:W4:Y:S09]  /*83840*/  LDCU.64 UR34, c[0x0][0x398] ;  /* 0x00007300ff2277ac */ /* 0x000f320008000a00 */
        /* <DEDUP_REMOVED lines=18> */
[----:B-1----:R-:W-:Y:S01]  /*83970*/  UMOV UR6, UR24 ;  /* 0x0000001800067c82 */ /* 0x002fe20008000000 */
[----:B------:R-:W-:Y:S01]  /*83980*/  LOP3.LUT R27, R27, 0xfffeffff, RZ, 0xc0, !PT ;  /* 0xfffeffff1b1b7812 */ /* 0x000fe200078ec0ff */
[----:B------:R-:W-:Y:S01]  /*83990*/  UMOV UR52, UR25 ;  /* 0x0000001900347c82 */ /* 0x000fe20008000000 */
[----:B------:R-:W1:Y:S07]  /*839a0*/  LDCU.64 UR24, c[0x0][0x398] ;  /* 0x00007300ff1877ac */ /* 0x000e6e0008000a00 */
        /* <DEDUP_REMOVED lines=23> */
[----:B------:R-:W-:Y:S01]  /*83b20*/  @P1 LOP3.LUT R27, R27, 0x1000, RZ, 0xfc, !PT ;  /* 0x000010001b1b1812 */ /* 0x000fe200078efcff */
[----:B------:R-:W1:Y:S03]  /*83b30*/  LDCU.64 UR30, c[0x0][0x398] ;  /* 0x00007300ff1e77ac */ /* 0x000e660008000a00 */
[----:B------:R-:W-:-:S04]  /*83b40*/  LOP3.LUT R27, R27, 0xfffff7ff, RZ, 0xc0, !PT ;  /* 0xfffff7ff1b1b7812 */ /* 0x000fc800078ec0ff */
[----:B------:R-:W-:Y:S02]  /*83b50*/  @P0 LOP3.LUT R27, R27, 0x800, RZ, 0xfc, !PT ;  /* 0x000008001b1b0812 */ /* 0x000fe400078efcff */
[----:B------:R-:W-:Y:S01]  /*83b60*/  ISETP.GE.AND P0, PT, R31, UR19, PT ;  /* 0x000000131f007c0c */ /* 0x000fe2000bf06270 */
[----:B------:R-:W1:Y:S01]  /*83b70*/  LDCU.64 UR18, c[0x0][0x398] ;  /* 0x00007300ff1277ac */ /* 0x000e620008000a00 */
[----:B------:R-:W-:Y:S02]  /*83b80*/  LOP3.LUT R27, R27, 0xfffffbff, RZ, 0xc0, !PT ;  /* 0xfffffbff1b1b7812 */ /* 0x000fe400078ec0ff */
[----:B--2---:R-:W-:Y:S02]  /*83b90*/  ISETP.LT.AND P2, PT, R106, UR12, !P0 ;  /* 0x0000000c6a007c0c */ /* 0x004fe4000c741270 */
[----:B------:R-:W-:Y:S01]  /*83ba0*/  ISETP.LT.AND P1, PT, R246, UR32, !P0 ;  /* 0x00000020f6007c0c */ /* 0x000fe2000c721270 */
[----:B------:R-:W2:Y:S01]  /*83bb0*/  LDCU.64 UR32, c[0x0][0x398] ;  /* 0x00007300ff2077ac */ /* 0x000ea20008000a00 */
[----:B------:R-:W-:Y:S01]  /*83bc0*/  ISETP.GE.AND P0, PT, R32, UR13, PT ;  /* 0x0000000d20007c0c */ /* 0x000fe2000bf06270 */
[C---:B------:R-:W-:Y:S01]  /*83bd0*/  VIADD R32, R3.reuse, 0xb9 ;  /* 0x000000b903207836 */ /* 0x040fe20000000000 */
[----:B------:R-:W-:Y:S01]  /*83be0*/  IADD3 R31, PT, PT, R3, 0xbf, RZ ;  /* 0x000000bf031f7810 */ /* 0x000fe20007ffe0ff */
[----:B------:R-:W1:Y:S06]  /*83bf0*/  LDCU.64 UR12, c[0x0][0x398] ;  /* 0x00007300ff0c77ac */ /* 0x000e6c0008000a00 */
        /* <DEDUP_REMOVED lines=17> */
[----:B------:R-:W-:Y:S02]  /*83d10*/  ISETP.LT.AND P1, PT, R246, UR21, !P0 ;  /* 0x00000015f6007c0c */ /* 0x000fe4000c721270 */
[----:B------:R-:W-:Y:S01]  /*83d20*/  ISETP.GE.AND P0, PT, R32, UR9, PT ;  /* 0x0000000920007c0c */ /* 0x000fe2000bf06270 */
[----:B------:R-:W-:Y:S01]  /*83d30*/  VIADD R32, R3, 0xad ;  /* 0x000000ad03207836 */ /* 0x000fe20000000000 */
[----:B------:R-:W1:Y:S07]  /*83d40*/  LDCU.64 UR8, c[0x0][0x398] ;  /* 0x00007300ff0877ac */ /* 0x000e6e0008000a00 */
[----:B------:R-:W-:-:S04]  /*83d50*/  @P2 LOP3.LUT R27, R27, 0x40, RZ, 0xfc, !PT ;  /* 0x000000401b1b2812 */ /* 0x000fc800078efcff */
[----:B------:R-:W-:-:S04]  /*83d60*/  LOP3.LUT R27, R27, 0xffffffdf, RZ, 0xc0, !PT ;  /* 0xffffffdf1b1b7812 */ /* 0x000fc800078ec0ff */
[----:B------:R-:W-:Y:S02]  /*83d70*/  @P1 LOP3.LUT R27, R27, 0x20, RZ, 0xfc, !PT ;  /* 0x000000201b1b1812 */ /* 0x000fe400078efcff */
[----:B---3--:R-:W-:Y:S01]  /*83d80*/  ISETP.LT.AND P1, PT, R106, UR10, !P0 ;  /* 0x0000000a6a007c0c */ /* 0x008fe2000c721270 */
        /* <DEDUP_REMOVED lines=11> */
[----:B------:R-:W3:Y:S01]  /*83e40*/  LDCU.64 UR10, c[0x0][0x398] ;  /* 0x00007300ff0a77ac */ /* 0x000ee20008000a00 */
[----:B------:R-:W-:Y:S02]  /*83e50*/  ISETP.LT.AND P1, PT, R106, UR26, !P0 ;  /* 0x0000001a6a007c0c */ /* 0x000fe4000c721270 */
[----:B------:R-:W-:-:S11]  /*83e60*/  ISETP.LT.AND P0, PT, R246, UR14, !P0 ;  /* 0x0000000ef6007c0c */ /* 0x000fd6000c701270 */
[----:B------:R-:W-:-:S04]  /*83e70*/  @P1 LOP3.LUT R27, R27, 0x4, RZ, 0xfc, !PT ;  /* 0x000000041b1b1812 */ /* 0x000fc800078efcff */
[----:B------:R-:W-:Y:S01]  /*83e80*/  LOP3.LUT R27, R27, 0xfffffffd, RZ, 0xc0, !PT ;  /* 0xfffffffd1b1b7812 */ /* 0x000fe200078ec0ff */
[----:B---3--:R-:W-:Y:S01]  /*83e90*/  IMAD.U32 R78, RZ, RZ, UR11 ;  /* 0x0000000bff4e7e24 */ /* 0x008fe2000f8e00ff */
[----:B------:R-:W-:Y:S01]  /*83ea0*/  UMOV UR14, UR10 ;  /* 0x0000000a000e7c82 */ /* 0x000fe20008000000 */
[----:B------:R-:W3:Y:S01]  /*83eb0*/  LDCU.64 UR10, c[0x0][0x398] ;  /* 0x00007300ff0a77ac */ /* 0x000ee20008000a00 */
[----:B------:R-:W-:Y:S02]  /*83ec0*/  @P0 LOP3.LUT R27, R27, 0x2, RZ, 0xfc, !PT ;  /* 0x000000021b1b0812 */ /* 0x000fe400078efcff */
[----:B------:R-:W-:Y:S01]  /*83ed0*/  ISETP.GE.AND P0, PT, R32, UR27, PT ;  /* 0x0000001b20007c0c */ /* 0x000fe2000bf06270 */
[----:B------:R-:W1:Y:S01]  /*83ee0*/  LDCU.64 UR26, c[0x0][0x398] ;  /* 0x00007300ff1a77ac */ /* 0x000e620008000a00 */
[----:B------:R-:W-:Y:S02]  /*83ef0*/  LOP3.LUT R27, R27, 0xfffffffe, RZ, 0xc0, !PT ;  /* 0xfffffffe1b1b7812 */ /* 0x000fe400078ec0ff */
[----:B------:R-:W-:-:S02]  /*83f00*/  ISETP.LT.AND P1, PT, R106, UR24, !P0 ;  /* 0x000000186a007c0c */ /* 0x000fc4000c721270 */
[----:B------:R-:W-:Y:S02]  /*83f10*/  ISETP.LT.AND P0, PT, R246, UR6, !P0 ;  /* 0x00000006f6007c0c */ /* 0x000fe4000c701270 */
[----:B------:R-:W-:-:S09]  /*83f20*/  IADD3 R32, PT, PT, R3, 0xa1, RZ ;  /* 0x000000a103207810 */ /* 0x000fd20007ffe0ff */
[----:B------:R-:W-:Y:S02]  /*83f30*/  @P1 LOP3.LUT R27, R27, 0x1, RZ, 0xfc, !PT ;  /* 0x000000011b1b1812 */ /* 0x000fe400078efcff */
[----:B------:R-:W-:Y:S01]  /*83f40*/  @P0 LOP3.LUT R26, R26, 0x80000000, RZ, 0xfc, !PT ;  /* 0x800000001a1a0812 */ /* 0x000fe200078efcff */
[----:B-1----:R-:W-:Y:S01]  /*83f50*/  UMOV UR6, UR26 ;  /* 0x0000001a00067c82 */ /* 0x002fe20008000000 */
[----:B------:R-:W-:Y:S01]  /*83f60*/  ISETP.GE.AND P0, PT, R31, UR25, PT ;  /* 0x000000191f007c0c */ /* 0x000fe2000bf06270 */
[C---:B------:R-:W-:Y:S01]  /*83f70*/  VIADD R31, R3.reuse, 0xea ;  /* 0x000000ea031f7836 */ /* 0x040fe20000000000 */
[----:B------:R-:W-:Y:S01]  /*83f80*/  LOP3.LUT R26, R26, 0xbfffffff, RZ, 0xc0, !PT ;  /* 0xbfffffff1a1a7812 */ /* 0x000fe200078ec0ff */
[----:B------:R-:W1:Y:S01]  /*83f90*/  LDCU.64 UR24, c[0x0][0x398] ;  /* 0x00007300ff1877ac */ /* 0x000e620008000a00 */
[----:B------:R-:W-:Y:S01]  /*83fa0*/  ISETP.LT.AND P2, PT, R106, UR22, !P0 ;  /* 0x000000166a007c0c */ /* 0x000fe2000c741270 */
[----:B------:R-:W-:Y:S01]  /*83fb0*/  IMAD.U32 R75, RZ, RZ, UR27 ;  /* 0x0000001bff4b7e24 */ /* 0x000fe2000f8e00ff */
[----:B------:R-:W-:Y:S01]  /*83fc0*/  ISETP.LT.AND P1, PT, R246, UR7, !P0 ;  /* 0x00000007f6007c0c */ /* 0x000fe2000c721270 */
[----:B------:R-:W1:Y:S01]  /*83fd0*/  LDCU.64 UR26, c[0x0][0x398] ;  /* 0x00007300ff1a77ac */ /* 0x000e620008000a00 */
[----:B------:R-:W-:Y:S01]  /*83fe0*/  ISETP.GE.AND P0, PT, R32, UR23, PT ;  /* 0x0000001720007c0c */ /* 0x000fe2000bf06270 */
[----:B------:R-:W-:Y:S01]  /*83ff0*/  VIADD R32, R3, 0x9b ;  /* 0x0000009b03207836 */ /* 0x000fe20000000000 */
[----:B------:R-:W-:Y:S01]  /*84000*/  STL [R1+0x2b24], R27 ;  /* 0x002b241b01007387 */ /* 0x000fe20000100800 */
[----:B------:R-:W1:Y:S06]  /*84010*/  LDCU.64 UR22, c[0x0][0x398] ;  /* 0x00007300ff1677ac */ /* 0x000e6c0008000a00 */
        /* <DEDUP_REMOVED lines=8> */
[----:B------:R-:W1:Y:S01]  /*840a0*/  LDCU.64 UR22, c[0x0][0x398] ;  /* 0x00007300ff1677ac */ /* 0x000e620008000a00 */
[----:B------:R-:W-:Y:S02]  /*840b0*/  MOV.SPILL R72, UR7 ;  /* 0x0000000700487c02 */ /* 0x000fe40009000f00 */
[----:B------:R-:W-:Y:S01]  /*840c0*/  MOV R65, UR27 ;  /* 0x0000001b00417c02 */ /* 0x000fe20008000f00 */
[----:B------:R-:W-:Y:S01]  /*840d0*/  UMOV UR7, UR26 ;  /* 0x0000001a00077c82 */ /* 0x000fe20008000000 */
[----:B------:R-:W1:Y:S02]  /*840e0*/  LDCU.64 UR26, c[0x0][0x398] ;  /* 0x00007300ff1a77ac */ /* 0x000e640008000a00 */
        /* <DEDUP_REMOVED lines=11> */
[----:B-1----:R-:W-:Y:S01]  /*841a0*/  IMAD.U32 R69, RZ, RZ, UR19 ;  /* 0x00000013ff457e24 */ /* 0x002fe2000f8e00ff */
[----:B------:R-:W-:Y:S01]  /*841b0*/  UMOV UR4, UR18 ;  /* 0x0000001200047c82 */ /* 0x000fe20008000000 */
[----:B------:R-:W1:Y:S01]  /*841c0*/  LDCU.64 UR18, c[0x0][0x398] ;  /* 0x00007300ff1277ac */ /* 0x000e620008000a00 */
[----:B------:R-:W-:Y:S02]  /*841d0*/  @P0 LOP3.LUT R23, R23, 0x2000000, RZ, 0xfc, !PT ;  /* 0x0200000017170812 */ /* 0x000fe400078efcff */
[----:B----4-:R-:W-:Y:S01]  /*841e0*/  ISETP.GE.AND P0, PT, R31, UR35, PT ;  /* 0x000000231f007c0c */ /* 0x010fe2000bf06270 */
[----:B------:R-:W-:Y:S01]  /*841f0*/  VIADD R31, R3, 0xe4 ;  /* 0x000000e4031f7836 */ /* 0x000fe20000000000 */
[----:B------:R-:W-:Y:S02]  /*84200*/  LOP3.LUT R23, R23, 0x7fffffff, RZ, 0xc0, !PT ;  /* 0x7fffffff17177812 */ /* 0x000fe400078ec0ff */
[----:B------:R-:W-:-:S02]  /*84210*/  ISETP.LT.AND P1, PT, R106, UR8, !P0 ;  /* 0x000000086a007c0c */ /* 0x000fc4000c721270 */
[----:B------:R-:W-:-:S11]  /*84220*/  ISETP.LT.AND P0, PT, R246, UR16, !P0 ;  /* 0x00000010f6007c0c */ /* 0x000fd6000c701270 */
[----:B------:R-:W-:-:S04]  /*84230*/  @P1 LOP3.LUT R26, R26, 0x2000000, RZ, 0xfc, !PT ;  /* 0x020000001a1a1812 */ /* 0x000fc800078efcff */
[----:B------:R-:W-:-:S04]  /*84240*/  LOP3.LUT R26, R26, 0xff7fffff, RZ, 0xc0, !PT ;  /* 0xff7fffff1a1a7812 */ /* 0x000fc800078ec0ff */
[----:B------:R-:W-:Y:S02]  /*84250*/  @P0 LOP3.LUT R26, R26, 0x800000, RZ, 0xfc, !PT ;  /* 0x008000001a1a0812 */ /* 0x000fe400078efcff */
[----:B------:R-:W-:Y:S01]  /*84260*/  ISETP.GE.AND P0, PT, R31, UR9, PT ;  /* 0x000000091f007c0c */ /* 0x000fe2000bf06270 */
[C---:B------:R-:W-:Y:S01]  /*84270*/  VIADD R31, R3.reuse, 0xd8 ;  /* 0x000000d8031f7836 */ /* 0x040fe20000000000 */
[----:B------:R-:W-:Y:S01]  /*84280*/  LOP3.LUT R26, R26, 0xffbfffff, RZ, 0xc0, !PT ;  /* 0xffbfffff1a1a7812 */ /* 0x000fe200078ec0ff */
[----:B------:R-:W4:Y:S01]  /*84290*/  LDCU.64 UR8, c[0x0][0x398] ;  /* 0x00007300ff0877ac */ /* 0x000f220008000a00 */
[----:B---3--:R-:W-:Y:S02]  /*842a0*/  ISETP.LT.AND P2, PT, R106, UR10, !P0 ;  /* 0x0000000a6a007c0c */ /* 0x008fe4000c741270 */
[----:B------:R-:W-:Y:S02]  /*842b0*/  ISETP.LT.AND P1, PT, R246, UR14, !P0 ;  /* 0x0000000ef6007c0c */ /* 0x000fe4000c721270 */
[----:B------:R-:W-:Y:S01]  /*842c0*/  ISETP.GE.AND P0, PT, R32, UR11, PT ;  /* 0x0000000b20007c0c */ /* 0x000fe2000bf06270 */
[----:B------:R-:W-:Y:S01]  /*842d0*/  VIADD R32, R3, 0xd2 ;  /* 0x000000d203207836 */ /* 0x000fe20000000000 */
[----:B------:R-:W3:Y:S07]  /*842e0*/  LDCU.64 UR10, c[0x0][0x398] ;  /* 0x00007300ff0a77ac */ /* 0x000eee0008000a00 */
[----:B------:R-:W-:-:S04]  /*842f0*/  @P2 LOP3.LUT R26, R26, 0x400000, RZ, 0xfc, !PT ;  /* 0x004000001a1a2812 */ /* 0x000fc800078efcff */
[----:B------:R-:W-:-:S04]  /*84300*/  LOP3.LUT R26, R26, 0xffdfffff, RZ, 0xc0, !PT ;  /* 0xffdfffff1a1a7812 */ /* 0x000fc800078ec0ff */
[----:B------:R-:W-:Y:S02]  /*84310*/  @P1 LOP3.LUT R26, R26, 0x200000, RZ, 0xfc, !PT ;  /* 0x002000001a1a1812 */ /* 0x000fe400078efcff */
[----:B------:R-:W-:Y:S01]  /*84320*/  ISETP.LT.AND P1, PT, R106, UR24, !P0 ;  /* 0x000000186a007c0c */ /* 0x000fe2000c721270 */
[----:B---3--:R-:W-:Y:S01]  /*84330*/  IMAD.U32 R61, RZ, RZ, UR11 ;  /* 0x0000000bff3d7e24 */ /* 0x008fe2000f8e00ff */
[----:B------:R-:W-:Y:S01]  /*84340*/  ISETP.LT.AND P0, PT, R246, UR6, !P0 ;  /* 0x00000006f6007c0c */ /* 0x000fe2000c701270 */
[----:B------:R-:W-:Y:S01]  /*84350*/  UMOV UR6, UR10 ;  /* 0x0000000a00067c82 */ /* 0x000fe20008000000 */
[----:B------:R-:W-:Y:S01]  /*84360*/  LOP3.LUT R26, R26, 0xffefffff, RZ, 0xc0, !PT ;  /* 0xffefffff1a1a7812 */ /* 0x000fe200078ec0ff */
[----:B------:R-:W3:Y:S08]  /*84370*/  LDCU.64 UR10, c[0x0][0x398] ;  /* 0x00007300ff0a77ac */ /* 0x000ef00008000a00 */
        /* <DEDUP_REMOVED lines=30> */
[----:B----4-:R-:W-:Y:S02]  /*84560*/  ISETP.LT.AND P2, PT, R106, UR8, !P0 ;  /* 0x000000086a007c0c */ /* 0x010fe4000c741270 */
[----:B------:R-:W-:Y:S02]  /*84570*/  ISETP.LT.AND P1, PT, R246, UR7, !P0 ;  /* 0x00000007f6007c0c */ /* 0x000fe4000c721270 */
[----:B------:R-:W-:Y:S01]  /*84580*/  ISETP.GE.AND P0, PT, R32, UR9, PT ;  /* 0x0000000920007c0c */ /* 0x000fe2000bf06270 */
[----:B------:R-:W4:Y:S01]  /*84590*/  LDCU.64 UR8, c[0x0][0x398] ;  /* 0x00007300ff0877ac */ /* 0x000f220008000a00 */
[C---:B------:R-:W-:Y:S01]  /*845a0*/  IADD3 R31, PT, PT, R3.reuse, 0xc0, RZ ;  /* 0x000000c0031f7810 */ /* 0x040fe20007ffe0ff */
[----:B------:R-:W-:-:S06]  /*845b0*/  VIADD R32, R3, 0xba ;  /* 0x000000ba03207836 */ /* 0x000fcc0000000000 */
[----:B------:R-:W-:-:S04]  /*845c0*/  @P2 LOP3.LUT R26, R26, 0x4000, RZ, 0xfc, !PT ;  /* 0x000040001a1a2812 */ /* 0x000fc800078efcff */
[----:B------:R-:W-:-:S04]  /*845d0*/  LOP3.LUT R26, R26, 0xffffdfff, RZ, 0xc0, !PT ;  /* 0xffffdfff1a1a7812 */ /* 0x000fc800078ec0ff */
[----:B------:R-:W-:Y:S02]  /*845e0*/  @P1 LOP3.LUT R26, R26, 0x2000, RZ, 0xfc, !PT ;  /* 0x000020001a1a1812 */ /* 0x000fe400078efcff */
[----:B---3--:R-:W-:Y:S01]  /*845f0*/  ISETP.LT.AND P1, PT, R106, UR10, !P0 ;  /* 0x0000000a6a007c0c */ /* 0x008fe2000c721270 */
[----:B----4-:R-:W-:Y:S01]  /*84600*/  UMOV UR14, UR9 ;  /* 0x00000009000e7c82 */ /* 0x010fe20008000000 */
        /* <DEDUP_REMOVED lines=8> */
[C---:B------:R-:W-:Y:S01]  /*84690*/  VIADD R31, R3.reuse, 0xb4 ;  /* 0x000000b4031f7836 */ /* 0x040fe20000000000 */
[----:B------:R-:W-:Y:S01]  /*846a0*/  LOP3.LUT R26, R26, 0xfffffbff, RZ, 0xc0, !PT ;  /* 0xfffffbff1a1a7812 */ /* 0x000fe200078ec0ff */
[----:B------:R-:W4:Y:S01]  /*846b0*/  LDCU.64 UR10, c[0x0][0x398] ;  /* 0x00007300ff0a77ac */ /* 0x000f220008000a00 */
[----:B--2---:R-:W-:Y:S02]  /*846c0*/  ISETP.LT.AND P2, PT, R106, UR22, !P0 ;  /* 0x000000166a007c0c */ /* 0x004fe4000c741270 */
[----:B------:R-:W-:Y:S02]  /*846d0*/  ISETP.LT.AND P1, PT, R246, UR5, !P0 ;  /* 0x00000005f6007c0c */ /* 0x000fe4000c721270 */
[----:B------:R-:W-:Y:S01]  /*846e0*/  ISETP.GE.AND P0, PT, R32, UR23, PT ;  /* 0x0000001720007c0c */ /* 0x000fe2000bf06270 */
[----:B------:R-:W2:Y:S01]  /*846f0*/  LDCU.64 UR22, c[0x0][0x398] ;  /* 0x00007300ff1677ac */ /* 0x000ea20008000a00 */
[----:B------:R-:W-:-:S07]  /*84700*/  VIADD R32, R3, 0xae ;  /* 0x000000ae03207836 */ /* 0x000fce0000000000 */
[----:B------:R-:W-:-:S04]  /*84710*/  @P2 LOP3.LUT R26, R26, 0x400, RZ, 0xfc, !PT ;  /* 0x000004001a1a2812 */ /* 0x000fc800078efcff */
[----:B------:R-:W-:-:S04]  /*84720*/  LOP3.LUT R26, R26, 0xfffffdff, RZ, 0xc0, !PT ;  /* 0xfffffdff1a1a7812 */ /* 0x000fc800078ec0ff */
[----:B------:R-:W-:Y:S02]  /*84730*/  @P1 LOP3.LUT R26, R26, 0x200, RZ, 0xfc, !PT ;  /* 0x000002001a1a1812 */ /* 0x000fe400078efcff */
[----:B-1----:R-:W-:Y:S01]  /*84740*/  ISETP.LT.AND P1, PT, R106, UR18, !P0 ;  /* 0x000000126a007c0c */ /* 0x002fe2000c721270 */
[----:B--2---:R-:W-:Y:S01]  /*84750*/  UMOV UR62, UR23 ;  /* 0x00000017003e7c82 */ /* 0x004fe20008000000 */
        /* <DEDUP_REMOVED lines=8> */
[----:B------:R-:W2:Y:S01]  /*847e0*/  LDCU.64 UR18, c[0x0][0x398] ;  /* 0x00007300ff1277ac */ /* 0x000ea20008000a00 */
[----:B------:R-:W-:Y:S01]  /*847f0*/  LOP3.LUT R26, R26, 0xffffffbf, RZ, 0xc0, !PT ;  /* 0xffffffbf1a1a7812 */ /* 0x000fe200078ec0ff */
[C---:B------:R-:W-:Y:S01]  /*84800*/  VIADD R31, R3.reuse, 0xa8 ;  /* 0x000000a8031f7836 */ /* 0x040fe20000000000 */
[----:B---3--:R-:W-:Y:S01]  /*84810*/  ISETP.LT.AND P2, PT, R106, UR8, !P0 ;  /* 0x000000086a007c0c */ /* 0x008fe2000c741270 */
[----:B-1----:R-:W-:Y:S01]  /*84820*/  UMOV UR5, UR22 ;  /* 0x0000001600057c82 */ /* 0x002fe20008000000 */
[----:B------:R-:W-:Y:S01]  /*84830*/  ISETP.LT.AND P1, PT, R246, UR6, !P0 ;  /* 0x00000006f6007c0c */ /* 0x000fe2000c721270 */
[----:B------:R-:W1:Y:S01]  /*84840*/  LDCU.64 UR6, c[0x0][0x398] ;  /* 0x00007300ff0677ac */ /* 0x000e620008000a00 */
[----:B------:R-:W-:Y:S01]  /*84850*/  ISETP.GE.AND P0, PT, R32, UR9, PT ;  /* 0x0000000920007c0c */ /* 0x000fe2000bf06270 */
[----:B------:R-:W-:Y:S01]  /*84860*/  VIADD R32, R3, 0xa2 ;  /* 0x000000a203207836 */ /* 0x000fe20000000000 */
[----:B------:R-:W3:Y:S01]  /*84870*/  LDCU.64 UR8, c[0x0][0x398] ;  /* 0x00007300ff0877ac */ /* 0x000ee20008000a00 */
[----:B------:R-:W-:Y:S01]  /*84880*/  UMOV UR56, UR23 ;  /* 0x0000001700387c82 */ /* 0x000fe20008000000 */
[----:B------:R-:W2:Y:S05]  /*84890*/  LDCU.64 UR22, c[0x0][0x398] ;  /* 0x00007300ff1677ac */ /* 0x000eaa0008000a00 */
[----:B------:R-:W-:-:S04]  /*848a0*/  @P2 LOP3.LUT R26, R26, 0x40, RZ, 0xfc, !PT ;  /* 0x000000401a1a2812 */ /* 0x000fc800078efcff */
[----:B------:R-:W-:-:S04]  /*848b0*/  LOP3.LUT R26, R26, 0xffffffdf, RZ, 0xc0, !PT ;  /* 0xffffffdf1a1a7812 */ /* 0x000fc800078ec0ff */
[----:B------:R-:W-:Y:S01]  /*848c0*/  @P1 LOP3.LUT R26, R26, 0x20, RZ, 0xfc, !PT ;  /* 0x000000201a1a1812 */ /* 0x000fe200078efcff */
[----:B-1----:R-:W-:Y:S01]  /*848d0*/  UMOV UR58, UR7 ;  /* 0x00000007003a7c82 */ /* 0x002fe20008000000 */
[----:B----4-:R-:W-:Y:S02]  /*848e0*/  ISETP.LT.AND P1, PT, R106, UR10, !P0 ;  /* 0x0000000a6a007c0c */ /* 0x010fe4000c721270 */
[----:B------:R-:W-:Y:S01]  /*848f0*/  ISETP.LT.AND P0, PT, R246, UR4, !P0 ;  /* 0x00000004f6007c0c */ /* 0x000fe2000c701270 */
[----:B------:R-:W-:Y:S01]  /*84900*/  UMOV UR4, UR6 ;  /* 0x0000000600047c82 */ /* 0x000fe20008000000 */
[----:B------:R-:W-:Y:S01]  /*84910*/  LOP3.LUT R26, R26, 0xffffffef, RZ, 0xc0, !PT ;  /* 0xffffffef1a1a7812 */ /* 0x000fe200078ec0ff */
[----:B------:R-:W1:Y:S01]  /*84920*/  LDCU.64 UR6, c[0x0][0x398] ;  /* 0x00007300ff0677ac */ /* 0x000e620008000a00 */
[----:B--2---:R-:W-:-:S07]  /*84930*/  UMOV UR54, UR23 ;  /* 0x0000001700367c82 */ /* 0x004fce0008000000 */
[----:B------:R-:W-:-:S04]  /*84940*/  @P1 LOP3.LUT R26, R26, 0x10, RZ, 0xfc, !PT ;  /* 0x000000101a1a1812 */ /* 0x000fc800078efcff */
[----:B------:R-:W-:-:S04]  /*84950*/  LOP3.LUT R26, R26, 0xfffffff7, RZ, 0xc0, !PT ;  /* 0xfffffff71a1a7812 */ /* 0x000fc800078ec0ff */
[----:B------:R-:W-:Y:S02]  /*84960*/  @P0 LOP3.LUT R26, R26, 0x8, RZ, 0xfc, !PT ;  /* 0x000000081a1a0812 */ /* 0x000fe400078efcff */
[----:B------:R-:W-:Y:S01]  /*84970*/  ISETP.GE.AND P0, PT, R31, UR11, PT ;  /* 0x0000000b1f007c0c */ /* 0x000fe2000bf06270 */
[----:B------:R-:W2:Y:S01]  /*84980*/  LDCU.64 UR10, c[0x0][0x398] ;  /* 0x00007300ff0a77ac */ /* 0x000ea20008000a00 */
[----:B------:R-:W-:Y:S02]  /*84990*/  LOP3.LUT R26, R26, 0xfffffffb, RZ, 0xc0, !PT ;  /* 0xfffffffb1a1a7812 */ /* 0x000fe400078ec0ff */
[----:B------:R-:W-:Y:S01]  /*849a0*/  ISETP.LT.AND P2, PT, R106, UR18, !P0 ;  /* 0x000000126a007c0c */ /* 0x000fe2000c741270 */
[----:B-1----:R-:W-:Y:S01]  /*849b0*/  UMOV UR16, UR7 ;  /* 0x0000000700107c82 */ /* 0x002fe20008000000 */
[----:B------:R-:W-:Y:S02]  /*849c0*/  ISETP.LT.AND P1, PT, R246, UR5, !P0 ;  /* 0x00000005f6007c0c */ /* 0x000fe4000c721270 */
[----:B------:R-:W-:Y:S01]  /*849d0*/  ISETP.GE.AND P0, PT, R32, UR19, PT ;  /* 0x0000001320007c0c */ /* 0x000fe2000bf06270 */
[----:B------:R-:W1:Y:S01]  /*849e0*/  LDCU.64 UR18, c[0x0][0x398] ;  /* 0x00007300ff1277ac */ /* 0x000e620008000a00 */
[----:B------:R-:W-:-:S07]  /*849f0*/  IADD3 R31, PT, PT, R3, 0x9c, RZ ;  /* 0x0000009c031f7810 */ /* 0x000fce0007ffe0ff */
[----:B------:R-:W-:-:S04]  /*84a00*/  @P2 LOP3.LUT R26, R26, 0x4, RZ, 0xfc, !PT ;  /* 0x000000041a1a2812 */ /* 0x000fc800078efcff */
[----:B------:R-:W-:-:S04]  /*84a10*/  LOP3.LUT R26, R26, 0xfffffffd, RZ, 0xc0, !PT ;  /* 0xfffffffd1a1a7812 */ /* 0x000fc800078ec0ff */
[----:B------:R-:W-:Y:S02]  /*84a20*/  @P1 LOP3.LUT R26, R26, 0x2, RZ, 0xfc, !PT ;  /* 0x000000021a1a1812 */ /* 0x000fe400078efcff */
[----:B---3--:R-:W-:Y:S01]  /*84a30*/  ISETP.LT.AND P1, PT, R106, UR8, !P0 ;  /* 0x000000086a007c0c */ /* 0x008fe2000c721270 */
[----:B------:R-:W3:Y:S01]  /*84a40*/  LDCU UR8, c[0x0][0x3b8] ;  /* 0x00007700ff0877ac */ /* 0x000ee20008000800 */
[----:B------:R-:W-:Y:S02]  /*84a50*/  ISETP.LT.AND P0, PT, R246, UR4, !P0 ;  /* 0x00000004f6007c0c */ /* 0x000fe4000c701270 */
[----:B------:R-:W-:Y:S01]  /*84a60*/  LOP3.LUT R26, R26, 0xfffffffe, RZ, 0xc0, !PT ;  /* 0xfffffffe1a1a7812 */ /* 0x000fe200078ec0ff */
[----:B------:R-:W4:Y:S08]  /*84a70*/  LDCU.64 UR4, c[0x0][0x398] ;  /* 0x00007300ff0477ac */ /* 0x000f300008000a00 */
[----:B------:R-:W-:-:S02]  /*84a80*/  @P1 LOP3.LUT R26, R26, 0x1, RZ, 0xfc, !PT ;  /* 0x000000011a1a1812 */ /* 0x000fc400078efcff */
[----:B------:R-:W-:Y:S02]  /*84a90*/  @P0 LOP3.LUT R24, R24, 0x80000000, RZ, 0xfc, !PT ;  /* 0x8000000018180812 */ /* 0x000fe400078efcff */
[----:B------:R-:W-:Y:S01]  /*84aa0*/  ISETP.GE.AND P0, PT, R31, UR9, PT ;  /* 0x000000091f007c0c */ /* 0x000fe2000bf06270 */
[C---:B------:R-:W-:Y:S01]  /*84ab0*/  VIADD R31, R3.reuse, 0xeb ;  /* 0x000000eb031f7836 */ /* 0x040fe20000000000 */
[----:B------:R-:W-:Y:S01]  /*84ac0*/  LOP3.LUT R24, R24, 0xbfffffff, RZ, 0xc0, !PT ;  /* 0xbfffffff18187812 */ /* 0x000fe200078ec0ff */
[----:B---3--:R-:W-:Y:S01]  /*84ad0*/  IMAD R105, R3, UR8, RZ ;  /* 0x0000000803697c24 */ /* 0x008fe2000f8e02ff */
[----:B--2---:R-:W-:Y:S01]  /*84ae0*/  ISETP.LT.AND P1, PT, R106, UR10, !P0 ;  /* 0x0000000a6a007c0c */ /* 0x004fe2000c721270 */
[----:B------:R-:W2:Y:S01]  /*84af0*/  LDCU.64 UR8, c[0x0][0x398] ;  /* 0x00007300ff0877ac */ /* 0x000ea20008000a00 */
[----:B----4-:R-:W-:Y:S01]  /*84b00*/  ISETP.LT.AND P0, PT, R246, UR4, !P0 ;  /* 0x00000004f6007c0c */ /* 0x010fe2000c701270 */
[----:B------:R-:W-:Y:S01]  /*84b10*/  IMAD.U32 R38, RZ, RZ, UR5 ;  /* 0x00000005ff267e24 */ /* 0x000fe2000f8e00ff */
[----:B------:R-:W-:Y:S01]  /*84b20*/  STL [R1+0x2b28], R26 ;  /* 0x002b281a01007387 */ /* 0x000fe20000100800 */
[----:B------:R-:W3:Y:S03]  /*84b30*/  LDCU.64 UR4, c[0x0][0x398] ;  /* 0x00007300ff0477ac */ /* 0x000ee60008000a00 */
[----:B------:R-:W-:Y:S01]  /*84b40*/  STL [R1+0x1ea0], R105 ;  /* 0x001ea06901007387 */ /* 0x000fe20000100800 */
[----:B------:R-:W4:Y:S04]  /*84b50*/  LDCU UR10, c[0x0][0x398] ;  /* 0x00007300ff0a77ac */ /* 0x000f280008000800 */
[----:B------:R-:W-:-:S04]  /*84b60*/  @P1 LOP3.LUT R24, R24, 0x40000000, RZ, 0xfc, !PT ;  /* 0x4000000018181812 */ /* 0x000fc800078efcff */
[----:B------:R-:W-:-:S04]  /*84b70*/  LOP3.LUT R24, R24, 0xefffffff, RZ, 0xc0, !PT ;  /* 0xefffffff18187812 */ /* 0x000fc800078ec0ff */
[----:B------:R-:W-:Y:S02]  /*84b80*/  @P0 LOP3.LUT R24, R24, 0x10000000, RZ, 0xfc, !PT ;  /* 0x1000000018180812 */ /* 0x000fe400078efcff */
[----:B------:R-:W-:Y:S01]  /*84b90*/  ISETP.GE.AND P0, PT, R31, UR39, PT ;  /* 0x000000271f007c0c */ /* 0x000fe2000bf06270 */
[----:B---3--:R-:W-:Y:S01]  /*84ba0*/  IMAD.U32 R74, RZ, RZ, UR5 ;  /* 0x00000005ff4a7e24 */ /* 0x008fe2000f8e00ff */
[----:B------:R-:W-:Y:S01]  /*84bb0*/  LOP3.LUT R24, R24, 0xdfffffff, RZ, 0xc0, !PT ;  /* 0xdfffffff18187812 */ /* 0x000fe200078ec0ff */
[----:B------:R-:W-:Y:S01]  /*84bc0*/  VIADD R31, R3, 0xe5 ;  /* 0x000000e5031f7836 */ /* 0x000fe20000000000 */
[----:B-1----:R-:W-:Y:S02]  /*84bd0*/  ISETP.LT.AND P1, PT, R106, UR18, !P0 ;  /* 0x000000126a007c0c */ /* 0x002fe4000c721270 */
[----:B------:R-:W-:Y:S01]  /*84be0*/  ISETP.LT.AND P0, PT, R246, UR4, !P0 ;  /* 0x00000004f6007c0c */ /* 0x000fe2000c701270 */
[----:B------:R-:W1:Y:S10]  /*84bf0*/  LDCU.64 UR4, c[0x0][0x398] ;  /* 0x00007300ff0477ac */ /* 0x000e740008000a00 */
[----:B------:R-:W-:-:S04]  /*84c00*/  @P1 LOP3.LUT R24, R24, 0x20000000, RZ, 0xfc, !PT ;  /* 0x2000000018181812 */ /* 0x000fc800078efcff */
[----:B------:R-:W-:-:S04]  /*84c10*/  LOP3.LUT R24, R24, 0xf7ffffff, RZ, 0xc0, !PT ;  /* 0xf7ffffff18187812 */ /* 0x000fc800078ec0ff */
[----:B------:R-:W-:Y:S01]  /*84c20*/  @P0 LOP3.LUT R24, R24, 0x8000000, RZ, 0xfc, !PT ;  /* 0x0800000018180812 */ /* 0x000fe200078efcff */
[----:B-1----:R-:W-:Y:S01]  /*84c30*/  IMAD.U32 R71, RZ, RZ, UR5 ;  /* 0x00000005ff477e24 */ /* 0x002fe2000f8e00ff */
[----:B------:R-:W-:Y:S01]  /*84c40*/  ISETP.GE.AND P0, PT, R31, UR19, PT ;  /* 0x000000131f007c0c */ /* 0x000fe2000bf06270 */
[----:B------:R-:W1:Y:S01]  /*84c50*/  LDCU.64 UR18, c[0x0][0x398] ;  /* 0x00007300ff1277ac */ /* 0x000e620008000a00 */
[----:B------:R-:W-:Y:S01]  /*84c60*/  LOP3.LUT R24, R24, 0xfbffffff, RZ, 0xc0, !PT ;  /* 0xfbffffff18187812 */ /* 0x000fe200078ec0ff */
[----:B------:R-:W-:Y:S01]  /*84c70*/  VIADD R31, R3, 0xdf ;  /* 0x000000df031f7836 */ /* 0x000fe20000000000 */
[----:B--2---:R-:W-:Y:S02]  /*84c80*/  ISETP.LT.AND P1, PT, R106, UR8, !P0 ;  /* 0x000000086a007c0c */ /* 0x004fe4000c721270 */
[----:B------:R-:W-:Y:S01]  /*84c90*/  ISETP.LT.AND P0, PT, R246, UR4, !P0 ;  /* 0x00000004f6007c0c */ /* 0x000fe2000c701270 */
[----:B------:R-:W2:Y:S10]  /*84ca0*/  LDCU.64 UR4, c[0x0][0x398] ;  /* 0x00007300ff0477ac */ /* 0x000eb40008000a00 */
[----:B------:R-:W-:-:S04]  /*84cb0*/  @P1 LOP3.LUT R24, R24, 0x4000000, RZ, 0xfc, !PT ;  /* 0x0400000018181812 */ /* 0x000fc800078efcff */
[----:B------:R-:W-:-:S04]  /*84cc0*/  LOP3.LUT R24, R24, 0xfdffffff, RZ, 0xc0, !PT ;  /* 0xfdffffff18187812 */ /* 0x000fc800078ec0ff */
[----:B------:R-:W-:Y:S01]  /*84cd0*/  @P0 LOP3.LUT R24, R24, 0x2000000, RZ, 0xfc, !PT ;  /* 0x0200000018180812 */ /* 0x000fe200078efcff */
[----:B--2---:R-:W-:Y:S01]  /*84ce0*/  IMAD.U32 R68, RZ, RZ, UR5 ;  /* 0x00000005ff447e24 */ /* 0x004fe2000f8e00ff */
[----:B------:R-:W-:Y:S01]  /*84cf0*/  ISETP.GE.AND P0, PT, R31, UR9, PT ;  /* 0x000000091f007c0c */ /* 0x000fe2000bf06270 */
[----:B------:R-:W2:Y:S01]  /*84d00*/  LDCU.64 UR8, c[0x0][0x398] ;  /* 0x00007300ff0877ac */ /* 0x000ea20008000a00 */
[----:B------:R-:W-:Y:S02]  /*84d10*/  LOP3.LUT R24, R24, 0xfeffffff, RZ, 0xc0, !PT ;  /* 0xfeffffff18187812 */ /* 0x000fe400078ec0ff */
[----:B-1----:R-:W-:Y:S02]  /*84d20*/  ISETP.LT.AND P1, PT, R106, UR18, !P0 ;  /* 0x000000126a007c0c */ /* 0x002fe4000c721270 */
[----:B------:R-:W-:Y:S01]  /*84d30*/  ISETP.LT.AND P0, PT, R246, UR4, !P0 ;  /* 0x00000004f6007c0c */ /* 0x000fe2000c701270 */
[----:B------:R-:W1:Y:S01]  /*84d40*/  LDCU.64 UR4, c[0x0][0x398] ;  /* 0x00007300ff0477ac */ /* 0x000e620008000a00 */
[----:B------:R-:W-:-:S09]  /*84d50*/  IADD3 R31, PT, PT, R3, 0xd9, RZ ;  /* 0x000000d9031f7810 */ /* 0x000fd20007ffe0ff */
        /* <DEDUP_REMOVED lines=35> */
[----:B------:R-:W-:Y:S02]  /*84f90*/  @P0 LOP3.LUT R24, R24, 0x20000, RZ, 0xfc, !PT ;  /* 0x0002000018180812 */ /* 0x000fe400078efcff */
[----:B------:R-:W-:Y:S01]  /*84fa0*/  ISETP.GE.AND P0, PT, R31, UR9, PT ;  /* 0x000000091f007c0c */ /* 0x000fe2000bf06270 */
[----:B------:R-:W3:Y:S01]  /*84fb0*/  LDCU.64 UR8, c[0x0][0x398] ;  /* 0x00007300ff0877ac */ /* 0x000ee20008000a00 */
[----:B------:R-:W-:Y:S01]  /*84fc0*/  LOP3.LUT R24, R24, 0xfffeffff, RZ, 0xc0, !PT ;  /* 0xfffeffff18187812 */ /* 0x000fe200078ec0ff */
[----:B------:R-:W-:Y:S01]  /*84fd0*/  VIADD R31, R3, 0xc1 ;  /* 0x000000c1031f7836 */ /* 0x000fe20000000000 */
[----:B-1----:R-:W-:Y:S02]  /*84fe0*/  ISETP.LT.AND P1, PT, R106, UR18, !P0 ;  /* 0x000000126a007c0c */ /* 0x002fe4000c721270 */
[----:B--2---:R-:W-:Y:S02]  /*84ff0*/  ISETP.LT.AND P0, PT, R246, UR4, !P0 ;  /* 0x00000004f6007c0c */ /* 0x004fe4000c701270 */
[----:B------:R-:W-:Y:S01]  /*85000*/  MOV R53, UR5 ;  /* 0x0000000500357c02 */ /* 0x000fe20008000f00 */
[----:B------:R-:W1:Y:S08]  /*85010*/  LDCU.64 UR4, c[0x0][0x398] ;  /* 0x00007300ff0477ac */ /* 0x000e700008000a00 */
[----:B------:R-:W-:-:S04]  /*85020*/  @P1 LOP3.LUT R24, R24, 0x10000, RZ, 0xfc, !PT ;  /* 0x0001000018181812 */ /* 0x000fc800078efcff */
[----:B------:R-:W-:-:S04]  /*85030*/  LOP3.LUT R24, R24, 0xffff7fff, RZ, 0xc0, !PT ;  /* 0xffff7fff18187812 */ /* 0x000fc800078ec0ff */
[----:B------:R-:W-:Y:S02]  /*85040*/  @P0 LOP3.LUT R24, R24, 0x8000, RZ, 0xfc, !PT ;  /* 0x0000800018180812 */ /* 0x000fe400078efcff */
[----:B------:R-:W-:Y:S01]  /*85050*/  ISETP.GE.AND P0, PT, R31, UR19, PT ;  /* 0x000000131f007c0c */ /* 0x000fe2000bf06270 */
[----:B------:R-:W2:Y:S01]  /*85060*/  LDCU.64 UR18, c[0x0][0x398] ;  /* 0x00007300ff1277ac */ /* 0x000ea20008000a00 */
[----:B------:R-:W-:Y:S01]  /*85070*/  LOP3.LUT R24, R24, 0xffffbfff, RZ, 0xc0, !PT ;  /* 0xffffbfff18187812 */ /* 0x000fe200078ec0ff */
[----:B-1----:R-:W-:Y:S01]  /*85080*/  IMAD.U32 R51, RZ, RZ, UR5 ;  /* 0x00000005ff337e24 */ /* 0x002fe2000f8e00ff */
[----:B---3--:R-:W-:Y:S01]  /*85090*/  ISETP.LT.AND P1, PT, R106, UR8, !P0 ;  /* 0x000000086a007c0c */ /* 0x008fe2000c721270 */
[----:B------:R-:W-:Y:S01]  /*850a0*/  VIADD R31, R3, 0xbb ;  /* 0x000000bb031f7836 */ /* 0x000fe20000000000 */
        /* <DEDUP_REMOVED lines=12> */
[----:B------:R-:W-:Y:S01]  /*85170*/  UMOV UR4, UR6 ;  /* 0x0000000600047c82 */ /* 0x000fe20008000000 */
[----:B------:R-:W2:Y:S09]  /*85180*/  LDCU.64 UR6, c[0x0][0x398] ;  /* 0x00007300ff0677ac */ /* 0x000eb20008000a00 */
[----:B------:R-:W-:-:S04]  /*85190*/  @P1 LOP3.LUT R24, R24, 0x1000, RZ, 0xfc, !PT ;  /* 0x0000100018181812 */ /* 0x000fc800078efcff */
[----:B------:R-:W-:-:S04]  /*851a0*/  LOP3.LUT R24, R24, 0xfffff7ff, RZ, 0xc0, !PT ;  /* 0xfffff7ff18187812 */ /* 0x000fc800078ec0ff */
[----:B------:R-:W-:Y:S01]  /*851b0*/  @P0 LOP3.LUT R24, R24, 0x800, RZ, 0xfc, !PT ;  /* 0x0000080018180812 */ /* 0x000fe200078efcff */
[----:B--2---:R-:W-:Y:S01]  /*851c0*/  UMOV UR49, UR7 ;  /* 0x0000000700317c82 */ /* 0x004fe20008000000 */
[----:B------:R-:W-:Y:S01]  /*851d0*/  ISETP.GE.AND P0, PT, R31, UR19, PT ;  /* 0x000000131f007c0c */ /* 0x000fe2000bf06270 */
[----:B------:R-:W2:Y:S01]  /*851e0*/  LDCU.64 UR18, c[0x0][0x398] ;  /* 0x00007300ff1277ac */ /* 0x000ea20008000a00 */
[----:B------:R-:W-:Y:S01]  /*851f0*/  LOP3.LUT R24, R24, 0xfffffbff, RZ, 0xc0, !PT ;  /* 0xfffffbff18187812 */ /* 0x000fe200078ec0ff */
[----:B------:R-:W-:Y:S01]  /*85200*/  VIADD R31, R3, 0xaf ;  /* 0x000000af031f7836 */ /* 0x000fe20000000000 */
[----:B-1----:R-:W-:Y:S02]  /*85210*/  ISETP.LT.AND P1, PT, R106, UR8, !P0 ;  /* 0x000000086a007c0c */ /* 0x002fe4000c721270 */
        /* <DEDUP_REMOVED lines=8> */
[----:B------:R-:W1:Y:S01]  /*852a0*/  LDCU.64 UR8, c[0x0][0x398] ;  /* 0x00007300ff0877ac */ /* 0x000e620008000a00 */
[----:B------:R-:W-:Y:S02]  /*852b0*/  LOP3.LUT R24, R24, 0xfffffeff, RZ, 0xc0, !PT ;  /* 0xfffffeff18187812 */ /* 0x000fe400078ec0ff */
[----:B--2---:R-:W-:Y:S02]  /*852c0*/  ISETP.LT.AND P1, PT, R106, UR18, !P0 ;  /* 0x000000126a007c0c */ /* 0x004fe4000c721270 */
[----:B------:R-:W-:Y:S01]  /*852d0*/  ISETP.LT.AND P0, PT, R246, UR4, !P0 ;  /* 0x00000004f6007c0c */ /* 0x000fe2000c701270 */
[----:B------:R-:W-:Y:S01]  /*852e0*/  UMOV UR4, UR6 ;  /* 0x0000000600047c82 */ /* 0x000fe20008000000 */
[----:B------:R-:W-:Y:S01]  /*852f0*/  IADD3 R31, PT, PT, R3, 0xa9, RZ ;  /* 0x000000a9031f7810 */ /* 0x000fe20007ffe0ff */
[----:B------:R-:W2:Y:S08]  /*85300*/  LDCU.64 UR6, c[0x0][0x398] ;  /* 0x00007300ff0677ac */ /* 0x000eb00008000a00 */
[----:B------:R-:W-:-:S04]  /*85310*/  @P1 LOP3.LUT R24, R24, 0x100, RZ, 0xfc, !PT ;  /* 0x0000010018181812 */ /* 0x000fc800078efcff */
[----:B------:R-:W-:-:S04]  /*85320*/  LOP3.LUT R24, R24, 0xffffff7f, RZ, 0xc0, !PT ;  /* 0xffffff7f18187812 */ /* 0x000fc800078ec0ff */
[----:B------:R-:W-:Y:S02]  /*85330*/  @P0 LOP3.LUT R24, R24, 0x80, RZ, 0xfc, !PT ;  /* 0x0000008018180812 */ /* 0x000fe400078efcff */
[----:B------:R-:W-:Y:S01]  /*85340*/  ISETP.GE.AND P0, PT, R31, UR19, PT ;  /* 0x000000131f007c0c */ /* 0x000fe2000bf06270 */
[----:B------:R-:W3:Y:S01]  /*85350*/  LDCU.64 UR18, c[0x0][0x398] ;  /* 0x00007300ff1277ac */ /* 0x000ee20008000a00 */
[----:B------:R-:W-:Y:S01]  /*85360*/  LOP3.LUT R24, R24, 0xffffffbf, RZ, 0xc0, !PT ;  /* 0xffffffbf18187812 */ /* 0x000fe200078ec0ff */
[----:B------:R-:W-:Y:S01]  /*85370*/  VIADD R31, R3, 0xa3 ;  /* 0x000000a3031f7836 */ /* 0x000fe20000000000 */
[----:B-1----:R-:W-:Y:S01]  /*85380*/  ISETP.LT.AND P1, PT, R106, UR8, !P0 ;  /* 0x000000086a007c0c */ /* 0x002fe2000c721270 */
[----:B--2---:R-:W-:Y:S01]  /*85390*/  UMOV UR55, UR7 ;  /* 0x0000000700377c82 */ /* 0x004fe20008000000 */
        /* <DEDUP_REMOVED lines=9> */
[----:B------:R-:W-:Y:S01]  /*85430*/  LOP3.LUT R24, R24, 0xffffffef, RZ, 0xc0, !PT ;  /* 0xffffffef18187812 */ /* 0x000fe200078ec0ff */
[----:B------:R-:W-:Y:S01]  /*85440*/  VIADD R31, R3, 0x9d ;  /* 0x0000009d031f7836 */ /* 0x000fe20000000000 */
[----:B---3--:R-:W-:Y:S02]  /*85450*/  ISETP.LT.AND P1, PT, R106, UR18, !P0 ;  /* 0x000000126a007c0c */ /* 0x008fe4000c721270 */
        /* <DEDUP_REMOVED lines=11> */
[----:B-1----:R-:W-:Y:S01]  /*85510*/  ISETP.LT.AND P1, PT, R106, UR8, !P0 ;  /* 0x000000086a007c0c */ /* 0x002fe2000c721270 */
[----:B------:R-:W1:Y:S01]  /*85520*/  LDCU UR8, c[0x0][0x398] ;  /* 0x00007300ff0877ac */ /* 0x000e620008000800 */
[----:B------:R-:W-:Y:S02]  /*85530*/  ISETP.LT.AND P0, PT, R246, UR4, !P0 ;  /* 0x00000004f6007c0c */ /* 0x000fe4000c701270 */
[----:B------:R-:W-:Y:S01]  /*85540*/  MOV.SPILL R63, UR5 ;  /* 0x00000005003f7c02 */ /* 0x000fe20009000f00 */
[----:B------:R-:W-:Y:S01]  /*85550*/  UMOV UR4, UR6 ;  /* 0x0000000600047c82 */ /* 0x000fe20008000000 */
[----:B------:R-:W3:Y:S07]  /*85560*/  LDCU.64 UR6, c[0x0][0x398] ;  /* 0x00007300ff0677ac */ /* 0x000eee0008000a00 */
[----:B------:R-:W-:-:S04]  /*85570*/  @P1 LOP3.LUT R24, R24, 0x4, RZ, 0xfc, !PT ;  /* 0x0000000418181812 */ /* 0x000fc800078efcff */
[----:B------:R-:W-:-:S04]  /*85580*/  LOP3.LUT R24, R24, 0xfffffffe, RZ, 0xc0, !PT ;  /* 0xfffffffe18187812 */ /* 0x000fc800078ec0ff */
[----:B------:R-:W-:Y:S02]  /*85590*/  @P0 LOP3.LUT R24, R24, 0x1, RZ, 0xfc, !PT ;  /* 0x0000000118180812 */ /* 0x000fe400078efcff */
[----:B------:R-:W-:Y:S01]  /*855a0*/  ISETP.GE.AND P0, PT, R31, UR43, PT ;  /* 0x0000002b1f007c0c */ /* 0x000fe2000bf06270 */
[----:B------:R-:W-:Y:S01]  /*855b0*/  VIADD R31, R3, 0xec ;  /* 0x000000ec031f7836 */ /* 0x000fe20000000000 */
[----:B------:R-:W-:Y:S02]  /*855c0*/  LOP3.LUT R24, R24, 0xfffffffd, RZ, 0xc0, !PT ;  /* 0xfffffffd18187812 */ /* 0x000fe400078ec0ff */
[----:B------:R-:W-:Y:S01]  /*855d0*/  ISETP.LT.AND P1, PT, R106, UR20, !P0 ;  /* 0x000000146a007c0c */ /* 0x000fe2000c721270 */
[----:B------:R-:W1:Y:S01]  /*855e0*/  LDCU.64 UR20, c[0x0][0x398] ;  /* 0x00007300ff1477ac */ /* 0x000e620008000a00 */
[----:B--2---:R-:W-:-:S11]  /*855f0*/  ISETP.LT.AND P0, PT, R246, UR18, !P0 ;  /* 0x00000012f6007c0c */ /* 0x004fd6000c701270 */
[----:B------:R-:W-:Y:S02]  /*85600*/  @P1 LOP3.LUT R24, R24, 0x2, RZ, 0xfc, !PT ;  /* 0x0000000218181812 */ /* 0x000fe400078efcff */
[----:B------:R-:W-:Y:S02]  /*85610*/  @P0 LOP3.LUT R25, R25, 0x80000000, RZ, 0xfc, !PT ;  /* 0x8000000019190812 */ /* 0x000fe400078efcff */
[----:B------:R-:W-:Y:S01]  /*85620*/  ISETP.GE.AND P0, PT, R31, UR19, PT ;  /* 0x000000131f007c0c */ /* 0x000fe2000bf06270 */
[----:B------:R-:W2:Y:S01]  /*85630*/  LDCU.64 UR18, c[0x0][0x398] ;  /* 0x00007300ff1277ac */ /* 0x000ea20008000a00 */
[----:B------:R-:W-:Y:S01]  /*85640*/  LOP3.LUT R25, R25, 0xbfffffff, RZ, 0xc0, !PT ;  /* 0xbfffffff19197812 */ /* 0x000fe200078ec0ff */
[----:B------:R-:W-:Y:S01]  /*85650*/  VIADD R31, R3, 0xe6 ;  /* 0x000000e6031f7836 */ /* 0x000fe20000000000 */
[----:B-1----:R-:W-:Y:S01]  /*85660*/  ISETP.LT.AND P1, PT, R106, UR20, !P0 ;  /* 0x000000146a007c0c */ /* 0x002fe2000c721270 */
[----:B------:R-:W-:Y:S01]  /*85670*/  STL [R1+0x2b2c], R24 ;  /* 0x002b2c1801007387 */ /* 0x000fe20000100800 */
        /* <DEDUP_REMOVED lines=8> */
[----:B------:R-:W-:Y:S02]  /*85700*/  LOP3.LUT R25, R25, 0xefffffff, RZ, 0xc0, !PT ;  /* 0xefffffff19197812 */ /* 0x000fe400078ec0ff */
[----:B--2---:R-:W-:Y:S01]  /*85710*/  ISETP.LT.AND P1, PT, R106, UR18, !P0 ;  /* 0x000000126a007c0c */ /* 0x004fe2000c721270 */
[----:B---3--:R-:W-:Y:S01]  /*85720*/  UMOV UR5, UR7 ;  /* 0x0000000700057c82 */ /* 0x008fe20008000000 */
[----:B------:R-:W-:Y:S01]  /*85730*/  ISETP.LT.AND P0, PT, R246, UR4, !P0 ;  /* 0x00000004f6007c0c */ /* 0x000fe2000c701270 */
[----:B------:R-:W-:Y:S01]  /*85740*/  UMOV UR4, UR6 ;  /* 0x0000000600047c82 */ /* 0x000fe20008000000 */
[----:B------:R-:W-:Y:S01]  /*85750*/  IADD3 R31, PT, PT, R3, 0xe0, RZ ;  /* 0x000000e0031f7810 */ /* 0x000fe20007ffe0ff */
[----:B------:R-:W2:Y:S01]  /*85760*/  LDCU.64 UR6, c[0x0][0x398] ;  /* 0x00007300ff0677ac */ /* 0x000ea20008000a00 */
[----:B------:R-:W-:-:S07]  /*85770*/  MOV.SPILL R54, UR5 ;  /* 0x0000000500367c02 */ /* 0x000fce0009000f00 */
        /* <DEDUP_REMOVED lines=8> */
[----:B------:R-:W-:Y:S01]  /*85800*/  ISETP.LT.AND P0, PT, R246, UR4, !P0 ;  /* 0x00000004f6007c0c */ /* 0x000fe2000c701270 */
[----:B------:R-:W1:Y:S01]  /*85810*/  LDCU.64 UR4, c[0x0][0x398] ;  /* 0x00007300ff0477ac */ /* 0x000e620008000a00 */
[----:B--2---:R-:W-:-:S09]  /*85820*/  MOV.SPILL R52, UR7 ;  /* 0x0000000700347c02 */ /* 0x004fd20009000f00 */
        /* <DEDUP_REMOVED lines=23> */
[----:B------:R-:W1:Y:S01]  /*859a0*/  LDCU.64 UR6, c[0x0][0x398] ;  /* 0x00007300ff0677ac */ /* 0x000e620008000a00 */
[----:B------:R-:W-:-:S08]  /*859b0*/  MOV.SPILL R49, UR5 ;  /* 0x0000000500317c02 */ /* 0x000fd00009000f00 */
[----:B------:R-:W-:-:S04]  /*859c0*/  @P1 LOP3.LUT R25, R25, 0x400000, RZ, 0xfc, !PT ;  /* 0x0040000019191812 */ /* 0x000fc800078efcff */
[----:B------:R-:W-:-:S04]  /*859d0*/  LOP3.LUT R25, R25, 0xffdfffff, RZ, 0xc0, !PT ;  /* 0xffdfffff19197812 */ /* 0x000fc800078ec0ff */
[----:B------:R-:W-:Y:S02]  /*859e0*/  @P0 LOP3.LUT R25, R25, 0x200000, RZ, 0xfc, !PT ;  /* 0x0020000019190812 */ /* 0x000fe400078efcff */
[----:B------:R-:W-:Y:S01]  /*859f0*/  ISETP.GE.AND P0, PT, R31, UR21, PT ;  /* 0x000000151f007c0c */ /* 0x000fe2000bf06270 */
[----:B------:R-:W3:Y:S01]  /*85a00*/  LDCU.64 UR20, c[0x0][0x398] ;  /* 0x00007300ff1477ac */ /* 0x000ee20008000a00 */
[----:B------:R-:W-:Y:S01]  /*85a10*/  LOP3.LUT R25, R25, 0xffefffff, RZ, 0xc0, !PT ;  /* 0xffefffff19197812 */ /* 0x000fe200078ec0ff */
[----:B------:R-:W-:Y:S01]  /*85a20*/  VIADD R31, R3, 0xc8 ;  /* 0x000000c8031f7836 */ /* 0x000fe20000000000 */
[----:B--2---:R-:W-:Y:S02]  /*85a30*/  ISETP.LT.AND P1, PT, R106, UR18, !P0 ;  /* 0x000000126a007c0c */ /* 0x004fe4000c721270 */
[----:B------:R-:W-:Y:S01]  /*85a40*/  ISETP.LT.AND P0, PT, R246, UR4, !P0 ;  /* 0x00000004f6007c0c */ /* 0x000fe2000c701270 */
[----:B-1----:R-:W-:Y:S01]  /*85a50*/  UMOV UR4, UR6 ;  /* 0x0000000600047c82 */ /* 0x002fe20008000000 */
[----:B------:R-:W-:Y:S01]  /*85a60*/  MOV.SPILL R47, UR7 ;  /* 0x00000007002f7c02 */ /* 0x000fe20009000f00 */
[----:B------:R-:W1:Y:S08]  /*85a70*/  LDCU.64 UR6, c[0x0][0x398] ;  /* 0x00007300ff0677ac */ /* 0x000e700008000a00 */
[----:B------:R-:W-:-:S04]  /*85a80*/  @P1 LOP3.LUT R25, R25, 0x100000, RZ, 0xfc, !PT ;  /* 0x0010000019191812 */ /* 0x000fc800078efcff */
[----:B------:R-:W-:-:S04]  /*85a90*/  LOP3.LUT R25, R25, 0xfff7ffff, RZ, 0xc0, !PT ;  /* 0xfff7ffff19197812 */ /* 0x000fc800078ec0ff */
[----:B------:R-:W-:Y:S02]  /*85aa0*/  @P0 LOP3.LUT R25, R25, 0x80000, RZ, 0xfc, !PT ;  /* 0x0008000019190812 */ /* 0x000fe400078efcff */
[----:B------:R-:W-:Y:S01]  /*85ab0*/  ISETP.GE.AND P0, PT, R31, UR19, PT ;  /* 0x000000131f007c0c */ /* 0x000fe2000bf06270 */
[----:B------:R-:W2:Y:S01]  /*85ac0*/  LDCU.64 UR18, c[0x0][0x398] ;  /* 0x00007300ff1277ac */ /* 0x000ea20008000a00 */
[----:B------:R-:W-:Y:S01]  /*85ad0*/  LOP3.LUT R25, R25, 0xfffbffff, RZ, 0xc0, !PT ;  /* 0xfffbffff19197812 */ /* 0x000fe200078ec0ff */
[----:B------:R-:W-:Y:S01]  /*85ae0*/  VIADD R31, R3, 0xc2 ;  /* 0x000000c2031f7836 */ /* 0x000fe20000000000 */
[----:B---3--:R-:W-:Y:S01]  /*85af0*/  ISETP.LT.AND P1, PT, R106, UR20, !P0 ;  /* 0x000000146a007c0c */ /* 0x008fe2000c721270 */
[----:B-1----:R-:W-:Y:S01]  /*85b00*/  UMOV UR5, UR7 ;  /* 0x0000000700057c82 */ /* 0x002fe20008000000 */
        /* <DEDUP_REMOVED lines=9> */
[----:B------:R-:W-:Y:S02]  /*85ba0*/  LOP3.LUT R25, R25, 0xfffeffff, RZ, 0xc0, !PT ;  /* 0xfffeffff19197812 */ /* 0x000fe400078ec0ff */
[----:B--2---:R-:W-:Y:S02]  /*85bb0*/  ISETP.LT.AND P1, PT, R106, UR18, !P0 ;  /* 0x000000126a007c0c */ /* 0x004fe4000c721270 */
[----:B------:R-:W-:Y:S01]  /*85bc0*/  ISETP.LT.AND P0, PT, R246, UR4, !P0 ;  /* 0x00000004f6007c0c */ /* 0x000fe2000c701270 */
[----:B-1----:R-:W-:Y:S01]  /*85bd0*/  UMOV UR4, UR6 ;  /* 0x0000000600047c82 */ /* 0x002fe20008000000 */
[----:B------:R-:W-:Y:S01]  /*85be0*/  IADD3 R31, PT, PT, R3, 0xbc, RZ ;  /* 0x000000bc031f7810 */ /* 0x000fe20007ffe0ff */
[----:B------:R-:W-:-:S02]  /*85bf0*/  UMOV UR6, UR60 ;  /* 0x0000003c00067c82 */ /* 0x000fc40008000000 */
[----:B------:R-:W-:Y:S01]  /*85c00*/  MOV.SPILL R247, UR6 ;  /* 0x0000000600f77c02 */ /* 0x000fe20009000f00 */
[----:B------:R-:W-:-:S05]  /*85c10*/  UMOV UR6, UR51 ;  /* 0x0000003300067c82 */ /* 0x000fca0008000000 */
[----:B------:R-:W-:-:S04]  /*85c20*/  @P1 LOP3.LUT R25, R25, 0x10000, RZ, 0xfc, !PT ;  /* 0x0001000019191812 */ /* 0x000fc800078efcff */
[----:B------:R-:W-:-:S04]  /*85c30*/  LOP3.LUT R25, R25, 0xffff7fff, RZ, 0xc0, !PT ;  /* 0xffff7fff19197812 */ /* 0x000fc800078ec0ff */
[----:B------:R-:W-:Y:S02]  /*85c40*/  @P0 LOP3.LUT R25, R25, 0x8000, RZ, 0xfc, !PT ;  /* 0x0000800019190812 */ /* 0x000fe400078efcff */
        /* <DEDUP_REMOVED lines=71> */
[----:B------:R-:W-:Y:S02]  /*860c0*/  ISETP.GE.AND P0, PT, R31, UR37, PT ;  /* 0x000000251f007c0c */ /* 0x000fe4000bf06270 */
[----:B------:R-:W-:Y:S02]  /*860d0*/  LOP3.LUT R25, R25, 0xfffffff7, RZ, 0xc0, !PT ;  /* 0xfffffff719197812 */ /* 0x000fe400078ec0ff */
[----:B--2---:R-:W-:Y:S02]  /*860e0*/  ISETP.LT.AND P1, PT, R106, UR22, !P0 ;  /* 0x000000166a007c0c */ /* 0x004fe4000c721270 */
[----:B---3--:R-:W-:Y:S02]  /*860f0*/  ISETP.LT.AND P0, PT, R246, UR20, !P0 ;  /* 0x00000014f6007c0c */ /* 0x008fe4000c701270 */
[----:B------:R-:W-:-:S09]  /*86100*/  IADD3 R31, PT, PT, R3, 0x100, RZ ;  /* 0x00000100031f7810 */ /* 0x000fd20007ffe0ff */
[----:B------:R-:W-:-:S04]  /*86110*/  @P1 LOP3.LUT R25, R25, 0x8, RZ, 0xfc, !PT ;  /* 0x0000000819191812 */ /* 0x000fc800078efcff */
[----:B------:R-:W-:-:S04]  /*86120*/  LOP3.LUT R25, R25, 0xfffffffe, RZ, 0xc0, !PT ;  /* 0xfffffffe19197812 */ /* 0x000fc800078ec0ff */
[----:B------:R-:W-:Y:S02]  /*86130*/  @P0 LOP3.LUT R25, R25, 0x1, RZ, 0xfc, !PT ;  /* 0x0000000119190812 */ /* 0x000fe400078efcff */
[----:B------:R-:W-:Y:S01]  /*86140*/  ISETP.GE.AND P0, PT, R31, UR29, PT ;  /* 0x0000001d1f007c0c */ /* 0x000fe2000bf06270 */
[----:B------:R-:W-:Y:S01]  /*86150*/  VIADD R31, R3, 0x103 ;  /* 0x00000103031f7836 */ /* 0x000fe20000000000 */
[----:B------:R-:W-:Y:S02]  /*86160*/  LOP3.LUT R25, R25, 0xfffffffd, RZ, 0xc0, !PT ;  /* 0xfffffffd19197812 */ /* 0x000fe400078ec0ff */
[----:B------:R-:W-:Y:S02]  /*86170*/  ISETP.LT.AND P1, PT, R106, UR24, !P0 ;  /* 0x000000186a007c0c */ /* 0x000fe4000c721270 */
[----:B------:R-:W-:-:S11]  /*86180*/  ISETP.LT.AND P0, PT, R246, UR26, !P0 ;  /* 0x0000001af6007c0c */ /* 0x000fd6000c701270 */
[----:B------:R-:W-:Y:S02]  /*86190*/  @P1 LOP3.LUT R25, R25, 0x2, RZ, 0xfc, !PT ;  /* 0x0000000219191812 */ /* 0x000fe400078efcff */
[----:B------:R-:W-:Y:S02]  /*861a0*/  @P0 LOP3.LUT R29, R29, 0x40000000, RZ, 0xfc, !PT ;  /* 0x400000001d1d0812 */ /* 0x000fe400078efcff */
[----:B------:R-:W-:Y:S01]  /*861b0*/  ISETP.GE.AND P0, PT, R31, UR33, PT ;  /* 0x000000211f007c0c */ /* 0x000fe2000bf06270 */
[----:B------:R-:W-:Y:S01]  /*861c0*/  VIADD R31, R3, 0x101 ;  /* 0x00000101031f7836 */ /* 0x000fe20000000000 */
[----:B------:R-:W-:Y:S01]  /*861d0*/  LOP3.LUT R29, R29, 0x7fffffff, RZ, 0xc0, !PT ;  /* 0x7fffffff1d1d7812 */ /* 0x000fe200078ec0ff */
[----:B------:R-:W-:Y:S01]  /*861e0*/  STL [R1+0x2b30], R25 ;  /* 0x002b301901007387 */ /* 0x000fe20000100800 */
[----:B------:R-:W-:Y:S01]  /*861f0*/  ISETP.LT.AND P1, PT, R246, UR28, !P0 ;  /* 0x0000001cf6007c0c */ /* 0x000fe2000c721270 */
[----:B------:R-:W1:Y:S01]  /*86200*/  LDCU.64 UR28, c[0x0][0x398] ;  /* 0x00007300ff1c77ac */ /* 0x000e620008000a00 */
[----:B------:R-:W-:Y:S01]  /*86210*/  ISETP.LT.AND P0, PT, R106, UR46, !P0 ;  /* 0x0000002e6a007c0c */ /* 0x000fe2000c701270 */
[----:B------:R-:W-:Y:S10]  /*86220*/  STL [R1+0x2b34], R247 ;  /* 0x002b34f701007387 */ /* 0x000ff40000100800 */
[----:B------:R-:W-:-:S04]  /*86230*/  @P1 LOP3.LUT R29, R29, 0x80000000, RZ, 0xfc, !PT ;  /* 0x800000001d1d1812 */ /* 0x000fc800078efcff */
[----:B------:R-:W-:-:S04]  /*86240*/  LOP3.LUT R29, R29, 0xdfffffff, RZ, 0xc0, !PT ;  /* 0xdfffffff1d1d7812 */ /* 0x000fc800078ec0ff */
[----:B------:R-:W-:Y:S02]  /*86250*/  @P0 LOP3.LUT R29, R29, 0x20000000, RZ, 0xfc, !PT ;  /* 0x200000001d1d0812 */ /* 0x000fe400078efcff */
[----:B------:R-:W-:Y:S01]  /*86260*/  ISETP.GE.AND P0, PT, R31, UR47, PT ;  /* 0x0000002f1f007c0c */ /* 0x000fe2000bf06270 */
[----:B------:R-:W2:Y:S01]  /*86270*/  LDCU.64 UR46, c[0x0][0x398] ;  /* 0x00007300ff2e77ac */ /* 0x000ea20008000a00 */
[----:B------:R-:W-:Y:S01]  /*86280*/  LOP3.LUT R29, R29, 0xefffffff, RZ, 0xc0, !PT ;  /* 0xefffffff1d1d7812 */ /* 0x000fe200078ec0ff */
[----:B------:R-:W-:Y:S01]  /*86290*/  VIADD R31, R3, 0x104 ;  /* 0x00000104031f7836 */ /* 0x000fe20000000000 */
[----:B-1----:R-:W-:Y:S02]  /*862a0*/  ISETP.LT.AND P1, PT, R106, UR28, !P0 ;  /* 0x0000001c6a007c0c */ /* 0x002fe4000c721270 */
[----:B------:R-:W-:-:S11]  /*862b0*/  ISETP.LT.AND P0, PT, R246, UR30, !P0 ;  /* 0x0000001ef6007c0c */ /* 0x000fd6000c701270 */
[----:B------:R-:W-:-:S04]  /*862c0*/  @P1 LOP3.LUT R29, R29, 0x10000000, RZ, 0xfc, !PT ;  /* 0x100000001d1d1812 */ /* 0x000fc800078efcff */
[----:B------:R-:W-:-:S04]  /*862d0*/  LOP3.LUT R29, R29, 0xfbffffff, RZ, 0xc0, !PT ;  /* 0xfbffffff1d1d7812 */ /* 0x000fc800078ec0ff */
[----:B------:R-:W-:Y:S02]  /*862e0*/  @P0 LOP3.LUT R29, R29, 0x4000000, RZ, 0xfc, !PT ;  /* 0x040000001d1d0812 */ /* 0x000fe400078efcff */
[----:B------:R-:W-:Y:S01]  /*862f0*/  ISETP.GE.AND P0, PT, R31, UR4, PT ;  /* 0x000000041f007c0c */ /* 0x000fe2000bf06270 */
[----:B------:R-:W-:Y:S01]  /*86300*/  VIADD R31, R3, 0x102 ;  /* 0x00000102031f7836 */ /* 0x000fe20000000000 */
[----:B------:R-:W-:Y:S01]  /*86310*/  LOP3.LUT R29, R29, 0xf7ffffff, RZ, 0xc0, !PT ;  /* 0xf7ffffff1d1d7812 */ /* 0x000fe200078ec0ff */
[----:B------:R-:W-:Y:S01]  /*86320*/  UMOV UR4, UR61 ;  /* 0x0000003d00047c82 */ /* 0x000fe20008000000 */
[----:B------:R-:W-:Y:S01]  /*86330*/  ISETP.LT.AND P1, PT, R106, UR32, !P0 ;  /* 0x000000206a007c0c */ /* 0x000fe2000c721270 */
[----:B------:R-:W1:Y:S01]  /*86340*/  LDCU.64 UR32, c[0x0][0x398] ;  /* 0x00007300ff2077ac */ /* 0x000e620008000a00 */
[----:B--2---:R-:W-:Y:S02]  /*86350*/  ISETP.LT.AND P0, PT, R246, UR46, !P0 ;  /* 0x0000002ef6007c0c */ /* 0x004fe4000c701270 */
[----:B------:R-:W-:Y:S01]  /*86360*/  MOV.SPILL R248, UR4 ;  /* 0x0000000400f87c02 */ /* 0x000fe20009000f00 */
[----:B------:R-:W-:Y:S01]  /*86370*/  UMOV UR46, UR41 ;  /* 0x00000029002e7c82 */ /* 0x000fe20008000000 */
[----:B------:R-:W2:Y:S07]  /*86380*/  LDCU.64 UR60, c[0x0][0x398] ;  /* 0x00007300ff3c77ac */ /* 0x000eae0008000a00 */
        /* <DEDUP_REMOVED lines=8> */
[----:B------:R-:W3:Y:S01]  /*86410*/  LDCU.64 UR36, c[0x0][0x398] ;  /* 0x00007300ff2477ac */ /* 0x000ee20008000a00 */
[----:B-1----:R-:W-:-:S11]  /*86420*/  ISETP.LT.AND P0, PT, R246, UR32, !P0 ;  /* 0x00000020f6007c0c */ /* 0x002fd6000c701270 */
[----:B------:R-:W-:-:S04]  /*86430*/  @P1 LOP3.LUT R29, R29, 0x1000000, RZ, 0xfc, !PT ;  /* 0x010000001d1d1812 */ /* 0x000fc800078efcff */
[----:B------:R-:W-:-:S04]  /*86440*/  LOP3.LUT R29, R29, 0xff7fffff, RZ, 0xc0, !PT ;  /* 0xff7fffff1d1d7812 */ /* 0x000fc800078ec0ff */
[----:B------:R-:W-:Y:S02]  /*86450*/  @P0 LOP3.LUT R29, R29, 0x800000, RZ, 0xfc, !PT ;  /* 0x008000001d1d0812 */ /* 0x000fe400078efcff */
[----:B------:R-:W-:Y:S01]  /*86460*/  ISETP.GE.AND P0, PT, R31, UR33, PT ;  /* 0x000000211f007c0c */ /* 0x000fe2000bf06270 */
[----:B------:R-:W1:Y:S01]  /*86470*/  LDCU.64 UR32, c[0x0][0x398] ;  /* 0x00007300ff2077ac */ /* 0x000e620008000a00 */
[----:B------:R-:W-:Y:S01]  /*86480*/  LOP3.LUT R29, R29, 0xffbfffff, RZ, 0xc0, !PT ;  /* 0xffbfffff1d1d7812 */ /* 0x000fe200078ec0ff */
[----:B------:R-:W-:Y:S01]  /*86490*/  VIADD R31, R3, 0xfd ;  /* 0x000000fd031f7836 */ /* 0x000fe20000000000 */
[----:B------:R-:W-:Y:S01]  /*864a0*/  ISETP.LT.AND P1, PT, R106, UR8, !P0 ;  /* 0x000000086a007c0c */ /* 0x000fe2000c721270 */
[----:B------:R-:W1:Y:S01]  /*864b0*/  LDCU UR8, c[0x0][0x398] ;  /* 0x00007300ff0877ac */ /* 0x000e620008000800 */
[----:B---3--:R-:W-:-:S11]  /*864c0*/  ISETP.LT.AND P0, PT, R246, UR36, !P0 ;  /* 0x00000024f6007c0c */ /* 0x008fd6000c701270 */
[----:B------:R-:W-:-:S04]  /*864d0*/  @P1 LOP3.LUT R29, R29, 0x400000, RZ, 0xfc, !PT ;  /* 0x004000001d1d1812 */ /* 0x000fc800078efcff */
[----:B------:R-:W-:-:S04]  /*864e0*/  LOP3.LUT R29, R29, 0xffdfffff, RZ, 0xc0, !PT ;  /* 0xffdfffff1d1d7812 */ /* 0x000fc800078ec0ff */
[----:B------:R-:W-:Y:S02]  /*864f0*/  @P0 LOP3.LUT R29, R29, 0x200000, RZ, 0xfc, !PT ;  /* 0x002000001d1d0812 */ /* 0x000fe400078efcff */
[----:B------:R-:W-:Y:S01]  /*86500*/  ISETP.GE.AND P0, PT, R31, UR29, PT ;  /* 0x0000001d1f007c0c */ /* 0x000fe2000bf06270 */
[----:B------:R-:W3:Y:S01]  /*86510*/  LDCU.64 UR28, c[0x0][0x398] ;  /* 0x00007300ff1c77ac */ /* 0x000ee20008000a00 */
[----:B------:R-:W-:Y:S02]  /*86520*/  LOP3.LUT R29, R29, 0xffefffff, RZ, 0xc0, !PT ;  /* 0xffefffff1d1d7812 */ /* 0x000fe400078ec0ff */
[----:B-1----:R-:W-:Y:S01]  /*86530*/  ISETP.LT.AND P1, PT, R106, UR8, !P0 ;  /* 0x000000086a007c0c */ /* 0x002fe2000c721270 */
[----:B------:R-:W1:Y:S01]  /*86540*/  LDCU UR8, c[0x0][0x398] ;  /* 0x00007300ff0877ac */ /* 0x000e620008000800 */
[----:B------:R-:W-:Y:S02]  /*86550*/  ISETP.LT.AND P0, PT, R246, UR32, !P0 ;  /* 0x00000020f6007c0c */ /* 0x000fe4000c701270 */
[----:B------:R-:W-:-:S09]  /*86560*/  IADD3 R31, PT, PT, R3, 0xfc, RZ ;  /* 0x000000fc031f7810 */ /* 0x000fd20007ffe0ff */
[----:B------:R-:W-:-:S04]  /*86570*/  @P1 LOP3.LUT R29, R29, 0x100000, RZ, 0xfc, !PT ;  /* 0x001000001d1d1812 */ /* 0x000fc800078efcff */
[----:B------:R-:W-:-:S04]  /*86580*/  LOP3.LUT R29, R29, 0xfff7ffff, RZ, 0xc0, !PT ;  /* 0xfff7ffff1d1d7812 */ /* 0x000fc800078ec0ff */
[----:B------:R-:W-:Y:S02]  /*86590*/  @P0 LOP3.LUT R29, R29, 0x80000, RZ, 0xfc, !PT ;  /* 0x000800001d1d0812 */ /* 0x000fe400078efcff */
[----:B------:R-:W-:Y:S01]  /*865a0*/  ISETP.GE.AND P0, PT, R31, UR31, PT ;  /* 0x0000001f1f007c0c */ /* 0x000fe2000bf06270 */
[----:B------:R-:W2:Y:S01]  /*865b0*/  LDCU.64 UR30, c[0x0][0x398] ;  /* 0x00007300ff1e77ac */ /* 0x000ea20008000a00 */
[----:B------:R-:W-:Y:S01]  /*865c0*/  LOP3.LUT R29, R29, 0xfffbffff, RZ, 0xc0, !PT ;  /* 0xfffbffff1d1d7812 */ /* 0x000fe200078ec0ff */
[----:B------:R-:W-:Y:S01]  /*865d0*/  VIADD R31, R3, 0xfb ;  /* 0x000000fb031f7836 */ /* 0x000fe20000000000 */
[----:B-1----:R-:W-:Y:S01]  /*865e0*/  ISETP.LT.AND P1, PT, R106, UR8, !P0 ;  /* 0x000000086a007c0c */ /* 0x002fe2000c721270 */
[----:B------:R-:W1:Y:S01]  /*865f0*/  LDCU UR8, c[0x0][0x398] ;  /* 0x00007300ff0877ac */ /* 0x000e620008000800 */
[----:B---3--:R-:W-:-:S11]  /*86600*/  ISETP.LT.AND P0, PT, R246, UR28, !P0 ;  /* 0x0000001cf6007c0c */ /* 0x008fd6000c701270 */
[----:B------:R-:W-:-:S04]  /*86610*/  @P1 LOP3.LUT R29, R29, 0x40000, RZ, 0xfc, !PT ;  /* 0x000400001d1d1812 */ /* 0x000fc800078efcff */
[----:B------:R-:W-:-:S04]  /*86620*/  LOP3.LUT R29, R29, 0xfffdffff, RZ, 0xc0, !PT ;  /* 0xfffdffff1d1d7812 */ /* 0x000fc800078ec0ff */
[----:B------:R-:W-:Y:S02]  /*86630*/  @P0 LOP3.LUT R29, R29, 0x20000, RZ, 0xfc, !PT ;  /* 0x000200001d1d0812 */ /* 0x000fe400078efcff */
[----:B------:R-:W-:Y:S01]  /*86640*/  ISETP.GE.AND P0, PT, R31, UR25, PT ;  /* 0x000000191f007c0c */ /* 0x000fe2000bf06270 */
[----:B------:R-:W-:Y:S01]  /*86650*/  VIADD R31, R3, 0xfa ;  /* 0x000000fa031f7836 */ /* 0x000fe20000000000 */
[----:B------:R-:W-:Y:S01]  /*86660*/  LOP3.LUT R29, R29, 0xfffeffff, RZ, 0xc0, !PT ;  /* 0xfffeffff1d1d7812 */ /* 0x000fe200078ec0ff */
[----:B------:R-:W3:Y:S01]  /*86670*/  LDCU.64 UR24, c[0x0][0x398] ;  /* 0x00007300ff1877ac */ /* 0x000ee20008000a00 */
[----:B-1----:R-:W-:Y:S02]  /*86680*/  ISETP.LT.AND P1, PT, R106, UR8, !P0 ;  /* 0x000000086a007c0c */ /* 0x002fe4000c721270 */
[----:B--2---:R-:W-:Y:S01]  /*86690*/  ISETP.LT.AND P0, PT, R246, UR30, !P0 ;  /* 0x0000001ef6007c0c */ /* 0x004fe2000c701270 */
[----:B------:R-:W1:Y:S10]  /*866a0*/  LDCU UR8, c[0x0][0x398] ;  /* 0x00007300ff0877ac */ /* 0x000e740008000800 */
[----:B------:R-:W-:-:S04]  /*866b0*/  @P1 LOP3.LUT R29, R29, 0x10000, RZ, 0xfc, !PT ;  /* 0x000100001d1d1812 */ /* 0x000fc800078efcff */
[----:B------:R-:W-:-:S04]  /*866c0*/  LOP3.LUT R29, R29, 0xffff7fff, RZ, 0xc0, !PT ;  /* 0xffff7fff1d1d7812 */ /* 0x000fc800078ec0ff */
[----:B------:R-:W-:Y:S02]  /*866d0*/  @P0 LOP3.LUT R29, R29, 0x8000, RZ, 0xfc, !PT ;  /* 0x000080001d1d0812 */ /* 0x000fe400078efcff */
[----:B------:R-:W-:Y:S01]  /*866e0*/  ISETP.GE.AND P0, PT, R31, UR27, PT ;  /* 0x0000001b1f007c0c */ /* 0x000fe2000bf06270 */
[----:B------:R-:W-:Y:S01]  /*866f0*/  VIADD R31, R3, 0xf9 ;  /* 0x000000f9031f7836 */ /* 0x000fe20000000000 */
[----:B------:R-:W-:Y:S01]  /*86700*/  LOP3.LUT R29, R29, 0xffffbfff, RZ, 0xc0, !PT ;  /* 0xffffbfff1d1d7812 */ /* 0x000fe200078ec0ff */
[----:B------:R-:W2:Y:S01]  /*86710*/  LDCU.64 UR26, c[0x0][0x398] ;  /* 0x00007300ff1a77ac */ /* 0x000ea20008000a00 */
[----:B------:R-:W-:Y:S02]  /*86720*/  ISETP.LT.AND P1, PT, R246, UR42, !P0 ;  /* 0x0000002af6007c0c */ /* 0x000fe4000c721270 */
[----:B-1----:R-:W-:Y:S01]  /*86730*/  ISETP.LT.AND P0, PT, R106, UR8, !P0 ;  /* 0x000000086a007c0c */ /* 0x002fe2000c701270 */
[----:B------:R-:W1:Y:S01]  /*86740*/  LDCU UR8, c[0x0][0x398] ;  /* 0x00007300ff0877ac */ /* 0x000e620008000800 */
[----:B------:R-:W-:-:S09]  /*86750*/  UMOV UR42, UR14 ;  /* 0x0000000e002a7c82 */ /* 0x000fd20008000000 */
        /* <DEDUP_REMOVED lines=18> */
[----:B------:R-:W1:Y:S01]  /*86880*/  LDCU UR8, c[0x0][0x398] ;  /* 0x00007300ff0877ac */ /* 0x000e620008000800 */
[----:B--2---:R-:W-:-:S11]  /*86890*/  ISETP.LT.AND P0, PT, R246, UR22, !P0 ;  /* 0x00000016f6007c0c */ /* 0x004fd6000c701270 */
[----:B------:R-:W-:-:S04]  /*868a0*/  @P1 LOP3.LUT R29, R29, 0x400, RZ, 0xfc, !PT ;  /* 0x000004001d1d1812 */ /* 0x000fc800078efcff */
[----:B------:R-:W-:-:S04]  /*868b0*/  LOP3.LUT R29, R29, 0xfffffdff, RZ, 0xc0, !PT ;  /* 0xfffffdff1d1d7812 */ /* 0x000fc800078ec0ff */
[----:B------:R-:W-:Y:S02]  /*868c0*/  @P0 LOP3.LUT R29, R29, 0x200, RZ, 0xfc, !PT ;  /* 0x000002001d1d0812 */ /* 0x000fe400078efcff */
[----:B------:R-:W-:Y:S01]  /*868d0*/  ISETP.GE.AND P0, PT, R31, UR37, PT ;  /* 0x000000251f007c0c */ /* 0x000fe2000bf06270 */
[----:B------:R-:W-:Y:S01]  /*868e0*/  VIADD R31, R3, 0xf6 ;  /* 0x000000f6031f7836 */ /* 0x000fe20000000000 */
[----:B------:R-:W-:Y:S01]  /*868f0*/  LOP3.LUT R29, R29, 0xfffffeff, RZ, 0xc0, !PT ;  /* 0xfffffeff1d1d7812 */ /* 0x000fe200078ec0ff */
[----:B------:R-:W2:Y:S01]  /*86900*/  LDCU.64 UR36, c[0x0][0x398] ;  /* 0x00007300ff2477ac */ /* 0x000ea20008000a00 */
[----:B-1----:R-:W-:Y:S02]  /*86910*/  ISETP.LT.AND P1, PT, R106, UR8, !P0 ;  /* 0x000000086a007c0c */ /* 0x002fe4000c721270 */
[----:B---3--:R-:W-:Y:S01]  /*86920*/  ISETP.LT.AND P0, PT, R246, UR20, !P0 ;  /* 0x00000014f6007c0c */ /* 0x008fe2000c701270 */
[----:B------:R-:W1:Y:S10]  /*86930*/  LDCU UR8, c[0x0][0x398] ;  /* 0x00007300ff0877ac */ /* 0x000e740008000800 */
[----:B------:R-:W-:-:S04]  /*86940*/  @P1 LOP3.LUT R29, R29, 0x100, RZ, 0xfc, !PT ;  /* 0x000001001d1d1812 */ /* 0x000fc800078efcff */
[----:B------:R-:W-:-:S04]  /*86950*/  LOP3.LUT R29, R29, 0xffffff7f, RZ, 0xc0, !PT ;  /* 0xffffff7f1d1d7812 */ /* 0x000fc800078ec0ff */
[----:B------:R-:W-:Y:S02]  /*86960*/  @P0 LOP3.LUT R29, R29, 0x80, RZ, 0xfc, !PT ;  /* 0x000000801d1d0812 */ /* 0x000fe400078efcff */
[----:B------:R-:W-:Y:S01]  /*86970*/  ISETP.GE.AND P0, PT, R31, UR33, PT ;  /* 0x000000211f007c0c */ /* 0x000fe2000bf06270 */
[----:B------:R-:W3:Y:S01]  /*86980*/  LDCU.64 UR32, c[0x0][0x398] ;  /* 0x00007300ff2077ac */ /* 0x000ee20008000a00 */
[----:B------:R-:W-:Y:S02]  /*86990*/  LOP3.LUT R29, R29, 0xffffffbf, RZ, 0xc0, !PT ;  /* 0xffffffbf1d1d7812 */ /* 0x000fe400078ec0ff */
[----:B------:R-:W-:Y:S01]  /*869a0*/  ISETP.LT.AND P1, PT, R246, UR44, !P0 ;  /* 0x0000002cf6007c0c */ /* 0x000fe2000c721270 */
[----:B------:R-:W-:Y:S01]  /*869b0*/  UMOV UR44, UR50 ;  /* 0x00000032002c7c82 */ /* 0x000fe20008000000 */
[----:B-1----:R-:W-:Y:S01]  /*869c0*/  ISETP.LT.AND P0, PT, R106, UR8, !P0 ;  /* 0x000000086a007c0c */ /* 0x002fe2000c701270 */
[----:B------:R-:W1:Y:S01]  /*869d0*/  LDCU UR8, c[0x0][0x398] ;  /* 0x00007300ff0877ac */ /* 0x000e620008000800 */
[----:B------:R-:W-:Y:S01]  /*869e0*/  IADD3 R31, PT, PT, R3, 0xf5, RZ ;  /* 0x000000f5031f7810 */ /* 0x000fe20007ffe0ff */
[----:B------:R-:W1:Y:S08]  /*869f0*/  LDCU.64 UR50, c[0x0][0x398] ;  /* 0x00007300ff3277ac */ /* 0x000e700008000a00 */
[----:B------:R-:W-:-:S04]  /*86a00*/  @P1 LOP3.LUT R29, R29, 0x40, RZ, 0xfc, !PT ;  /* 0x000000401d1d1812 */ /* 0x000fc800078efcff */
[----:B------:R-:W-:-:S04]  /*86a10*/  LOP3.LUT R29, R29, 0xffffffdf, RZ, 0xc0, !PT ;  /* 0xffffffdf1d1d7812 */ /* 0x000fc800078ec0ff */
[----:B------:R-:W-:Y:S02]  /*86a20*/  @P0 LOP3.LUT R29, R29, 0x20, RZ, 0xfc, !PT ;  /* 0x000000201d1d0812 */ /* 0x000fe400078efcff */
[----:B------:R-:W-:Y:S01]  /*86a30*/  ISETP.GE.AND P0, PT, R31, UR29, PT ;  /* 0x0000001d1f007c0c */ /* 0x000fe2000bf06270 */
[----:B------:R-:W-:Y:S01]  /*86a40*/  VIADD R31, R3, 0xf4 ;  /* 0x000000f4031f7836 */ /* 0x000fe20000000000 */
[----:B------:R-:W-:Y:S01]  /*86a50*/  LOP3.LUT R29, R29, 0xffffffef, RZ, 0xc0, !PT ;  /* 0xffffffef1d1d7812 */ /* 0x000fe200078ec0ff */
[----:B------:R-:W2:Y:S01]  /*86a60*/  LDCU.64 UR28, c[0x0][0x398] ;  /* 0x00007300ff1c77ac */ /* 0x000ea20008000a00 */
[----:B----4-:R-:W-:Y:S02]  /*86a70*/  ISETP.LT.AND P1, PT, R106, UR10, !P0 ;  /* 0x0000000a6a007c0c */ /* 0x010fe4000c721270 */
[----:B-1----:R-:W-:Y:S01]  /*86a80*/  ISETP.LT.AND P0, PT, R246, UR8, !P0 ;  /* 0x00000008f6007c0c */ /* 0x002fe2000c701270 */
[----:B------:R-:W1:Y:S10]  /*86a90*/  LDCU UR8, c[0x0][0x398] ;  /* 0x00007300ff0877ac */ /* 0x000e740008000800 */
[----:B------:R-:W-:-:S04]  /*86aa0*/  @P1 LOP3.LUT R29, R29, 0x10, RZ, 0xfc, !PT ;  /* 0x000000101d1d1812 */ /* 0x000fc800078efcff */
[----:B------:R-:W-:-:S04]  /*86ab0*/  LOP3.LUT R29, R29, 0xfffffff7, RZ, 0xc0, !PT ;  /* 0xfffffff71d1d7812 */ /* 0x000fc800078ec0ff */
[----:B------:R-:W-:Y:S02]  /*86ac0*/  @P0 LOP3.LUT R29, R29, 0x8, RZ, 0xfc, !PT ;  /* 0x000000081d1d0812 */ /* 0x000fe400078efcff */
[----:B------:R-:W-:Y:S01]  /*86ad0*/  ISETP.GE.AND P0, PT, R31, UR31, PT ;  /* 0x0000001f1f007c0c */ /* 0x000fe2000bf06270 */
[----:B------:R-:W-:Y:S01]  /*86ae0*/  VIADD R31, R3, 0xf2 ;  /* 0x000000f2031f7836 */ /* 0x000fe20000000000 */
[----:B------:R-:W-:Y:S01]  /*86af0*/  LOP3.LUT R29, R29, 0xfffffffb, RZ, 0xc0, !PT ;  /* 0xfffffffb1d1d7812 */ /* 0x000fe200078ec0ff */
[----:B------:R-:W4:Y:S01]  /*86b00*/  LDCU.64 UR30, c[0x0][0x398] ;  /* 0x00007300ff1e77ac */ /* 0x000f220008000a00 */
[----:B------:R-:W-:Y:S02]  /*86b10*/  ISETP.LT.AND P1, PT, R106, UR40, !P0 ;  /* 0x000000286a007c0c */ /* 0x000fe4000c721270 */
[----:B-1----:R-:W-:Y:S01]  /*86b20*/  ISETP.LT.AND P0, PT, R246, UR8, !P0 ;  /* 0x00000008f6007c0c */ /* 0x002fe2000c701270 */
[----:B------:R-:W1:Y:S01]  /*86b30*/  LDCU UR8, c[0x0][0x398] ;  /* 0x00007300ff0877ac */ /* 0x000e620008000800 */
[----:B------:R-:W1:Y:S09]  /*86b40*/  LDCU.64 UR40, c[0x0][0x398] ;  /* 0x00007300ff2877ac */ /* 0x000e720008000a00 */
        /* <DEDUP_REMOVED lines=10> */
[----:B------:R-:W2:Y:S09]  /*86bf0*/  LDCU.64 UR38, c[0x0][0x398] ;  /* 0x00007300ff2677ac */ /* 0x000eb20008000a00 */
[----:B------:R-:W-:-:S02]  /*86c00*/  @P1 LOP3.LUT R29, R29, 0x1, RZ, 0xfc, !PT ;  /* 0x000000011d1d1812 */ /* 0x000fc400078efcff */
[----:B------:R-:W-:Y:S02]  /*86c10*/  @P0 LOP3.LUT R23, R23, 0x80000000, RZ, 0xfc, !PT ;  /* 0x8000000017170812 */ /* 0x000fe400078efcff */
[----:B------:R-:W-:Y:S01]  /*86c20*/  ISETP.GE.AND P0, PT, R31, UR23, PT ;  /* 0x000000171f007c0c */ /* 0x000fe2000bf06270 */
[----:B------:R-:W-:Y:S01]  /*86c30*/  VIADD R31, R3, 0xf0 ;  /* 0x000000f0031f7836 */ /* 0x000fe20000000000 */
[----:B------:R-:W-:Y:S01]  /*86c40*/  LOP3.LUT R23, R23, 0xbfffffff, RZ, 0xc0, !PT ;  /* 0xbfffffff17177812 */ /* 0x000fe200078ec0ff */
[----:B------:R-:W2:Y:S01]  /*86c50*/  LDCU.64 UR22, c[0x0][0x398] ;  /* 0x00007300ff1677ac */ /* 0x000ea20008000a00 */
[----:B-1----:R-:W-:Y:S01]  /*86c60*/  ISETP.LT.AND P1, PT, R106, UR8, !P0 ;  /* 0x000000086a007c0c */ /* 0x002fe2000c721270 */
[----:B------:R-:W-:Y:S01]  /*86c70*/  STL [R1+0x2b38], R29 ;  /* 0x002b381d01007387 */ /* 0x000fe20000100800 */
[----:B------:R-:W-:Y:S01]  /*86c80*/  ISETP.LT.AND P0, PT, R246, UR5, !P0 ;  /* 0x00000005f6007c0c */ /* 0x000fe2000c701270 */
[----:B------:R-:W1:Y:S02]  /*86c90*/  LDCU.64 UR4, c[0x0][0x398] ;  /* 0x00007300ff0477ac */ /* 0x000e640008000a00 */
[----:B------:R-:W-:Y:S08]  /*86ca0*/  STL [R1+0x2b3c], R248 ;  /* 0x002b3cf801007387 */ /* 0x000ff00000100800 */
        /* <DEDUP_REMOVED lines=8> */
[----:B------:R-:W-:Y:S01]  /*86d30*/  ISETP.LT.AND P1, PT, R106, UR34, !P0 ;  /* 0x000000226a007c0c */ /* 0x000fe2000c721270 */
[----:B--2---:R-:W-:Y:S01]  /*86d40*/  UMOV UR5, UR23 ;  /* 0x0000001700057c82 */ /* 0x004fe20008000000 */
[----:B------:R-:W-:Y:S01]  /*86d50*/  ISETP.LT.AND P0, PT, R246, UR4, !P0 ;  /* 0x00000004f6007c0c */ /* 0x000fe2000c701270 */
[----:B------:R-:W-:Y:S01]  /*86d60*/  UMOV UR4, UR22 ;  /* 0x0000001600047c82 */ /* 0x000fe20008000000 */
[----:B------:R-:W2:Y:S01]  /*86d70*/  LDCU.64 UR22, c[0x0][0x398] ;  /* 0x00007300ff1677ac */ /* 0x000ea20008000a00 */
[----:B------:R-:W1:Y:S08]  /*86d80*/  LDCU.64 UR34, c[0x0][0x398] ;  /* 0x00007300ff2277ac */ /* 0x000e700008000a00 */
[----:B------:R-:W-:-:S04]  /*86d90*/  @P1 LOP3.LUT R23, R23, 0x10000000, RZ, 0xfc, !PT ;  /* 0x1000000017171812 */ /* 0x000fc800078efcff */
[----:B------:R-:W-:-:S04]  /*86da0*/  LOP3.LUT R23, R23, 0xf7ffffff, RZ, 0xc0, !PT ;  /* 0xf7ffffff17177812 */ /* 0x000fc800078ec0ff */
[----:B------:R-:W-:Y:S02]  /*86db0*/  @P0 LOP3.LUT R23, R23, 0x8000000, RZ, 0xfc, !PT ;  /* 0x0800000017170812 */ /* 0x000fe400078efcff */
[----:B------:R-:W-:Y:S01]  /*86dc0*/  ISETP.GE.AND P0, PT, R31, UR19, PT ;  /* 0x000000131f007c0c */ /* 0x000fe2000bf06270 */
[----:B------:R-:W2:Y:S01]  /*86dd0*/  LDCU.64 UR18, c[0x0][0x398] ;  /* 0x00007300ff1277ac */ /* 0x000ea20008000a00 */
[----:B------:R-:W-:Y:S02]  /*86de0*/  LOP3.LUT R23, R23, 0xffefffff, RZ, 0xc0, !PT ;  /* 0xffefffff17177812 */ /* 0x000fe400078ec0ff */
[----:B-1----:R-:W-:Y:S02]  /*86df0*/  ISETP.LT.AND P1, PT, R106, UR20, !P0 ;  /* 0x000000146a007c0c */ /* 0x002fe4000c721270 */
[----:B------:R-:W-:Y:S01]  /*86e00*/  ISETP.LT.AND P0, PT, R246, UR4, !P0 ;  /* 0x00000004f6007c0c */ /* 0x000fe2000c701270 */
[----:B------:R-:W-:Y:S01]  /*86e10*/  UMOV UR4, UR12 ;  /* 0x0000000c00047c82 */ /* 0x000fe20008000000 */
[----:B------:R-:W-:-:S09]  /*86e20*/  IADD3 R31, PT, PT, R3, 0x97, RZ ;  /* 0x00000097031f7810 */ /* 0x000fd20007ffe0ff */
[----:B------:R-:W-:-:S04]  /*86e30*/  @P1 LOP3.LUT R23, R23, 0x100000, RZ, 0xfc, !PT ;  /* 0x0010000017171812 */ /* 0x000fc800078efcff */
[----:B------:R-:W-:-:S04]  /*86e40*/  LOP3.LUT R23, R23, 0xfff7ffff, RZ, 0xc0, !PT ;  /* 0xfff7ffff17177812 */ /* 0x000fc800078ec0ff */
[----:B------:R-:W-:Y:S02]  /*86e50*/  @P0 LOP3.LUT R23, R23, 0x80000, RZ, 0xfc, !PT ;  /* 0x0008000017170812 */ /* 0x000fe400078efcff */
[----:B------:R-:W-:Y:S01]  /*86e60*/  ISETP.GE.AND P0, PT, R31, UR9, PT ;  /* 0x000000091f007c0c */ /* 0x000fe2000bf06270 */
[----:B------:R-:W1:Y:S01]  /*86e70*/  LDCU.64 UR8, c[0x0][0x398] ;  /* 0x00007300ff0877ac */ /* 0x000e620008000a00 */
[----:B------:R-:W-:Y:S01]  /*86e80*/  LOP3.LUT R23, R23, 0xfffbffff, RZ, 0xc0, !PT ;  /* 0xfffbffff17177812 */ /* 0x000fe200078ec0ff */
[----:B------:R-:W-:Y:S01]  /*86e90*/  VIADD R31, R3, 0x96 ;  /* 0x00000096031f7836 */ /* 0x000fe20000000000 */
[----:B------:R-:W-:Y:S02]  /*86ea0*/  ISETP.LT.AND P1, PT, R106, UR50, !P0 ;  /* 0x000000326a007c0c */ /* 0x000fe4000c721270 */
[----:B------:R-:W-:Y:S01]  /*86eb0*/  ISETP.LT.AND P0, PT, R246, UR76, !P0 ;  /* 0x0000004cf6007c0c */ /* 0x000fe2000c701270 */
[----:B------:R-:W-:-:S10]  /*86ec0*/  UMOV UR76, UR54 ;  /* 0x00000036004c7c82 */ /* 0x000fd40008000000 */
[----:B------:R-:W-:-:S04]  /*86ed0*/  @P1 LOP3.LUT R23, R23, 0x40000, RZ, 0xfc, !PT ;  /* 0x0004000017171812 */ /* 0x000fc800078efcff */
[----:B------:R-:W-:-:S04]  /*86ee0*/  LOP3.LUT R23, R23, 0xfffdffff, RZ, 0xc0, !PT ;  /* 0xfffdffff17177812 */ /* 0x000fc800078ec0ff */
[----:B------:R-:W-:Y:S02]  /*86ef0*/  @P0 LOP3.LUT R23, R23, 0x20000, RZ, 0xfc, !PT ;  /* 0x0002000017170812 */ /* 0x000fe400078efcff */
[----:B------:R-:W-:Y:S01]  /*86f00*/  ISETP.GE.AND P0, PT, R31, UR11, PT ;  /* 0x0000000b1f007c0c */ /* 0x000fe2000bf06270 */
[----:B------:R-:W2:Y:S01]  /*86f10*/  LDCU.64 UR10, c[0x0][0x398] ;  /* 0x00007300ff0a77ac */ /* 0x000ea20008000a00 */
[----:B------:R-:W-:Y:S01]  /*86f20*/  LOP3.LUT R23, R23, 0xfffeffff, RZ, 0xc0, !PT ;  /* 0xfffeffff17177812 */ /* 0x000fe200078ec0ff */
[----:B------:R-:W-:Y:S01]  /*86f30*/  VIADD R31, R3, 0x95 ;  /* 0x00000095031f7836 */ /* 0x000fe20000000000 */
[----:B------:R-:W-:Y:S02]  /*86f40*/  ISETP.LT.AND P1, PT, R106, UR40, !P0 ;  /* 0x000000286a007c0c */ /* 0x000fe4000c721270 */
[----:B-1----:R-:W-:Y:S01]  /*86f50*/  ISETP.LT.AND P0, PT, R246, UR8, !P0 ;  /* 0x00000008f6007c0c */ /* 0x002fe2000c701270 */
[----:B------:R-:W-:-:S10]  /*86f60*/  UMOV UR8, UR75 ;  /* 0x0000004b00087c82 */ /* 0x000fd40008000000 */
[----:B------:R-:W-:-:S04]  /*86f70*/  @P1 LOP3.LUT R23, R23, 0x10000, RZ, 0xfc, !PT ;  /* 0x0001000017171812 */ /* 0x000fc800078efcff */
[----:B------:R-:W-:-:S04]  /*86f80*/  LOP3.LUT R23, R23, 0xffff7fff, RZ, 0xc0, !PT ;  /* 0xffff7fff17177812 */ /* 0x000fc800078ec0ff */
[----:B------:R-:W-:Y:S02]  /*86f90*/  @P0 LOP3.LUT R23, R23, 0x8000, RZ, 0xfc, !PT ;  /* 0x0000800017170812 */ /* 0x000fe400078efcff */
[----:B------:R-:W-:Y:S01]  /*86fa0*/  ISETP.GE.AND P0, PT, R31, UR13, PT ;  /* 0x0000000d1f007c0c */ /* 0x000fe2000bf06270 */
[----:B------:R-:W1:Y:S01]  /*86fb0*/  LDCU.64 UR12, c[0x0][0x398] ;  /* 0x00007300ff0c77ac */ /* 0x000e620008000a00 */
[----:B------:R-:W-:Y:S01]  /*86fc0*/  LOP3.LUT R23, R23, 0xffffbfff, RZ, 0xc0, !PT ;  /* 0xffffbfff17177812 */ /* 0x000fe200078ec0ff */
[----:B------:R-:W-:Y:S01]  /*86fd0*/  VIADD R31, R3, 0x94 ;  /* 0x00000094031f7836 */ /* 0x000fe20000000000 */
[----:B----4-:R-:W-:Y:S02]  /*86fe0*/  ISETP.LT.AND P1, PT, R106, UR30, !P0 ;  /* 0x0000001e6a007c0c */ /* 0x010fe4000c721270 */
[----:B--2---:R-:W-:Y:S01]  /*86ff0*/  ISETP.LT.AND P0, PT, R246, UR10, !P0 ;  /* 0x0000000af6007c0c */ /* 0x004fe2000c701270 */
        /* <DEDUP_REMOVED lines=10> */
[----:B------:R-:W-:Y:S01]  /*870a0*/  UMOV UR12, UR6 ;  /* 0x00000006000c7c82 */ /* 0x000fe20008000000 */
[----:B------:R-:W-:-:S09]  /*870b0*/  UMOV UR6, UR65 ;  /* 0x0000004100067c82 */ /* 0x000fd20008000000 */
        /* <DEDUP_REMOVED lines=8> */
[----:B--2---:R-:W-:Y:S01]  /*87140*/  ISETP.LT.AND P0, PT, R246, UR14, !P0 ;  /* 0x0000000ef6007c0c */ /* 0x004fe2000c701270 */
[----:B------:R-:W-:-:S10]  /*87150*/  UMOV UR14, UR71 ;  /* 0x00000047000e7c82 */ /* 0x000fd40008000000 */
        /* <DEDUP_REMOVED lines=15> */
[----:B------:R-:W-:Y:S02]  /*87250*/  LOP3.LUT R23, R23, 0xffffffbf, RZ, 0xc0, !PT ;  /* 0xffffffbf17177812 */ /* 0x000fe400078ec0ff */
[----:B------:R-:W-:Y:S02]  /*87260*/  ISETP.LT.AND P1, PT, R106, UR26, !P0 ;  /* 0x0000001a6a007c0c */ /* 0x000fe4000c721270 */
[----:B------:R-:W-:Y:S01]  /*87270*/  ISETP.LT.AND P0, PT, R246, UR18, !P0 ;  /* 0x00000012f6007c0c */ /* 0x000fe2000c701270 */
[----:B------:R-:W-:Y:S01]  /*87280*/  UMOV UR18, UR70 ;  /* 0x0000004600127c82 */ /* 0x000fe20008000000 */
[----:B------:R-:W-:Y:S01]  /*87290*/  IADD3 R31, PT, PT, R3, 0x88, RZ ;  /* 0x00000088031f7810 */ /* 0x000fe20007ffe0ff */
[----:B------:R-:W4:Y:S08]  /*872a0*/  LDCU.64 UR70, c[0x0][0x398] ;  /* 0x00007300ff4677ac */ /* 0x000f300008000a00 */
        /* <DEDUP_REMOVED lines=8> */
[----:B--2---:R-:W-:Y:S01]  /*87330*/  ISETP.LT.AND P0, PT, R246, UR20, !P0 ;  /* 0x00000014f6007c0c */ /* 0x004fe2000c701270 */
[----:B------:R-:W-:-:S10]  /*87340*/  UMOV UR20, UR44 ;  /* 0x0000002c00147c82 */ /* 0x000fd40008000000 */
[----:B------:R-:W-:Y:S02]  /*87350*/  @P1 LOP3.LUT R23, R23, 0x1, RZ, 0xfc, !PT ;  /* 0x0000000117171812 */ /* 0x000fe400078efcff */
        /* <DEDUP_REMOVED lines=8> */
[----:B------:R-:W-:Y:S01]  /*873e0*/  LOP3.LUT R23, R23, 0xffffffdf, RZ, 0xc0, !PT ;  /* 0xffffffdf17177812 */ /* 0x000fe200078ec0ff */
[----:B------:R-:W1:Y:S08]  /*873f0*/  LDCU.64 UR42, c[0x0][0x398] ;  /* 0x00007300ff2a77ac */ /* 0x000e700008000a00 */
[----:B------:R-:W-:-:S04]  /*87400*/  @P1 LOP3.LUT R22, R22, 0x400000, RZ, 0xfc, !PT ;  /* 0x0040000016161812 */ /* 0x000fc800078efcff */
[----:B------:R-:W-:-:S04]  /*87410*/  LOP3.LUT R22, R22, 0xfff7ffff, RZ, 0xc0, !PT ;  /* 0xfff7ffff16167812 */ /* 0x000fc800078ec0ff */
[----:B------:R-:W-:Y:S02]  /*87420*/  @P0 LOP3.LUT R22, R22, 0x80000, RZ, 0xfc, !PT ;  /* 0x0008000016160812 */ /* 0x000fe400078efcff */
[----:B------:R-:W-:Y:S01]  /*87430*/  ISETP.GE.AND P0, PT, R31, UR29, PT ;  /* 0x0000001d1f007c0c */ /* 0x000fe2000bf06270 */
[----:B------:R-:W1:Y:S01]  /*87440*/  LDCU.64 UR28, c[0x0][0x398] ;  /* 0x00007300ff1c77ac */ /* 0x000e620008000a00 */
[----:B------:R-:W-:Y:S01]  /*87450*/  VIADD R31, R3, 0x8f ;  /* 0x0000008f031f7836 */ /* 0x000fe20000000000 */
[----:B------:R-:W-:Y:S02]  /*87460*/  LOP3.LUT R22, R22, 0xbfffffff, RZ, 0xc0, !PT ;  /* 0xbfffffff16167812 */ /* 0x000fe400078ec0ff */
[----:B--2---:R-:W-:Y:S01]  /*87470*/  ISETP.LT.AND P1, PT, R106, UR24, !P0 ;  /* 0x000000186a007c0c */ /* 0x004fe2000c721270 */
[----:B------:R-:W-:Y:S01]  /*87480*/  UMOV UR24, UR49 ;  /* 0x0000003100187c82 */ /* 0x000fe20008000000 */
[----:B------:R-:W-:Y:S01]  /*87490*/  ISETP.LT.AND P0, PT, R246, UR26, !P0 ;  /* 0x0000001af6007c0c */ /* 0x000fe2000c701270 */
[----:B------:R-:W-:-:S10]  /*874a0*/  UMOV UR26, UR62 ;  /* 0x0000003e001a7c82 */ /* 0x000fd40008000000 */
[----:B------:R-:W-:-:S04]  /*874b0*/  @P1 LOP3.LUT R21, R21, 0x80, RZ, 0xfc, !PT ;  /* 0x0000008015151812 */ /* 0x000fc800078efcff */
[----:B------:R-:W-:-:S04]  /*874c0*/  LOP3.LUT R21, R21, 0xffffffdf, RZ, 0xc0, !PT ;  /* 0xffffffdf15157812 */ /* 0x000fc800078ec0ff */
[----:B------:R-:W-:Y:S02]  /*874d0*/  @P0 LOP3.LUT R21, R21, 0x20, RZ, 0xfc, !PT ;  /* 0x0000002015150812 */ /* 0x000fe400078efcff */
[----:B------:R-:W-:Y:S01]  /*874e0*/  ISETP.GE.AND P0, PT, R31, UR31, PT ;  /* 0x0000001f1f007c0c */ /* 0x000fe2000bf06270 */
[----:B------:R-:W2:Y:S01]  /*874f0*/  LDCU.64 UR30, c[0x0][0x398] ;  /* 0x00007300ff1e77ac */ /* 0x000ea20008000a00 */
[----:B------:R-:W-:Y:S01]  /*87500*/  VIADD R31, R3, 0x89 ;  /* 0x00000089031f7836 */ /* 0x000fe20000000000 */
[----:B------:R-:W-:Y:S02]  /*87510*/  LOP3.LUT R21, R21, 0xfffff7ff, RZ, 0xc0, !PT ;  /* 0xfffff7ff15157812 */ /* 0x000fe400078ec0ff */
[----:B---3--:R-:W-:Y:S02]  /*87520*/  ISETP.LT.AND P1, PT, R106, UR32, !P0 ;  /* 0x000000206a007c0c */ /* 0x008fe4000c721270 */
        /* <DEDUP_REMOVED lines=11> */
[----:B------:R-:W-:Y:S01]  /*875e0*/  UMOV UR30, UR48 ;  /* 0x00000030001e7c82 */ /* 0x000fe20008000000 */
[----:B------:R-:W2:Y:S09]  /*875f0*/  LDCU.64 UR48, c[0x0][0x398] ;  /* 0x00007300ff3077ac */ /* 0x000eb20008000a00 */
[----:B------:R-:W-:-:S04]  /*87600*/  @P1 LOP3.LUT R23, R23, 0x4, RZ, 0xfc, !PT ;  /* 0x0000000417171812 */ /* 0x000fc800078efcff */
[----:B------:R-:W-:-:S04]  /*87610*/  LOP3.LUT R23, R23, 0xfffffffd, RZ, 0xc0, !PT ;  /* 0xfffffffd17177812 */ /* 0x000fc800078ec0ff */
[----:B------:R-:W-:Y:S02]  /*87620*/  @P0 LOP3.LUT R23, R23, 0x2, RZ, 0xfc, !PT ;  /* 0x0000000217170812 */ /* 0x000fe400078efcff */
[----:B------:R-:W-:Y:S01]  /*87630*/  ISETP.GE.AND P0, PT, R31, UR35, PT ;  /* 0x000000231f007c0c */ /* 0x000fe2000bf06270 */
[----:B------:R-:W3:Y:S01]  /*87640*/  LDCU.64 UR34, c[0x0][0x398] ;  /* 0x00007300ff2277ac */ /* 0x000ee20008000a00 */
[----:B------:R-:W-:Y:S01]  /*87650*/  VIADD R31, R3, 0x7d ;  /* 0x0000007d031f7836 */ /* 0x000fe20000000000 */
[----:B------:R-:W-:Y:S01]  /*87660*/  STL [R1+0x2b40], R23 ;  /* 0x002b401701007387 */ /* 0x000fe20000100800 */
        /* <DEDUP_REMOVED lines=8> */
[----:B------:R-:W-:Y:S02]  /*876f0*/  IADD3 R31, PT, PT, R3, 0x90, RZ ;  /* 0x00000090031f7810 */ /* 0x000fe40007ffe0ff */
[----:B---3--:R-:W-:Y:S01]  /*87700*/  ISETP.LT.AND P1, PT, R106, UR34, !P0 ;  /* 0x000000226a007c0c */ /* 0x008fe2000c721270 */
[----:B------:R-:W-:Y:S01]  /*87710*/  UMOV UR34, UR4 ;  /* 0x0000000400227c82 */ /* 0x000fe20008000000 */
[----:B------:R-:W-:Y:S01]  /*87720*/  ISETP.LT.AND P0, PT, R246, UR36, !P0 ;  /* 0x00000024f6007c0c */ /* 0x000fe2000c701270 */
[----:B------:R-:W-:Y:S01]  /*87730*/  UMOV UR36, UR45 ;  /* 0x0000002d00247c82 */ /* 0x000fe20008000000 */
[----:B------:R-:W3:Y:S01]  /*87740*/  LDCU.64 UR44, c[0x0][0x398] ;  /* 0x00007300ff2c77ac */ /* 0x000ee20008000a00 */
[----:B------:R-:W-:Y:S01]  /*87750*/  LOP3.LUT R22, R22, 0xdfffffff, RZ, 0xc0, !PT ;  /* 0xdfffffff16167812 */ /* 0x000fe200078ec0ff */
[----:B------:R-:W-:Y:S01]  /*87760*/  UMOV UR4, UR46 ;  /* 0x0000002e00047c82 */ /* 0x000fe20008000000 */
[----:B------:R-:W1:Y:S06]  /*87770*/  LDCU.64 UR46, c[0x0][0x398] ;  /* 0x00007300ff2e77ac */ /* 0x000e6c0008000a00 */
[----:B------:R-:W-:-:S04]  /*87780*/  @P1 LOP3.LUT R21, R21, 0x800, RZ, 0xfc, !PT ;  /* 0x0000080015151812 */ /* 0x000fc800078efcff */
[----:B------:R-:W-:-:S04]  /*87790*/  LOP3.LUT R21, R21, 0xfffffdff, RZ, 0xc0, !PT ;  /* 0xfffffdff15157812 */ /* 0x000fc800078ec0ff */
[----:B------:R-:W-:Y:S02]  /*877a0*/  @P0 LOP3.LUT R21, R21, 0x200, RZ, 0xfc, !PT ;  /* 0x0000020015150812 */ /* 0x000fe400078efcff */
[----:B------:R-:W-:Y:S01]  /*877b0*/  ISETP.GE.AND P0, PT, R31, UR41, PT ;  /* 0x000000291f007c0c */ /* 0x000fe2000bf06270 */
[----:B------:R-:W2:Y:S01]  /*877c0*/  LDCU.64 UR40, c[0x0][0x398] ;  /* 0x00007300ff2877ac */ /* 0x000ea20008000a00 */
[----:B------:R-:W-:Y:S01]  /*877d0*/  VIADD R31, R3, 0x8a ;  /* 0x0000008a031f7836 */ /* 0x000fe20000000000 */
[----:B------:R-:W-:Y:S02]  /*877e0*/  LOP3.LUT R21, R21, 0xffff7fff, RZ, 0xc0, !PT ;  /* 0xffff7fff15157812 */ /* 0x000fe400078ec0ff */
        /* <DEDUP_REMOVED lines=29> */
[----:B------:R-:W-:Y:S01]  /*879c0*/  VIADD R31, R3, 0x91 ;  /* 0x00000091031f7836 */ /* 0x000fe20000000000 */
[----:B------:R-:W-:Y:S02]  /*879d0*/  LOP3.LUT R22, R22, 0xffdfffff, RZ, 0xc0, !PT ;  /* 0xffdfffff16167812 */ /* 0x000fe400078ec0ff */
[----:B---3--:R-:W-:Y:S01]  /*879e0*/  ISETP.LT.AND P1, PT, R106, UR44, !P0 ;  /* 0x0000002c6a007c0c */ /* 0x008fe2000c721270 */
[----:B------:R-:W-:Y:S01]  /*879f0*/  UMOV UR44, UR59 ;  /* 0x0000003b002c7c82 */ /* 0x000fe20008000000 */
[----:B------:R-:W-:Y:S01]  /*87a00*/  ISETP.LT.AND P0, PT, R246, UR46, !P0 ;  /* 0x0000002ef6007c0c */ /* 0x000fe2000c701270 */
[----:B------:R-:W-:Y:S01]  /*87a10*/  UMOV UR46, UR67 ;  /* 0x00000043002e7c82 */ /* 0x000fe20008000000 */
[----:B------:R-:W3:Y:S09]  /*87a20*/  LDCU.64 UR66, c[0x0][0x398] ;  /* 0x00007300ff4277ac */ /* 0x000ef20008000a00 */
[----:B------:R-:W-:-:S04]  /*87a30*/  @P1 LOP3.LUT R21, R21, 0x8000, RZ, 0xfc, !PT ;  /* 0x0000800015151812 */ /* 0x000fc800078efcff */
[----:B------:R-:W-:-:S04]  /*87a40*/  LOP3.LUT R21, R21, 0xffffefff, RZ, 0xc0, !PT ;  /* 0xffffefff15157812 */ /* 0x000fc800078ec0ff */
[----:B------:R-:W-:Y:S02]  /*87a50*/  @P0 LOP3.LUT R21, R21, 0x1000, RZ, 0xfc, !PT ;  /* 0x0000100015150812 */ /* 0x000fe400078efcff */
[----:B------:R-:W-:Y:S01]  /*87a60*/  ISETP.GE.AND P0, PT, R31, UR51, PT ;  /* 0x000000331f007c0c */ /* 0x000fe2000bf06270 */
[----:B------:R-:W3:Y:S01]  /*87a70*/  LDCU.64 UR50, c[0x0][0x398] ;  /* 0x00007300ff3277ac */ /* 0x000ee20008000a00 */
[----:B------:R-:W-:Y:S01]  /*87a80*/  VIADD R31, R3, 0x8b ;  /* 0x0000008b031f7836 */ /* 0x000fe20000000000 */
[----:B------:R-:W-:Y:S02]  /*87a90*/  LOP3.LUT R21, R21, 0x7fffffff, RZ, 0xc0, !PT ;  /* 0x7fffffff15157812 */ /* 0x000fe400078ec0ff */
[----:B--2---:R-:W-:Y:S02]  /*87aa0*/  ISETP.LT.AND P1, PT, R106, UR52, !P0 ;  /* 0x000000346a007c0c */ /* 0x004fe4000c721270 */
[----:B-1----:R-:W-:Y:S01]  /*87ab0*/  ISETP.LT.AND P0, PT, R246, UR48, !P0 ;  /* 0x00000030f6007c0c */ /* 0x002fe2000c701270 */
[----:B------:R-:W-:Y:S01]  /*87ac0*/  UMOV UR48, UR55 ;  /* 0x0000003700307c82 */ /* 0x000fe20008000000 */
[----:B------:R-:W1:Y:S09]  /*87ad0*/  LDCU.64 UR54, c[0x0][0x398] ;  /* 0x00007300ff3677ac */ /* 0x000e720008000a00 */
        /* <DEDUP_REMOVED lines=8> */
[----:B---3--:R-:W-:Y:S01]  /*87b60*/  ISETP.LT.AND P0, PT, R246, UR50, !P0 ;  /* 0x00000032f6007c0c */ /* 0x008fe2000c701270 */
[----:B------:R-:W-:Y:S01]  /*87b70*/  UMOV UR50, UR58 ;  /* 0x0000003a00327c82 */ /* 0x000fe20008000000 */
[----:B------:R-:W1:Y:S09]  /*87b80*/  LDCU.64 UR58, c[0x0][0x398] ;  /* 0x00007300ff3a77ac */ /* 0x000e720008000a00 */
[----:B------:R-:W-:-:S04]  /*87b90*/  @P1 LOP3.LUT R22, R22, 0x10000, RZ, 0xfc, !PT ;  /* 0x0001000016161812 */ /* 0x000fc800078efcff */
[----:B------:R-:W-:-:S04]  /*87ba0*/  LOP3.LUT R22, R22, 0xffffdfff, RZ, 0xc0, !PT ;  /* 0xffffdfff16167812 */ /* 0x000fc800078ec0ff */
[----:B------:R-:W-:Y:S02]  /*87bb0*/  @P0 LOP3.LUT R22, R22, 0x2000, RZ, 0xfc, !PT ;  /* 0x0000200016160812 */ /* 0x000fe400078efcff */
[----:B------:R-:W-:Y:S01]  /*87bc0*/  ISETP.GE.AND P0, PT, R31, UR55, PT ;  /* 0x000000371f007c0c */ /* 0x000fe2000bf06270 */
[----:B------:R-:W3:Y:S01]  /*87bd0*/  LDCU.64 UR54, c[0x0][0x398] ;  /* 0x00007300ff3677ac */ /* 0x000ee20008000a00 */
[----:B------:R-:W-:Y:S02]  /*87be0*/  LOP3.LUT R22, R22, 0xffffefff, RZ, 0xc0, !PT ;  /* 0xffffefff16167812 */ /* 0x000fe400078ec0ff */
[----:B-1----:R-:W-:Y:S02]  /*87bf0*/  ISETP.LT.AND P1, PT, R106, UR58, !P0 ;  /* 0x0000003a6a007c0c */ /* 0x002fe4000c721270 */
[----:B--2---:R-:W-:Y:S01]  /*87c00*/  ISETP.LT.AND P0, PT, R246, UR52, !P0 ;  /* 0x00000034f6007c0c */ /* 0x004fe2000c701270 */
[----:B------:R-:W-:Y:S01]  /*87c10*/  UMOV UR52, UR57 ;  /* 0x0000003900347c82 */ /* 0x000fe20008000000 */
[----:B------:R-:W1:Y:S01]  /*87c20*/  LDCU.64 UR56, c[0x0][0x398] ;  /* 0x00007300ff3877ac */ /* 0x000e620008000a00 */
[----:B------:R-:W-:-:S08]  /*87c30*/  IADD3 R31, PT, PT, R3, 0x7f, RZ ;  /* 0x0000007f031f7810 */ /* 0x000fd00007ffe0ff */
        /* <DEDUP_REMOVED lines=8> */
[----:B------:R-:W-:Y:S01]  /*87cc0*/  UMOV UR54, UR74 ;  /* 0x0000004a00367c82 */ /* 0x000fe20008000000 */
[----:B-1----:R-:W-:Y:S01]  /*87cd0*/  ISETP.LT.AND P0, PT, R246, UR56, !P0 ;  /* 0x00000038f6007c0c */ /* 0x002fe2000c701270 */
[----:B------:R-:W-:Y:S01]  /*87ce0*/  UMOV UR56, UR63 ;  /* 0x0000003f00387c82 */ /* 0x000fe20008000000 */
[----:B------:R-:W1:Y:S01]  /*87cf0*/  LDCU.64 UR62, c[0x0][0x398] ;  /* 0x00007300ff3e77ac */ /* 0x000e620008000a00 */
[----:B------:R-:W3:Y:S08]  /*87d00*/  LDCU.64 UR74, c[0x0][0x398] ;  /* 0x00007300ff4a77ac */ /* 0x000ef00008000a00 */
        /* <DEDUP_REMOVED lines=8> */
[----:B--2---:R-:W-:Y:S01]  /*87d90*/  ISETP.LT.AND P0, PT, R246, UR58, !P0 ;  /* 0x0000003af6007c0c */ /* 0x004fe2000c701270 */
[----:B------:R-:W-:Y:S01]  /*87da0*/  UMOV UR58, UR73 ;  /* 0x00000049003a7c82 */ /* 0x000fe20008000000 */
[----:B------:R-:W1:Y:S09]  /*87db0*/  LDCU.64 UR72, c[0x0][0x398] ;  /* 0x00007300ff4877ac */ /* 0x000e720008000a00 */
        /* <DEDUP_REMOVED lines=8> */
[----:B---3--:R-:W-:Y:S01]  /*87e40*/  ISETP.LT.AND P0, PT, R246, UR60, !P0 ;  /* 0x0000003cf6007c0c */ /* 0x008fe2000c701270 */
[----:B------:R-:W-:Y:S01]  /*87e50*/  UMOV UR60, UR64 ;  /* 0x00000040003c7c82 */ /* 0x000fe20008000000 */
[----:B------:R-:W3:Y:S09]  /*87e60*/  LDCU.64 UR64, c[0x0][0x398] ;  /* 0x00007300ff4077ac */ /* 0x000ef20008000a00 */
[----:B------:R-:W-:-:S02]  /*87e70*/  @P1 LOP3.LUT R22, R22, 0x2, RZ, 0xfc, !PT ;  /* 0x0000000216161812 */ /* 0x000fc400078efcff */
[----:B------:R-:W-:Y:S02]  /*87e80*/  @P0 LOP3.LUT R21, R21, 0x80000000, RZ, 0xfc, !PT ;  /* 0x8000000015150812 */ /* 0x000fe400078efcff */
[----:B------:R-:W-:Y:S01]  /*87e90*/  ISETP.GE.AND P0, PT, R31, UR67, PT ;  /* 0x000000431f007c0c */ /* 0x000fe2000bf06270 */
[----:B------:R-:W1:Y:S01]  /*87ea0*/  LDCU.64 UR66, c[0x0][0x398] ;  /* 0x00007300ff4277ac */ /* 0x000e620008000a00 */
[----:B------:R-:W-:Y:S01]  /*87eb0*/  LOP3.LUT R21, R21, 0xdfffffff, RZ, 0xc0, !PT ;  /* 0xdfffffff15157812 */ /* 0x000fe200078ec0ff */
[----:B------:R-:W-:Y:S01]  /*87ec0*/  VIADD R31, R3, 0x8d ;  /* 0x0000008d031f7836 */ /* 0x000fe20000000000 */
[----:B--2---:R-:W-:Y:S01]  /*87ed0*/  ISETP.LT.AND P1, PT, R106, UR62, !P0 ;  /* 0x0000003e6a007c0c */ /* 0x004fe2000c721270 */
[----:B------:R-:W-:Y:S01]  /*87ee0*/  STL [R1+0x2b44], R22 ;  /* 0x002b441601007387 */ /* 0x000fe20000100800 */
[----:B---3--:R-:W-:-:S11]  /*87ef0*/  ISETP.LT.AND P0, PT, R246, UR64, !P0 ;  /* 0x00000040f6007c0c */ /* 0x008fd6000c701270 */
        /* <DEDUP_REMOVED lines=15> */
[----:B------:R-:W1:Y:S01]  /*87ff0*/  LDCU.64 UR72, c[0x0][0x398] ;  /* 0x00007300ff4877ac */ /* 0x000e620008000a00 */
[----:B--2---:R-:W-:Y:S02]  /*88000*/  ISETP.LT.AND P1, PT, R106, UR68, !P0 ;  /* 0x000000446a007c0c */ /* 0x004fe4000c721270 */
[----:B----4-:R-:W-:-:S11]  /*88010*/  ISETP.LT.AND P0, PT, R246, UR70, !P0 ;  /* 0x00000046f6007c0c */ /* 0x010fd6000c701270 */
[----:B------:R-:W-:-:S04]  /*88020*/  @P1 LOP3.LUT R21, R21, 0x400000, RZ, 0xfc, !PT ;  /* 0x0040000015151812 */ /* 0x000fc800078efcff */
[----:B------:R-:W-:-:S04]  /*88030*/  LOP3.LUT R21, R21, 0xffefffff, RZ, 0xc0, !PT ;  /* 0xffefffff15157812 */ /* 0x000fc800078ec0ff */
[----:B------:R-:W-:Y:S02]  /*88040*/  @P0 LOP3.LUT R21, R21, 0x100000, RZ, 0xfc, !PT ;  /* 0x0010000015150812 */ /* 0x000fe400078efcff */
[----:B------:R-:W-:Y:S01]  /*88050*/  ISETP.GE.AND P0, PT, R31, UR69, PT ;  /* 0x000000451f007c0c */ /* 0x000fe2000bf06270 */
[----:B------:R-:W2:Y:S01]  /*88060*/  LDCU.64 UR68, c[0x0][0x398] ;  /* 0x00007300ff4477ac */ /* 0x000ea20008000a00 */
[----:B------:R-:W-:Y:S02]  /*88070*/  LOP3.LUT R21, R21, 0xfffbffff, RZ, 0xc0, !PT ;  /* 0xfffbffff15157812 */ /* 0x000fe400078ec0ff */
[----:B-1----:R-:W-:Y:S02]  /*88080*/  ISETP.LT.AND P1, PT, R106, UR72, !P0 ;  /* 0x000000486a007c0c */ /* 0x002fe4000c721270 */
[----:B------:R-:W-:Y:S02]  /*88090*/  ISETP.LT.AND P0, PT, R246, UR74, !P0 ;  /* 0x0000004af6007c0c */ /* 0x000fe4000c701270 */
[----:B------:R-:W-:-:S02]  /*880a0*/  IADD3 R31, PT, PT, R3, 0x7b, RZ ;  /* 0x0000007b031f7810 */ /* 0x000fc40007ffe0ff */
[----:B------:R-:W-:Y:S01]  /*880b0*/  R2UR UR72, R82 ;  /* 0x00000000524872ca */ /* 0x000fe200000e0000 */
[----:B------:R-:W-:-:S06]  /*880c0*/  VIADD R82, R3, 0x1bb ;  /* 0x000001bb03527836 */ /* 0x000fcc0000000000 */
[----:B------:R-:W-:Y:S01]  /*880d0*/  @P1 LOP3.LUT R21, R21, 0x40000, RZ, 0xfc, !PT ;  /* 0x0004000015151812 */ /* 0x000fe200078efcff */
[----:B--2---:R-:W-:Y:S01]  /*880e0*/  IMAD.U32 R46, RZ, RZ, UR69 ;  /* 0x00000045ff2e7e24 */ /* 0x004fe2000f8e00ff */
[----:B------:R-:W-:Y:S01]  /*880f0*/  UMOV UR64, UR68 ;  /* 0x0000004400407c82 */ /* 0x000fe20008000000 */
[----:B------:R-:W1:Y:S01]  /*88100*/  LDCU.64 UR68, c[0x0][0x398] ;  /* 0x00007300ff4477ac */ /* 0x000e620008000a00 */
[----:B------:R-:W-:-:S04]  /*88110*/  LOP3.LUT R21, R21, 0xfffeffff, RZ, 0xc0, !PT ;  /* 0xfffeffff15157812 */ /* 0x000fc800078ec0ff */
[----:B------:R-:W-:Y:S02]  /*88120*/  @P0 LOP3.LUT R21, R21, 0x10000, RZ, 0xfc, !PT ;  /* 0x0001000015150812 */ /* 0x000fe400078efcff */
[----:B------:R-:W-:Y:S01]  /*88130*/  ISETP.GE.AND P0, PT, R31, UR73, PT ;  /* 0x000000491f007c0c */ /* 0x000fe2000bf06270 */
[----:B------:R-:W-:Y:S01]  /*88140*/  VIADD R31, R3, 0x7a ;  /* 0x0000007a031f7836 */ /* 0x000fe20000000000 */
[----:B------:R-:W-:Y:S02]  /*88150*/  LOP3.LUT R21, R21, 0xffffffef, RZ, 0xc0, !PT ;  /* 0xffffffef15157812 */ /* 0x000fe400078ec0ff */
[----:B------:R-:W-:Y:S01]  /*88160*/  ISETP.LT.AND P1, PT, R106, UR64, !P0 ;  /* 0x000000406a007c0c */ /* 0x000fe2000c721270 */
[----:B-1----:R-:W-:Y:S01]  /*88170*/  IMAD.U32 R45, RZ, RZ, UR69 ;  /* 0x00000045ff2d7e24 */ /* 0x002fe2000f8e00ff */
[----:B------:R-:W-:Y:S01]  /*88180*/  UMOV UR62, UR68 ;  /* 0x00000044003e7c82 */ /* 0x000fe20008000000 */
[----:B------:R-:W1:Y:S01]  /*88190*/  LDCU.64 UR68, c[0x0][0x398] ;  /* 0x00007300ff4477ac */ /* 0x000e620008000a00 */
[----:B------:R-:W-:-:S09]  /*881a0*/  ISETP.LT.AND P0, PT, R246, UR62, !P0 ;  /* 0x0000003ef6007c0c */ /* 0x000fd2000c701270 */
[----:B------:R-:W-:-:S04]  /*881b0*/  @P1 LOP3.LUT R21, R21, 0x10, RZ, 0xfc, !PT ;  /* 0x0000001015151812 */ /* 0x000fc800078efcff */
[----:B------:R-:W-:-:S04]  /*881c0*/  LOP3.LUT R21, R21, 0xfffffffd, RZ, 0xc0, !PT ;  /* 0xfffffffd15157812 */ /* 0x000fc800078ec0ff */
[----:B------:R-:W-:Y:S02]  /*881d0*/  @P0 LOP3.LUT R21, R21, 0x2, RZ, 0xfc, !PT ;  /* 0x0000000215150812 */ /* 0x000fe400078efcff */
[----:B------:R-:W-:Y:S01]  /*881e0*/  ISETP.GE.AND P0, PT, R31, UR63, PT ;  /* 0x0000003f1f007c0c */ /* 0x000fe2000bf06270 */
[----:B------:R-:W-:Y:S01]  /*881f0*/  VIADD R31, R3, 0x79 ;  /* 0x00000079031f7836 */ /* 0x000fe20000000000 */
[----:B-1----:R-:W-:Y:S01]  /*88200*/  UMOV UR64, UR68 ;  /* 0x0000004400407c82 */ /* 0x002fe20008000000 */
[----:B------:R-:W-:Y:S01]  /*88210*/  IMAD.U32 R44, RZ, RZ, UR69 ;  /* 0x00000045ff2c7e24 */ /* 0x000fe2000f8e00ff */
[----:B------:R-:W1:Y:S01]  /*88220*/  LDCU.64 UR68, c[0x0][0x398] ;  /* 0x00007300ff4477ac */ /* 0x000e620008000a00 */
[----:B------:R-:W-:Y:S02]  /*88230*/  ISETP.LT.AND P1, PT, R106, UR64, !P0 ;  /* 0x000000406a007c0c */ /* 0x000fe4000c721270 */
[----:B------:R-:W-:Y:S02]  /*88240*/  LOP3.LUT R21, R21, 0xfffffffe, RZ, 0xc0, !PT ;  /* 0xfffffffe15157812 */ /* 0x000fe400078ec0ff */
[----:B------:R-:W-:-:S02]  /*88250*/  R2UR UR64, R99 ;  /* 0x00000000634072ca */ /* 0x000fc400000e0000 */
[----:B------:R-:W-:-:S07]  /*88260*/  IADD3 R99, PT, PT, R3, 0x1aa, RZ ;  /* 0x000001aa03637810 */ /* 0x000fce0007ffe0ff */
[----:B------:R-:W-:Y:S01]  /*88270*/  @P1 LOP3.LUT R21, R21, 0x1, RZ, 0xfc, !PT ;  /* 0x0000000115151812 */ /* 0x000fe200078efcff */
[----:B-1----:R-:W-:Y:S01]  /*88280*/  UMOV UR62, UR68 ;  /* 0x00000044003e7c82 */ /* 0x002fe20008000000 */
[----:B------:R-:W-:Y:S01]  /*88290*/  IMAD.U32 R43, RZ, RZ, UR69 ;  /* 0x00000045ff2b7e24 */ /* 0x000fe2000f8e00ff */
[----:B------:R-:W-:Y:S01]  /*882a0*/  ISETP.LT.AND P0, PT, R246, UR62, !P0 ;  /* 0x0000003ef6007c0c */ /* 0x000fe2000c701270 */
[----:B------:R-:W1:Y:S01]  /*882b0*/  LDCU.64 UR68, c[0x0][0x398] ;  /* 0x00007300ff4477ac */ /* 0x000e620008000a00 */
[----:B------:R-:W-:Y:S01]  /*882c0*/  STL [R1+0x2b48], R21 ;  /* 0x002b481501007387 */ /* 0x000fe20000100800 */
[----:B------:R-:W2:Y:S10]  /*882d0*/  LDCU.64 UR62, c[0x0][0x398] ;  /* 0x00007300ff3e77ac */ /* 0x000eb40008000a00 */
[----:B------:R-:W-:-:S02]  /*882e0*/  @P0 LOP3.LUT R20, R20, 0x40000000, RZ, 0xfc, !PT ;  /* 0x4000000014140812 */ /* 0x000fc400078efcff */
[----:B------:R-:W-:Y:S01]  /*882f0*/  ISETP.GE.AND P0, PT, R31, UR55, PT ;  /* 0x000000371f007c0c */ /* 0x000fe2000bf06270 */
[----:B------:R-:W-:Y:S01]  /*88300*/  VIADD R31, R3, 0x78 ;  /* 0x00000078031f7836 */ /* 0x000fe20000000000 */
[----:B------:R-:W-:Y:S01]  /*88310*/  LOP3.LUT R20, R20, 0xefffffff, RZ, 0xc0, !PT ;  /* 0xefffffff14147812 */ /* 0x000fe200078ec0ff */
[----:B-1----:R-:W-:Y:S01]  /*88320*/  IMAD.U32 R41, RZ, RZ, UR69 ;  /* 0x00000045ff297e24 */ /* 0x002fe2000f8e00ff */
[----:B--2---:R-:W-:Y:S01]  /*88330*/  MOV R42, UR63 ;  /* 0x0000003f002a7c02 */ /* 0x004fe20008000f00 */
[----:B------:R-:W-:Y:S01]  /*88340*/  UMOV UR63, UR62 ;  /* 0x0000003e003f7c82 */ /* 0x000fe20008000000 */
[----:B------:R-:W-:Y:S01]  /*88350*/  UMOV UR62, UR68 ;  /* 0x00000044003e7c82 */ /* 0x000fe20008000000 */
[----:B------:R-:W-:Y:S01]  /*88360*/  ISETP.LT.AND P1, PT, R106, UR63, !P0 ;  /* 0x0000003f6a007c0c */ /* 0x000fe2000c721270 */
[----:B------:R-:W1:Y:S01]  /*88370*/  LDCU.64 UR68, c[0x0][0x398] ;  /* 0x00007300ff4477ac */ /* 0x000e620008000a00 */
[----:B------:R-:W-:Y:S01]  /*88380*/  ISETP.LT.AND P0, PT, R246, UR62, !P0 ;  /* 0x0000003ef6007c0c */ /* 0x000fe2000c701270 */
[----:B------:R-:W2:Y:S10]  /*88390*/  LDCU.64 UR62, c[0x0][0x398] ;  /* 0x00007300ff3e77ac */ /* 0x000eb40008000a00 */
[----:B------:R-:W-:-:S04]  /*883a0*/  @P1 LOP3.LUT R20, R20, 0x10000000, RZ, 0xfc, !PT ;  /* 0x1000000014141812 */ /* 0x000fc800078efcff */
[----:B------:R-:W-:Y:S01]  /*883b0*/  LOP3.LUT R20, R20, 0xfbffffff, RZ, 0xc0, !PT ;  /* 0xfbffffff14147812 */ /* 0x000fe200078ec0ff */
[----:B-1----:R-:W-:Y:S01]  /*883c0*/  UMOV UR55, UR68 ;  /* 0x0000004400377c82 */ /* 0x002fe20008000000 */
[----:B------:R-:W-:Y:S01]  /*883d0*/  R2UR UR68, R92 ;  /* 0x000000005c4472ca */ /* 0x000fe200000e0000 */
[----:B------:R-:W-:Y:S01]  /*883e0*/  IMAD.U32 R39, RZ, RZ, UR69 ;  /* 0x00000045ff277e24 */ /* 0x000fe2000f8e00ff */
[----:B------:R-:W-:Y:S01]  /*883f0*/  @P0 LOP3.LUT R20, R20, 0x4000000, RZ, 0xfc, !PT ;  /* 0x0400000014140812 */ /* 0x000fe200078efcff */
[----:B--2---:R-:W-:Y:S01]  /*88400*/  IMAD.U32 R40, RZ, RZ, UR63 ;  /* 0x0000003fff287e24 */ /* 0x004fe2000f8e00ff */
[----:B------:R-:W-:Y:S01]  /*88410*/  ISETP.GE.AND P0, PT, R31, UR45, PT ;  /* 0x0000002d1f007c0c */ /* 0x000fe2000bf06270 */
[----:B------:R-:W-:Y:S01]  /*88420*/  VIADD R31, R3, 0x77 ;  /* 0x00000077031f7836 */ /* 0x000fe20000000000 */
[----:B------:R-:W-:Y:S02]  /*88430*/  LOP3.LUT R20, R20, 0xfdffffff, RZ, 0xc0, !PT ;  /* 0xfdffffff14147812 */ /* 0x000fe400078ec0ff */
[----:B------:R-:W-:Y:S01]  /*88440*/  ISETP.LT.AND P1, PT, R106, UR62, !P0 ;  /* 0x0000003e6a007c0c */ /* 0x000fe2000c721270 */
[----:B------:R-:W1:Y:S01]  /*88450*/  LDCU.64 UR62, c[0x0][0x398] ;  /* 0x00007300ff3e77ac */ /* 0x000e620008000a00 */
[----:B------:R-:W-:-:S02]  /*88460*/  ISETP.LT.AND P0, PT, R246, UR55, !P0 ;  /* 0x00000037f6007c0c */ /* 0x000fc4000c701270 */
[----:B------:R-:W-:-:S09]  /*88470*/  IADD3 R92, PT, PT, R3, 0x1b1, RZ ;  /* 0x000001b1035c7810 */ /* 0x000fd20007ffe0ff */
[----:B------:R-:W-:-:S04]  /*88480*/  @P1 LOP3.LUT R20, R20, 0x2000000, RZ, 0xfc, !PT ;  /* 0x0200000014141812 */ /* 0x000fc800078efcff */
[----:B------:R-:W-:Y:S01]  /*88490*/  LOP3.LUT R20, R20, 0xffbfffff, RZ, 0xc0, !PT ;  /* 0xffbfffff14147812 */ /* 0x000fe200078ec0ff */
[----:B-1----:R-:W-:Y:S01]  /*884a0*/  IMAD.U32 R37, RZ, RZ, UR63 ;  /* 0x0000003fff257e24 */ /* 0x002fe2000f8e00ff */
[----:B------:R-:W-:Y:S01]  /*884b0*/  UMOV UR55, UR62 ;  /* 0x0000003e00377c82 */ /* 0x000fe20008000000 */
[----:B------:R-:W1:Y:S01]  /*884c0*/  LDCU.64 UR62, c[0x0][0x398] ;  /* 0x00007300ff3e77ac */ /* 0x000e620008000a00 */
[----:B------:R-:W-:Y:S02]  /*884d0*/  @P0 LOP3.LUT R20, R20, 0x400000, RZ, 0xfc, !PT ;  /* 0x0040000014140812 */ /* 0x000fe400078efcff */
[----:B------:R-:W-:Y:S01]  /*884e0*/  ISETP.GE.AND P0, PT, R31, UR35, PT ;  /* 0x000000231f007c0c */ /* 0x000fe2000bf06270 */
[----:B------:R-:W-:Y:S01]  /*884f0*/  VIADD R31, R3, 0x76 ;  /* 0x00000076031f7836 */ /* 0x000fe20000000000 */
[----:B------:R-:W-:Y:S02]  /*88500*/  LOP3.LUT R20, R20, 0xffdfffff, RZ, 0xc0, !PT ;  /* 0xffdfffff14147812 */ /* 0x000fe400078ec0ff */
[----:B------:R-:W-:-:S02]  /*88510*/  ISETP.LT.AND P1, PT, R106, UR55, !P0 ;  /* 0x000000376a007c0c */ /* 0x000fc4000c721270 */
[----:B-1----:R-:W-:Y:S01]  /*88520*/  MOV R36, UR63 ;  /* 0x0000003f00247c02 */ /* 0x002fe20008000f00 */
[----:B------:R-:W-:Y:S01]  /*88530*/  UMOV UR45, UR62 ;  /* 0x0000003e002d7c82 */ /* 0x000fe20008000000 */
[----:B------:R-:W1:Y:S01]  /*88540*/  LDCU.64 UR62, c[0x0][0x398] ;  /* 0x00007300ff3e77ac */ /* 0x000e620008000a00 */
[----:B------:R-:W-:-:S08]  /*88550*/  ISETP.LT.AND P0, PT, R246, UR45, !P0 ;  /* 0x0000002df6007c0c */ /* 0x000fd0000c701270 */
        /* <DEDUP_REMOVED lines=9> */
[----:B------:R-:W-:-:S11]  /*885f0*/  LOP3.LUT R20, R20, 0xfffdffff, RZ, 0xc0, !PT ;  /* 0xfffdffff14147812 */ /* 0x000fd600078ec0ff */
[----:B------:R-:W-:Y:S01]  /*88600*/  @P1 LOP3.LUT R20, R20, 0x20000, RZ, 0xfc, !PT ;  /* 0x0002000014141812 */ /* 0x000fe200078efcff */
[----:B-1----:R-:W-:Y:S01]  /*88610*/  IMAD.U32 R34, RZ, RZ, UR63 ;  /* 0x0000003fff227e24 */ /* 0x002fe2000f8e00ff */
[----:B------:R-:W-:Y:S01]  /*88620*/  UMOV UR35, UR62 ;  /* 0x0000003e00237c82 */ /* 0x000fe20008000000 */
[----:B------:R-:W1:Y:S01]  /*88630*/  LDCU.64 UR62, c[0x0][0x398] ;  /* 0x00007300ff3e77ac */ /* 0x000e620008000a00 */
[----:B------:R-:W-:Y:S02]  /*88640*/  ISETP.LT.AND P0, PT, R246, UR35, !P0 ;  /* 0x00000023f6007c0c */ /* 0x000fe4000c701270 */
[----:B------:R-:W-:-:S11]  /*88650*/  LOP3.LUT R20, R20, 0xffff7fff, RZ, 0xc0, !PT ;  /* 0xffff7fff14147812 */ /* 0x000fd600078ec0ff */
[----:B------:R-:W-:Y:S02]  /*88660*/  @P0 LOP3.LUT R20, R20, 0x8000, RZ, 0xfc, !PT ;  /* 0x0000800014140812 */ /* 0x000fe400078efcff */
[----:B------:R-:W-:Y:S01]  /*88670*/  ISETP.GE.AND P0, PT, R31, UR27, PT ;  /* 0x0000001b1f007c0c */ /* 0x000fe2000bf06270 */
[----:B-1----:R-:W-:Y:S01]  /*88680*/  IMAD.U32 R33, RZ, RZ, UR63 ;  /* 0x0000003fff217e24 */ /* 0x002fe2000f8e00ff */
[----:B------:R-:W-:Y:S01]  /*88690*/  UMOV UR35, UR62 ;  /* 0x0000003e00237c82 */ /* 0x000fe20008000000 */
[----:B------:R-:W1:Y:S01]  /*886a0*/  LDCU.64 UR62, c[0x0][0x398] ;  /* 0x00007300ff3e77ac */ /* 0x000e620008000a00 */
[----:B------:R-:W-:Y:S02]  /*886b0*/  ISETP.LT.AND P1, PT, R106, UR35, !P0 ;  /* 0x000000236a007c0c */ /* 0x000fe4000c721270 */
[----:B------:R-:W-:Y:S02]  /*886c0*/  LOP3.LUT R20, R20, 0xffffbfff, RZ, 0xc0, !PT ;  /* 0xffffbfff14147812 */ /* 0x000fe400078ec0ff */
[----:B------:R-:W-:-:S09]  /*886d0*/  IADD3 R31, PT, PT, R3, 0x74, RZ ;  /* 0x00000074031f7810 */ /* 0x000fd20007ffe0ff */
        /* <DEDUP_REMOVED lines=27> */
[----:B------:R-:W-:Y:S01]  /*88890*/  LOP3.LUT R20, R20, 0xffffffbf, RZ, 0xc0, !PT ;  /* 0xffffffbf14147812 */ /* 0x000fe200078ec0ff */
[----:B------:R1:W-:Y:S10]  /*888a0*/  STL [R1+0x584], R0 ;  /* 0x0005840001007387 */ /* 0x0003f40000100800 */
[----:B------:R-:W-:Y:S01]  /*888b0*/  @P1 LOP3.LUT R20, R20, 0x40, RZ, 0xfc, !PT ;  /* 0x0000004014141812 */ /* 0x000fe200078efcff */
[----:B-1----:R-:W-:Y:S01]  /*888c0*/  IMAD.U32 R0, RZ, RZ, UR63 ;  /* 0x0000003fff007e24 */ /* 0x002fe2000f8e00ff */
[----:B------:R-:W-:Y:S01]  /*888d0*/  UMOV UR25, UR62 ;  /* 0x0000003e00197c82 */ /* 0x000fe20008000000 */
[----:B------:R-:W1:Y:S01]  /*888e0*/  LDCU.64 UR62, c[0x0][0x398] ;  /* 0x00007300ff3e77ac */ /* 0x000e620008000a00 */
[----:B------:R-:W-:-:S02]  /*888f0*/  ISETP.LT.AND P0, PT, R246, UR25, !P0 ;  /* 0x00000019f6007c0c */ /* 0x000fc4000c701270 */
[----:B------:R1:W-:Y:S01]  /*88900*/  STL [R1+0x580], R0 ;  /* 0x0005800001007387 */ /* 0x0003e20000100800 */
[----:B------:R-:W-:-:S10]  /*88910*/  LOP3.LUT R20, R20, 0xffffffef, RZ, 0xc0, !PT ;  /* 0xffffffef14147812 */ /* 0x000fd400078ec0ff */
[----:B------:R-:W-:Y:S02]  /*88920*/  @P0 LOP3.LUT R20, R20, 0x10, RZ, 0xfc, !PT ;  /* 0x0000001014140812 */ /* 0x000fe400078efcff */
[----:B------:R-:W-:Y:S01]  /*88930*/  ISETP.GE.AND P0, PT, R31, UR57, PT ;  /* 0x000000391f007c0c */ /* 0x000fe2000bf06270 */
[----:B------:R-:W-:Y:S01]  /*88940*/  VIADD R31, R3, 0x71 ;  /* 0x00000071031f7836 */ /* 0x000fe20000000000 */
[----:B-1----:R-:W-:Y:S01]  /*88950*/  MOV R0, UR63 ;  /* 0x0000003f00007c02 */ /* 0x002fe20008000f00 */
[----:B------:R-:W-:Y:S01]  /*88960*/  UMOV UR27, UR62 ;  /* 0x0000003e001b7c82 */ /* 0x000fe20008000000 */
[----:B------:R-:W1:Y:S01]  /*88970*/  LDCU.64 UR62, c[0x0][0x398] ;  /* 0x00007300ff3e77ac */ /* 0x000e620008000a00 */
[----:B------:R-:W-:Y:S02]  /*88980*/  ISETP.LT.AND P1, PT, R106, UR27, !P0 ;  /* 0x0000001b6a007c0c */ /* 0x000fe4000c721270 */
[----:B------:R1:W-:Y:S01]  /*88990*/  STL [R1+0x57c], R0 ;  /* 0x00057c0001007387 */ /* 0x0003e20000100800 */
[----:B------:R-:W-:-:S10]  /*889a0*/  LOP3.LUT R20, R20, 0xfffffff7, RZ, 0xc0, !PT ;  /* 0xfffffff714147812 */ /* 0x000fd400078ec0ff */
[----:B------:R-:W-:Y:S01]  /*889b0*/  @P1 LOP3.LUT R20, R20, 0x8, RZ, 0xfc, !PT ;  /* 0x0000000814141812 */ /* 0x000fe200078efcff */
[----:B-1----:R-:W-:Y:S01]  /*889c0*/  IMAD.U32 R0, RZ, RZ, UR63 ;  /* 0x0000003fff007e24 */ /* 0x002fe2000f8e00ff */
[----:B------:R-:W-:Y:S01]  /*889d0*/  UMOV UR25, UR62 ;  /* 0x0000003e00197c82 */ /* 0x000fe20008000000 */
[----:B------:R-:W1:Y:S01]  /*889e0*/  LDCU.64 UR62, c[0x0][0x398] ;  /* 0x00007300ff3e77ac */ /* 0x000e620008000a00 */
[----:B------:R-:W-:Y:S02]  /*889f0*/  ISETP.LT.AND P0, PT, R246, UR25, !P0 ;  /* 0x00000019f6007c0c */ /* 0x000fe4000c701270 */
[----:B------:R2:W-:Y:S01]  /*88a00*/  STL [R1+0x578], R0 ;  /* 0x0005780001007387 */ /* 0x0005e20000100800 */
[----:B------:R-:W-:-:S10]  /*88a10*/  LOP3.LUT R20, R20, 0xfffffffe, RZ, 0xc0, !PT ;  /* 0xfffffffe14147812 */ /* 0x000fd400078ec0ff */
[----:B------:R-:W-:Y:S02]  /*88a20*/  @P0 LOP3.LUT R20, R20, 0x1, RZ, 0xfc, !PT ;  /* 0x0000000114140812 */ /* 0x000fe400078efcff */
[----:B------:R-:W-:Y:S01]  /*88a30*/  ISETP.GE.AND P0, PT, R31, UR65, PT ;  /* 0x000000411f007c0c */ /* 0x000fe2000bf06270 */
[----:B------:R-:W-:Y:S01]  /*88a40*/  VIADD R31, R3, 0x70 ;  /* 0x00000070031f7836 */ /* 0x000fe20000000000 */
[----:B-1----:R-:W-:Y:S01]  /*88a50*/  UMOV UR27, UR62 ;  /* 0x0000003e001b7c82 */ /* 0x002fe20008000000 */
[----:B--2---:R-:W-:Y:S01]  /*88a60*/  IMAD.U32 R0, RZ, RZ, UR63 ;  /* 0x0000003fff007e24 */ /* 0x004fe2000f8e00ff */
[----:B------:R-:W1:Y:S01]  /*88a70*/  LDCU.64 UR62, c[0x0][0x398] ;  /* 0x00007300ff3e77ac */ /* 0x000e620008000a00 */
[----:B------:R-:W-:Y:S01]  /*88a80*/  STL [R1+0x2b4c], R20 ;  /* 0x002b4c1401007387 */ /* 0x000fe20000100800 */
[----:B------:R-:W-:-:S03]  /*88a90*/  ISETP.LT.AND P1, PT, R106, UR27, !P0 ;  /* 0x0000001b6a007c0c */ /* 0x000fc6000c721270 */
        /* <DEDUP_REMOVED lines=14> */
[----:B------:R-:W-:Y:S02]  /*88b80*/  ISETP.LT.AND P1, PT, R106, UR27, !P0 ;  /* 0x0000001b6a007c0c */ /* 0x000fe4000c721270 */
[----:B------:R-:W-:Y:S01]  /*88b90*/  LOP3.LUT R19, R19, 0xf7ffffff, RZ, 0xc0, !PT ;  /* 0xf7ffffff13137812 */ /* 0x000fe200078ec0ff */
[----:B------:R1:W-:Y:S01]  /*88ba0*/  STL [R1+0x56c], R0 ;  /* 0x00056c0001007387 */ /* 0x0003e20000100800 */
[----:B------:R-:W2:Y:S09]  /*88bb0*/  LDCU.64 UR74, c[0x0][0x398] ;  /* 0x00007300ff4a77ac */ /* 0x000eb20008000a00 */
[----:B------:R-:W-:-:S02]  /*88bc0*/  @P1 LOP3.LUT R19, R19, 0x8000000, RZ, 0xfc, !PT ;  /* 0x0800000013131812 */ /* 0x000fc400078efcff */
[----:B-1----:R-:W-:Y:S01]  /*88bd0*/  MOV R0, UR63 ;  /* 0x0000003f00007c02 */ /* 0x002fe20008000f00 */
        /* <DEDUP_REMOVED lines=9> */
[----:B---3--:R-:W-:Y:S01]  /*88c70*/  IMAD.U32 R0, RZ, RZ, UR63 ;  /* 0x0000003fff007e24 */ /* 0x008fe2000f8e00ff */
        /* <DEDUP_REMOVED lines=13> */
[----:B-1----:R-:W-:Y:S01]  /*88d50*/  IMAD.U32 R0, RZ, RZ, UR63 ;  /* 0x0000003fff007e24 */ /* 0x002fe2000f8e00ff */
[----:B------:R-:W-:Y:S01]  /*88d60*/  UMOV UR25, UR62 ;  /* 0x0000003e00197c82 */ /* 0x000fe20008000000 */
[----:B------:R-:W1:Y:S01]  /*88d70*/  LDCU.64 UR62, c[0x0][0x398] ;  /* 0x00007300ff3e77ac */ /* 0x000e620008000a00 */
[----:B------:R-:W-:Y:S02]  /*88d80*/  ISETP.LT.AND P1, PT, R106, UR25, !P0 ;  /* 0x000000196a007c0c */ /* 0x000fe4000c721270 */
[----:B------:R1:W-:Y:S01]  /*88d90*/  STL [R1+0x55c], R0 ;  /* 0x00055c0001007387 */ /* 0x0003e20000100800 */
[----:B------:R-:W-:Y:S02]  /*88da0*/  LOP3.LUT R19, R19, 0xffefffff, RZ, 0xc0, !PT ;  /* 0xffefffff13137812 */ /* 0x000fe400078ec0ff */
[----:B------:R-:W-:-:S08]  /*88db0*/  IADD3 R31, PT, PT, R3, 0x6d, RZ ;  /* 0x0000006d031f7810 */ /* 0x000fd00007ffe0ff */
        /* <DEDUP_REMOVED lines=63> */
[----:B------:R1:W-:Y:S01]  /*891b0*/  STL [R1+0x53c], R0 ;  /* 0x00053c0001007387 */ /* 0x0003e20000100800 */
[----:B------:R-:W3:Y:S09]  /*891c0*/  LDCU.64 UR70, c[0x0][0x398] ;  /* 0x00007300ff4677ac */ /* 0x000ef20008000a00 */
        /* <DEDUP_REMOVED lines=11> */
[----:B----4-:R-:W-:Y:S01]  /*89280*/  IMAD.U32 R0, RZ, RZ, UR63 ;  /* 0x0000003fff007e24 */ /* 0x010fe2000f8e00ff */
[----:B------:R-:W1:Y:S01]  /*89290*/  LDCU.64 UR62, c[0x0][0x398] ;  /* 0x00007300ff3e77ac */ /* 0x000e620008000a00 */
[----:B------:R-:W-:Y:S02]  /*892a0*/  ISETP.LT.AND P1, PT, R106, UR25, !P0 ;  /* 0x000000196a007c0c */ /* 0x000fe4000c721270 */
[----:B------:R-:W-:Y:S01]  /*892b0*/  LOP3.LUT R19, R19, 0xfffffffb, RZ, 0xc0, !PT ;  /* 0xfffffffb13137812 */ /* 0x000fe200078ec0ff */
[----:B------:R1:W-:Y:S10]  /*892c0*/  STL [R1+0x534], R0 ;  /* 0x0005340001007387 */ /* 0x0003f40000100800 */
[----:B------:R-:W-:-:S02]  /*892d0*/  @P1 LOP3.LUT R19, R19, 0x4, RZ, 0xfc, !PT ;  /* 0x0000000413131812 */ /* 0x000fc400078efcff */
[----:B-1----:R-:W-:Y:S01]  /*892e0*/  MOV R0, UR63 ;  /* 0x0000003f00007c02 */ /* 0x002fe20008000f00 */
[----:B------:R-:W-:Y:S01]  /*892f0*/  UMOV UR23, UR62 ;  /* 0x0000003e00177c82 */ /* 0x000fe20008000000 */
[----:B------:R-:W1:Y:S01]  /*89300*/  LDCU.64 UR62, c[0x0][0x398] ;  /* 0x00007300ff3e77ac */ /* 0x000e620008000a00 */
[----:B------:R-:W-:Y:S02]  /*89310*/  ISETP.LT.AND P0, PT, R246, UR23, !P0 ;  /* 0x00000017f6007c0c */ /* 0x000fe4000c701270 */
[----:B------:R4:W-:Y:S04]  /*89320*/  STL [R1+0x530], R0 ;  /* 0x0005300001007387 */ /* 0x0009e80000100800 */
[----:B------:R-:W-:Y:S07]  /*89330*/  STL [R1+0x2b50], R19 ;  /* 0x002b501301007387 */ /* 0x000fee0000100800 */
[----:B------:R-:W-:-:S02]  /*89340*/  @P0 LOP3.LUT R18, R18, 0x80000000, RZ, 0xfc, !PT ;  /* 0x8000000012120812 */ /* 0x000fc400078efcff */
        /* <DEDUP_REMOVED lines=71> */
[----:B------:R-:W-:Y:S01]  /*897c0*/  LOP3.LUT R18, R18, 0xffff7fff, RZ, 0xc0, !PT ;  /* 0xffff7fff12127812 */ /* 0x000fe200078ec0ff */
[----:B------:R-:W4:Y:S09]  /*897d0*/  LDCU.64 UR66, c[0x0][0x398] ;  /* 0x00007300ff4277ac */ /* 0x000f320008000a00 */
        /* <DEDUP_REMOVED lines=175> */
[----:B------:R-:W-:-:S02]  /*8a2d0*/  IADD3 R31, PT, PT, R3, 0x58, RZ ;  /* 0x00000058031f7810 */ /* 0x000fc40007ffe0ff */
[----:B------:R-:W-:Y:S01]  /*8a2e0*/  R2UR.FILL UR5, R32 ;  /* 0x00000000200572ca */ /* 0x000fe200004e0000 */
[----:B------:R-:W-:-:S05]  /*8a2f0*/  VIADD R32, R3, 0x1ed ;  /* 0x000001ed03207836 */ /* 0x000fca0000000000 */
[----:B------:R-:W-:Y:S01]  /*8a300*/  @P1 LOP3.LUT R17, R17, 0x1000000, RZ, 0xfc, !PT ;  /* 0x0100000011111812 */ /* 0x000fe200078efcff */
[----:B-1----:R-:W-:Y:S01]  /*8a310*/  IMAD.U32 R0, RZ, RZ, UR63 ;  /* 0x0000003fff007e24 */ /* 0x002fe2000f8e00ff */
        /* <DEDUP_REMOVED lines=9> */
[----:B------:R-:W-:Y:S02]  /*8a3b0*/  LOP3.LUT R17, R17, 0xffbfffff, RZ, 0xc0, !PT ;  /* 0xffbfffff11117812 */ /* 0x000fe400078ec0ff */
[----:B------:R1:W-:Y:S02]  /*8a3c0*/  STL [R1+0x48c], R0 ;  /* 0x00048c0001007387 */ /* 0x0003e40000100800 */
[----:B-1----:R-:W-:Y:S01]  /*8a3d0*/  UMOV UR9, UR62 ;  /* 0x0000003e00097c82 */ /* 0x002fe20008000000 */
[----:B------:R-:W-:Y:S01]  /*8a3e0*/  R2UR UR62, R66 ;  /* 0x00000000423e72ca */ /* 0x000fe200000e0000 */
[----:B------:R-:W-:-:S02]  /*8a3f0*/  IMAD.U32 R0, RZ, RZ, UR63 ;  /* 0x0000003fff007e24 */ /* 0x000fc4000f8e00ff */
[----:B------:R-:W-:-:S03]  /*8a400*/  VIADD R66, R3, 0x1cb ;  /* 0x000001cb03427836 */ /* 0x000fc60000000000 */
[----:B------:R1:W-:Y:S07]  /*8a410*/  STL [R1+0x488], R0 ;  /* 0x0004880001007387 */ /* 0x0003ee0000100800 */
[----:B------:R-:W-:Y:S01]  /*8a420*/  ISETP.GE.AND P0, PT, R31, UR62, PT ;  /* 0x0000003e1f007c0c */ /* 0x000fe2000bf06270 */
[----:B------:R-:W1:Y:S01]  /*8a430*/  LDCU.64 UR62, c[0x0][0x398] ;  /* 0x00007300ff3e77ac */ /* 0x000e620008000a00 */
[----:B------:R-:W-:Y:S02]  /*8a440*/  VIADD R31, R3, 0x57 ;  /* 0x00000057031f7836 */ /* 0x000fe40000000000 */
[----:B------:R-:W-:-:S02]  /*8a450*/  ISETP.LT.AND P1, PT, R106, UR11, !P0 ;  /* 0x0000000b6a007c0c */ /* 0x000fc4000c721270 */
[----:B------:R-:W-:-:S11]  /*8a460*/  ISETP.LT.AND P0, PT, R246, UR9, !P0 ;  /* 0x00000009f6007c0c */ /* 0x000fd6000c701270 */
[----:B------:R-:W-:Y:S01]  /*8a470*/  @P1 LOP3.LUT R17, R17, 0x400000, RZ, 0xfc, !PT ;  /* 0x0040000011111812 */ /* 0x000fe200078efcff */
[----:B-1----:R-:W-:Y:S01]  /*8a480*/  IMAD.U32 R0, RZ, RZ, UR63 ;  /* 0x0000003fff007e24 */ /* 0x002fe2000f8e00ff */
[----:B------:R-:W-:Y:S01]  /*8a490*/  UMOV UR11, UR62 ;  /* 0x0000003e000b7c82 */ /* 0x000fe20008000000 */
[----:B------:R-:W1:Y:S01]  /*8a4a0*/  LDCU.64 UR62, c[0x0][0x398] ;  /* 0x00007300ff3e77ac */ /* 0x000e620008000a00 */
[----:B------:R-:W-:Y:S02]  /*8a4b0*/  LOP3.LUT R17, R17, 0xffdfffff, RZ, 0xc0, !PT ;  /* 0xffdfffff11117812 */ /* 0x000fe400078ec0ff */
[----:B------:R1:W-:Y:S02]  /*8a4c0*/  STL [R1+0x484], R0 ;  /* 0x0004840001007387 */ /* 0x0003e40000100800 */
[----:B------:R-:W-:-:S04]  /*8a4d0*/  @P0 LOP3.LUT R17, R17, 0x200000, RZ, 0xfc, !PT ;  /* 0x0020000011110812 */ /* 0x000fc800078efcff */
[----:B------:R-:W-:Y:S01]  /*8a4e0*/  LOP3.LUT R17, R17, 0xffefffff, RZ, 0xc0, !PT ;  /* 0xffefffff11117812 */ /* 0x000fe200078ec0ff */
[----:B-1----:R-:W-:Y:S01]  /*8a4f0*/  UMOV UR9, UR62 ;  /* 0x0000003e00097c82 */ /* 0x002fe20008000000 */
[----:B------:R-:W-:Y:S01]  /*8a500*/  R2UR UR62, R57 ;  /* 0x00000000393e72ca */ /* 0x000fe200000e0000 */
[----:B------:R-:W-:Y:S01]  /*8a510*/  IMAD.U32 R0, RZ, RZ, UR63 ;  /* 0x0000003fff007e24 */ /* 0x000fe2000f8e00ff */
[----:B------:R-:W-:-:S04]  /*8a520*/  IADD3 R57, PT, PT, R3, 0x1d4, RZ ;  /* 0x000001d403397810 */ /* 0x000fc80007ffe0ff */
[----:B------:R1:W-:Y:S07]  /*8a530*/  STL [R1+0x480], R0 ;  /* 0x0004800001007387 */ /* 0x0003ee0000100800 */
[----:B------:R-:W-:Y:S01]  /*8a540*/  ISETP.GE.AND P0, PT, R31, UR62, PT ;  /* 0x0000003e1f007c0c */ /* 0x000fe2000bf06270 */
[----:B------:R-:W1:Y:S01]  /*8a550*/  LDCU.64 UR62, c[0x0][0x398] ;  /* 0x00007300ff3e77ac */ /* 0x000e620008000a00 */
[----:B------:R-:W-:Y:S02]  /*8a560*/  VIADD R31, R3, 0x56 ;  /* 0x00000056031f7836 */ /* 0x000fe40000000000 */
[----:B------:R-:W-:-:S02]  /*8a570*/  ISETP.LT.AND P1, PT, R106, UR11, !P0 ;  /* 0x0000000b6a007c0c */ /* 0x000fc4000c721270 */
[----:B------:R-:W-:-:S11]  /*8a580*/  ISETP.LT.AND P0, PT, R246, UR9, !P0 ;  /* 0x00000009f6007c0c */ /* 0x000fd6000c701270 */
[----:B------:R-:W-:Y:S02]  /*8a590*/  @P1 LOP3.LUT R17, R17, 0x100000, RZ, 0xfc, !PT ;  /* 0x0010000011111812 */ /* 0x000fe400078efcff */
[----:B-1----:R-:W-:Y:S01]  /*8a5a0*/  MOV R0, UR63 ;  /* 0x0000003f00007c02 */ /* 0x002fe20008000f00 */
        /* <DEDUP_REMOVED lines=26> */
[----:B------:R-:W-:Y:S02]  /*8a750*/  IMAD.U32 R0, RZ, RZ, UR63 ;  /* 0x0000003fff007e24 */ /* 0x000fe4000f8e00ff */
        /* <DEDUP_REMOVED lines=13> */
[----:B------:R-:W-:Y:S02]  /*8a830*/  @P0 LOP3.LUT R17, R17, 0x8000, RZ, 0xfc, !PT ;  /* 0x0000800011110812 */ /* 0x000fe400078efcff */
[----:B------:R-:W-:Y:S01]  /*8a840*/  ISETP.GE.AND P0, PT, R31, UR60, PT ;  /* 0x0000003c1f007c0c */ /* 0x000fe2000bf06270 */
[----:B------:R-:W2:Y:S01]  /*8a850*/  LDCU.64 UR60, c[0x0][0x398] ;  /* 0x00007300ff3c77ac */ /* 0x000ea20008000a00 */
[----:B------:R-:W-:Y:S01]  /*8a860*/  LOP3.LUT R17, R17, 0xffffbfff, RZ, 0xc0, !PT ;  /* 0xffffbfff11117812 */ /* 0x000fe200078ec0ff */
[----:B------:R-:W-:Y:S01]  /*8a870*/  VIADD R31, R3, 0x53 ;  /* 0x00000053031f7836 */ /* 0x000fe20000000000 */
[----:B------:R-:W-:Y:S01]  /*8a880*/  ISETP.LT.AND P1, PT, R106, UR11, !P0 ;  /* 0x0000000b6a007c0c */ /* 0x000fe2000c721270 */
[----:B-1----:R-:W-:Y:S01]  /*8a890*/  UMOV UR9, UR62 ;  /* 0x0000003e00097c82 */ /* 0x002fe20008000000 */
[----:B------:R-:W-:Y:S01]  /*8a8a0*/  MOV R0, UR63 ;  /* 0x0000003f00007c02 */ /* 0x000fe20008000f00 */
[----:B------:R-:W1:Y:S01]  /*8a8b0*/  LDCU.64 UR62, c[0x0][0x398] ;  /* 0x00007300ff3e77ac */ /* 0x000e620008000a00 */
[----:B------:R-:W-:-:S09]  /*8a8c0*/  ISETP.LT.AND P0, PT, R246, UR9, !P0 ;  /* 0x00000009f6007c0c */ /* 0x000fd2000c701270 */
[----:B------:R-:W-:Y:S01]  /*8a8d0*/  @P1 LOP3.LUT R17, R17, 0x4000, RZ, 0xfc, !PT ;  /* 0x0000400011111812 */ /* 0x000fe200078efcff */
[----:B------:R3:W-:Y:S01]  /*8a8e0*/  STL [R1+0x468], R0 ;  /* 0x0004680001007387 */ /* 0x0007e20000100800 */
[----:B--2---:R-:W-:Y:S02]  /*8a8f0*/  UMOV UR11, UR60 ;  /* 0x0000003c000b7c82 */ /* 0x004fe40008000000 */
[----:B------:R-:W-:-:S04]  /*8a900*/  LOP3.LUT R17, R17, 0xffffdfff, RZ, 0xc0, !PT ;  /* 0xffffdfff11117812 */ /* 0x000fc800078ec0ff */
[----:B------:R-:W-:Y:S01]  /*8a910*/  @P0 LOP3.LUT R17, R17, 0x2000, RZ, 0xfc, !PT ;  /* 0x0000200011110812 */ /* 0x000fe200078efcff */
[----:B---3--:R-:W-:Y:S01]  /*8a920*/  IMAD.U32 R0, RZ, RZ, UR61 ;  /* 0x0000003dff007e24 */ /* 0x008fe2000f8e00ff */
[----:B------:R-:W2:Y:S01]  /*8a930*/  LDCU.64 UR60, c[0x0][0x398] ;  /* 0x00007300ff3c77ac */ /* 0x000ea20008000a00 */
[----:B------:R-:W-:Y:S01]  /*8a940*/  ISETP.GE.AND P0, PT, R31, UR58, PT ;  /* 0x0000003a1f007c0c */ /* 0x000fe2000bf06270 */
[----:B------:R-:W-:Y:S01]  /*8a950*/  VIADD R31, R3, 0x52 ;  /* 0x00000052031f7836 */ /* 0x000fe20000000000 */
[----:B------:R-:W-:Y:S01]  /*8a960*/  LOP3.LUT R17, R17, 0xffffefff, RZ, 0xc0, !PT ;  /* 0xffffefff11117812 */ /* 0x000fe200078ec0ff */
[----:B------:R-:W3:Y:S01]  /*8a970*/  LDCU.64 UR58, c[0x0][0x398] ;  /* 0x00007300ff3a77ac */ /* 0x000ee20008000a00 */
[----:B------:R-:W-:Y:S01]  /*8a980*/  ISETP.LT.AND P1, PT, R106, UR11, !P0 ;  /* 0x0000000b6a007c0c */ /* 0x000fe2000c721270 */
[----:B------:R1:W-:Y:S01]  /*8a990*/  STL [R1+0x464], R0 ;  /* 0x0004640001007387 */ /* 0x0003e20000100800 */
[----:B--2---:R-:W-:Y:S01]  /*8a9a0*/  UMOV UR9, UR60 ;  /* 0x0000003c00097c82 */ /* 0x004fe20008000000 */
[----:B-1----:R-:W-:Y:S01]  /*8a9b0*/  IMAD.U32 R0, RZ, RZ, UR61 ;  /* 0x0000003dff007e24 */ /* 0x002fe2000f8e00ff */
[----:B------:R-:W-:-:S09]  /*8a9c0*/  ISETP.LT.AND P0, PT, R246, UR9, !P0 ;  /* 0x00000009f6007c0c */ /* 0x000fd2000c701270 */
[----:B------:R-:W-:Y:S01]  /*8a9d0*/  @P1 LOP3.LUT R17, R17, 0x1000, RZ, 0xfc, !PT ;  /* 0x0000100011111812 */ /* 0x000fe200078efcff */
[----:B---3--:R-:W-:Y:S01]  /*8a9e0*/  UMOV UR11, UR58 ;  /* 0x0000003a000b7c82 */ /* 0x008fe20008000000 */
[----:B------:R1:W-:Y:S01]  /*8a9f0*/  STL [R1+0x460], R0 ;  /* 0x0004600001007387 */ /* 0x0003e20000100800 */
[----:B------:R-:W-:Y:S01]  /*8aa00*/  R2UR UR60, R98 ;  /* 0x00000000623c72ca */ /* 0x000fe200000e0000 */
[----:B------:R-:W-:Y:S01]  /*8aa10*/  VIADD R98, R3, 0x1ab ;  /* 0x000001ab03627836 */ /* 0x000fe20000000000 */
[----:B------:R-:W-:-:S04]  /*8aa20*/  LOP3.LUT R17, R17, 0xfffff7ff, RZ, 0xc0, !PT ;  /* 0xfffff7ff11117812 */ /* 0x000fc800078ec0ff */
[----:B------:R-:W-:Y:S01]  /*8aa30*/  @P0 LOP3.LUT R17, R17, 0x800, RZ, 0xfc, !PT ;  /* 0x0000080011110812 */ /* 0x000fe200078efcff */
[----:B-1----:R-:W-:Y:S01]  /*8aa40*/  IMAD.U32 R0, RZ, RZ, UR59 ;  /* 0x0000003bff007e24 */ /* 0x002fe2000f8e00ff */
[----:B------:R-:W1:Y:S01]  /*8aa50*/  LDCU.64 UR58, c[0x0][0x398] ;  /* 0x00007300ff3a77ac */ /* 0x000e620008000a00 */
[----:B------:R-:W-:Y:S02]  /*8aa60*/  ISETP.GE.AND P0, PT, R31, UR56, PT ;  /* 0x000000381f007c0c */ /* 0x000fe4000bf06270 */
[----:B------:R-:W-:Y:S01]  /*8aa70*/  LOP3.LUT R17, R17, 0xfffffbff, RZ, 0xc0, !PT ;  /* 0xfffffbff11117812 */ /* 0x000fe200078ec0ff */
[----:B------:R-:W2:Y:S01]  /*8aa80*/  LDCU.64 UR56, c[0x0][0x398] ;  /* 0x00007300ff3877ac */ /* 0x000ea20008000a00 */
[----:B------:R-:W-:Y:S01]  /*8aa90*/  ISETP.LT.AND P1, PT, R106, UR11, !P0 ;  /* 0x0000000b6a007c0c */ /* 0x000fe2000c721270 */
[----:B------:R3:W-:Y:S01]  /*8aaa0*/  STL [R1+0x45c], R0 ;  /* 0x00045c0001007387 */ /* 0x0007e20000100800 */
[----:B------:R-:W-:Y:S01]  /*8aab0*/  IADD3 R31, PT, PT, R3, 0x51, RZ ;  /* 0x00000051031f7810 */ /* 0x000fe20007ffe0ff */
[----:B-1----:R-:W-:Y:S01]  /*8aac0*/  UMOV UR9, UR58 ;  /* 0x0000003a00097c82 */ /* 0x002fe20008000000 */
[----:B---3--:R-:W-:Y:S01]  /*8aad0*/  IMAD.U32 R0, RZ, RZ, UR59 ;  /* 0x0000003bff007e24 */ /* 0x008fe2000f8e00ff */
[----:B------:R-:W-:Y:S01]  /*8aae0*/  ISETP.LT.AND P0, PT, R246, UR9, !P0 ;  /* 0x00000009f6007c0c */ /* 0x000fe2000c701270 */
[----:B------:R-:W1:Y:S07]  /*8aaf0*/  LDCU.64 UR58, c[0x0][0x398] ;  /* 0x00007300ff3a77ac */ /* 0x000e6e0008000a00 */
[----:B------:R-:W-:Y:S01]  /*8ab00*/  @P1 LOP3.LUT R17, R17, 0x400, RZ, 0xfc, !PT ;  /* 0x0000040011111812 */ /* 0x000fe200078efcff */
[----:B------:R3:W-:Y:S01]  /*8ab10*/  STL [R1+0x458], R0 ;  /* 0x0004580001007387 */ /* 0x0007e20000100800 */
[----:B--2---:R-:W-:-:S02]  /*8ab20*/  UMOV UR11, UR56 ;  /* 0x00000038000b7c82 */ /* 0x004fc40008000000 */
        /* <DEDUP_REMOVED lines=12> */
[----:B------:R-:W-:Y:S01]  /*8abf0*/  ISETP.LT.AND P0, PT, R246, UR9, !P0 ;  /* 0x00000009f6007c0c */ /* 0x000fe2000c701270 */
[----:B------:R-:W1:Y:S08]  /*8ac00*/  LDCU.64 UR56, c[0x0][0x398] ;  /* 0x00007300ff3877ac */ /* 0x000e700008000a00 */
[----:B------:R-:W-:Y:S01]  /*8ac10*/  @P1 LOP3.LUT R17, R17, 0x100, RZ, 0xfc, !PT ;  /* 0x0000010011111812 */ /* 0x000fe200078efcff */
[----:B------:R2:W-:Y:S01]  /*8ac20*/  STL [R1+0x450], R0 ;  /* 0x0004500001007387 */ /* 0x0005e20000100800 */
[----:B---3--:R-:W-:-:S02]  /*8ac30*/  UMOV UR11, UR54 ;  /* 0x00000036000b7c82 */ /* 0x008fc40008000000 */
[----:B------:R-:W-:-:S04]  /*8ac40*/  LOP3.LUT R17, R17, 0xffffff7f, RZ, 0xc0, !PT ;  /* 0xffffff7f11117812 */ /* 0x000fc800078ec0ff */
[----:B------:R-:W-:Y:S01]  /*8ac50*/  @P0 LOP3.LUT R17, R17, 0x80, RZ, 0xfc, !PT ;  /* 0x0000008011110812 */ /* 0x000fe200078efcff */
[----:B--2---:R-:W-:Y:S01]  /*8ac60*/  IMAD.U32 R0, RZ, RZ, UR55 ;  /* 0x00000037ff007e24 */ /* 0x004fe2000f8e00ff */
        /* <DEDUP_REMOVED lines=15> */
[----:B------:R-:W-:Y:S02]  /*8ad60*/  @P0 LOP3.LUT R17, R17, 0x20, RZ, 0xfc, !PT ;  /* 0x0000002011110812 */ /* 0x000fe400078efcff */
[----:B--2---:R-:W-:Y:S01]  /*8ad70*/  MOV R0, UR53 ;  /* 0x0000003500007c02 */ /* 0x004fe20008000f00 */
        /* <DEDUP_REMOVED lines=13> */
[----:B------:R-:W-:Y:S02]  /*8ae50*/  R2UR UR52, R71 ;  /* 0x00000000473472ca */ /* 0x000fe400000e0000 */
[----:B------:R-:W-:Y:S02]  /*8ae60*/  LOP3.LUT R17, R17, 0xfffffff7, RZ, 0xc0, !PT ;  /* 0xfffffff711117812 */ /* 0x000fe400078ec0ff */
[----:B------:R-:W-:Y:S02]  /*8ae70*/  IADD3 R71, PT, PT, R3, 0x1c6, RZ ;  /* 0x000001c603477810 */ /* 0x000fe40007ffe0ff */
[----:B------:R-:W-:Y:S01]  /*8ae80*/  @P0 LOP3.LUT R17, R17, 0x8, RZ, 0xfc, !PT ;  /* 0x0000000811110812 */ /* 0x000fe200078efcff */
[----:B-1----:R-:W-:Y:S01]  /*8ae90*/  IMAD.U32 R0, RZ, RZ, UR51 ;  /* 0x00000033ff007e24 */ /* 0x002fe2000f8e00ff */
[----:B------:R-:W1:Y:S01]  /*8aea0*/  LDCU.64 UR50, c[0x0][0x398] ;  /* 0x00007300ff3277ac */ /* 0x000e620008000a00 */
[----:B------:R-:W-:Y:S01]  /*8aeb0*/  ISETP.GE.AND P0, PT, R31, UR48, PT ;  /* 0x000000301f007c0c */ /* 0x000fe2000bf06270 */
[----:B------:R-:W-:Y:S01]  /*8aec0*/  VIADD R31, R3, 0x4d ;  /* 0x0000004d031f7836 */ /* 0x000fe20000000000 */
[----:B------:R-:W-:Y:S01]  /*8aed0*/  LOP3.LUT R17, R17, 0xfffffffb, RZ, 0xc0, !PT ;  /* 0xfffffffb11117812 */ /* 0x000fe200078ec0ff */
[----:B------:R-:W2:Y:S01]  /*8aee0*/  LDCU.64 UR48, c[0x0][0x398] ;  /* 0x00007300ff3077ac */ /* 0x000ea20008000a00 */
[----:B------:R-:W-:Y:S01]  /*8aef0*/  ISETP.LT.AND P1, PT, R106, UR11, !P0 ;  /* 0x0000000b6a007c0c */ /* 0x000fe2000c721270 */
[----:B------:R3:W-:Y:S01]  /*8af00*/  STL [R1+0x43c], R0 ;  /* 0x00043c0001007387 */ /* 0x0007e20000100800 */
[----:B-1----:R-:W-:Y:S01]  /*8af10*/  UMOV UR9, UR50 ;  /* 0x0000003200097c82 */ /* 0x002fe20008000000 */
[----:B---3--:R-:W-:Y:S01]  /*8af20*/  IMAD.U32 R0, RZ, RZ, UR51 ;  /* 0x00000033ff007e24 */ /* 0x008fe2000f8e00ff */
[----:B------:R-:W-:Y:S01]  /*8af30*/  ISETP.LT.AND P0, PT, R246, UR9, !P0 ;  /* 0x00000009f6007c0c */ /* 0x000fe2000c701270 */
[----:B------:R-:W1:Y:S08]  /*8af40*/  LDCU.64 UR50, c[0x0][0x398] ;  /* 0x00007300ff3277ac */ /* 0x000e700008000a00 */
        /* <DEDUP_REMOVED lines=11> */
[----:B------:R1:W-:Y:S01]  /*8b000*/  STL [R1+0x434], R0 ;  /* 0x0004340001007387 */ /* 0x0003e20000100800 */
[----:B------:R-:W-:Y:S01]  /*8b010*/  ISETP.LT.AND P1, PT, R106, UR11, !P0 ;  /* 0x0000000b6a007c0c */ /* 0x000fe2000c721270 */
[----:B--2---:R-:W-:Y:S01]  /*8b020*/  UMOV UR9, UR48 ;  /* 0x0000003000097c82 */ /* 0x004fe20008000000 */
[----:B-1----:R-:W-:-:S02]  /*8b030*/  MOV R0, UR49 ;  /* 0x0000003100007c02 */ /* 0x002fc40008000f00 */
[----:B------:R-:W-:Y:S01]  /*8b040*/  ISETP.LT.AND P0, PT, R246, UR9, !P0 ;  /* 0x00000009f6007c0c */ /* 0x000fe2000c701270 */
[----:B---3--:R-:W-:-:S08]  /*8b050*/  UMOV UR11, UR46 ;  /* 0x0000002e000b7c82 */ /* 0x008fd00008000000 */
[----:B------:R-:W-:Y:S01]  /*8b060*/  @P1 LOP3.LUT R17, R17, 0x1, RZ, 0xfc, !PT ;  /* 0x0000000111111812 */ /* 0x000fe200078efcff */
[----:B------:R1:W-:Y:S01]  /*8b070*/  STL [R1+0x430], R0 ;  /* 0x0004300001007387 */ /* 0x0003e20000100800 */
[----:B------:R-:W-:Y:S02]  /*8b080*/  R2UR UR48, R78 ;  /* 0x000000004e3072ca */ /* 0x000fe400000e0000 */
[----:B------:R-:W-:Y:S01]  /*8b090*/  IADD3 R78, PT, PT, R3, 0x1bf, RZ ;  /* 0x000001bf034e7810 */ /* 0x000fe20007ffe0ff */
[----:B------:R-:W-:Y:S01]  /*8b0a0*/  STL [R1+0x2b58], R17 ;  /* 0x002b581101007387 */ /* 0x000fe20000100800 */
[----:B-1----:R-:W-:Y:S01]  /*8b0b0*/  IMAD.U32 R0, RZ, RZ, UR47 ;  /* 0x0000002fff007e24 */ /* 0x002fe2000f8e00ff */
[----:B------:R-:W1:Y:S01]  /*8b0c0*/  LDCU.64 UR46, c[0x0][0x398] ;  /* 0x00007300ff2e77ac */ /* 0x000e620008000a00 */
[----:B------:R-:W-:Y:S02]  /*8b0d0*/  @P0 LOP3.LUT R16, R16, 0x80000000, RZ, 0xfc, !PT ;  /* 0x8000000010100812 */ /* 0x000fe400078efcff */
[----:B------:R-:W-:Y:S01]  /*8b0e0*/  ISETP.GE.AND P0, PT, R31, UR44, PT ;  /* 0x0000002c1f007c0c */ /* 0x000fe2000bf06270 */
[----:B------:R-:W2:Y:S01]  /*8b0f0*/  LDCU.64 UR44, c[0x0][0x398] ;  /* 0x00007300ff2c77ac */ /* 0x000ea20008000a00 */
[----:B------:R3:W-:Y:S01]  /*8b100*/  STL [R1+0x42c], R0 ;  /* 0x00042c0001007387 */ /* 0x0007e20000100800 */
[----:B------:R-:W-:Y:S01]  /*8b110*/  LOP3.LUT R16, R16, 0xbfffffff, RZ, 0xc0, !PT ;  /* 0xbfffffff10107812 */ /* 0x000fe200078ec0ff */
[----:B------:R-:W-:Y:S01]  /*8b120*/  VIADD R31, R3, 0x4b ;  /* 0x0000004b031f7836 */ /* 0x000fe20000000000 */
[----:B------:R-:W-:Y:S01]  /*8b130*/  ISETP.LT.AND P1, PT, R106, UR11, !P0 ;  /* 0x0000000b6a007c0c */ /* 0x000fe2000c721270 */
[----:B-1----:R-:W-:Y:S01]  /*8b140*/  UMOV UR9, UR46 ;  /* 0x0000002e00097c82 */ /* 0x002fe20008000000 */
[----:B---3--:R-:W-:Y:S01]  /*8b150*/  IMAD.U32 R0, RZ, RZ, UR47 ;  /* 0x0000002fff007e24 */ /* 0x008fe2000f8e00ff */
[----:B------:R-:W-:Y:S01]  /*8b160*/  ISETP.LT.AND P0, PT, R246, UR9, !P0 ;  /* 0x00000009f6007c0c */ /* 0x000fe2000c701270 */
[----:B------:R-:W1:Y:S09]  /*8b170*/  LDCU.64 UR46, c[0x0][0x398] ;  /* 0x00007300ff2e77ac */ /* 0x000e720008000a00 */
[----:B------:R-:W-:Y:S01]  /*8b180*/  @P1 LOP3.LUT R16, R16, 0x40000000, RZ, 0xfc, !PT ;  /* 0x4000000010101812 */ /* 0x000fe200078efcff */
[----:B------:R3:W-:Y:S01]  /*8b190*/  STL [R1+0x428], R0 ;  /* 0x0004280001007387 */ /* 0x0007e20000100800 */
[----:B--2---:R-:W-:-:S02]  /*8b1a0*/  UMOV UR11, UR44 ;  /* 0x0000002c000b7c82 */ /* 0x004fc40008000000 */
[----:B------:R-:W-:-:S04]  /*8b1b0*/  LOP3.LUT R16, R16, 0xdfffffff, RZ, 0xc0, !PT ;  /* 0xdfffffff10107812 */ /* 0x000fc800078ec0ff */
[----:B------:R-:W-:Y:S01]  /*8b1c0*/  @P0 LOP3.LUT R16, R16, 0x20000000, RZ, 0xfc, !PT ;  /* 0x2000000010100812 */ /* 0x000fe200078efcff */
[----:B---3--:R-:W-:Y:S01]  /*8b1d0*/  IMAD.U32 R0, RZ, RZ, UR45 ;  /* 0x0000002dff007e24 */ /* 0x008fe2000f8e00ff */
[----:B------:R-:W2:Y:S01]  /*8b1e0*/  LDCU.64 UR44, c[0x0][0x398] ;  /* 0x00007300ff2c77ac */ /* 0x000ea20008000a00 */
[----:B------:R-:W-:Y:S02]  /*8b1f0*/  ISETP.GE.AND P0, PT, R31, UR42, PT ;  /* 0x0000002a1f007c0c */ /* 0x000fe4000bf06270 */
[----:B------:R-:W-:Y:S01]  /*8b200*/  LOP3.LUT R16, R16, 0xefffffff, RZ, 0xc0, !PT ;  /* 0xefffffff10107812 */ /* 0x000fe200078ec0ff */
[----:B------:R-:W3:Y:S01]  /*8b210*/  LDCU.64 UR42, c[0x0][0x398] ;  /* 0x00007300ff2a77ac */ /* 0x000ee20008000a00 */
[----:B------:R-:W-:Y:S01]  /*8b220*/  ISETP.LT.AND P1, PT, R106, UR11, !P0 ;  /* 0x0000000b6a007c0c */ /* 0x000fe2000c721270 */
[----:B------:R1:W-:Y:S01]  /*8b230*/  STL [R1+0x424], R0 ;  /* 0x0004240001007387 */ /* 0x0003e20000100800 */
[----:B------:R-:W-:Y:S01]  /*8b240*/  IADD3 R31, PT, PT, R3, 0x4a, RZ ;  /* 0x0000004a031f7810 */ /* 0x000fe20007ffe0ff */
[----:B--2---:R-:W-:Y:S01]  /*8b250*/  UMOV UR9, UR44 ;  /* 0x0000002c00097c82 */ /* 0x004fe20008000000 */
[----:B-1----:R-:W-:Y:S01]  /*8b260*/  IMAD.U32 R0, RZ, RZ, UR45 ;  /* 0x0000002dff007e24 */ /* 0x002fe2000f8e00ff */
[----:B------:R-:W-:-:S08]  /*8b270*/  ISETP.LT.AND P0, PT, R246, UR9, !P0 ;  /* 0x00000009f6007c0c */ /* 0x000fd0000c701270 */
        /* <DEDUP_REMOVED lines=41> */
[----:B------:R-:W-:Y:S02]  /*8b510*/  @P0 LOP3.LUT R16, R16, 0x200000, RZ, 0xfc, !PT ;  /* 0x0020000010100812 */ /* 0x000fe400078efcff */
[----:B-1----:R-:W-:Y:S01]  /*8b520*/  MOV R0, UR39 ;  /* 0x0000002700007c02 */ /* 0x002fe20008000f00 */
        /* <DEDUP_REMOVED lines=42> */
[----:B-1----:R-:W-:Y:S01]  /*8b7d0*/  MOV R0, UR35 ;  /* 0x0000002300007c02 */ /* 0x002fe20008000f00 */
[----:B------:R-:W1:Y:S01]  /*8b7e0*/  LDCU.64 UR34, c[0x0][0x398] ;  /* 0x00007300ff2277ac */ /* 0x000e620008000a00 */
[----:B------:R-:W-:-:S08]  /*8b7f0*/  ISETP.LT.AND P0, PT, R246, UR9, !P0 ;  /* 0x00000009f6007c0c */ /* 0x000fd0000c701270 */
[----:B------:R-:W-:Y:S01]  /*8b800*/  @P1 LOP3.LUT R16, R16, 0x800, RZ, 0xfc, !PT ;  /* 0x0000080010101812 */ /* 0x000fe200078efcff */
[----:B------:R2:W-:Y:S01]  /*8b810*/  STL [R1+0x3f8], R0 ;  /* 0x0003f80001007387 */ /* 0x0005e20000100800 */
[----:B---3--:R-:W-:Y:S02]  /*8b820*/  UMOV UR11, UR32 ;  /* 0x00000020000b7c82 */ /* 0x008fe40008000000 */
[----:B------:R-:W-:Y:S01]  /*8b830*/  LOP3.LUT R16, R16, 0xfffffeff, RZ, 0xc0, !PT ;  /* 0xfffffeff10107812 */ /* 0x000fe200078ec0ff */
[----:B--2---:R-:W-:Y:S01]  /*8b840*/  IMAD.U32 R0, RZ, RZ, UR33 ;  /* 0x00000021ff007e24 */ /* 0x004fe2000f8e00ff */
[----:B------:R-:W2:Y:S02]  /*8b850*/  LDCU.64 UR32, c[0x0][0x398] ;  /* 0x00007300ff2077ac */ /* 0x000ea40008000a00 */
[----:B------:R-:W-:Y:S02]  /*8b860*/  @P0 LOP3.LUT R16, R16, 0x100, RZ, 0xfc, !PT ;  /* 0x0000010010100812 */ /* 0x000fe400078efcff */
[----:B------:R-:W-:Y:S01]  /*8b870*/  ISETP.GE.AND P0, PT, R31, UR30, PT ;  /* 0x0000001e1f007c0c */ /* 0x000fe2000bf06270 */
[----:B------:R-:W3:Y:S01]  /*8b880*/  LDCU.64 UR30, c[0x0][0x398] ;  /* 0x00007300ff1e77ac */ /* 0x000ee20008000a00 */
[----:B------:R1:W-:Y:S01]  /*8b890*/  STL [R1+0x3f4], R0 ;  /* 0x0003f40001007387 */ /* 0x0003e20000100800 */
[----:B------:R-:W-:Y:S01]  /*8b8a0*/  LOP3.LUT R16, R16, 0xffffffbf, RZ, 0xc0, !PT ;  /* 0xffffffbf10107812 */ /* 0x000fe200078ec0ff */
[----:B------:R-:W-:Y:S01]  /*8b8b0*/  VIADD R31, R3, 0x44 ;  /* 0x00000044031f7836 */ /* 0x000fe20000000000 */
[----:B------:R-:W-:Y:S01]  /*8b8c0*/  ISETP.LT.AND P1, PT, R106, UR11, !P0 ;  /* 0x0000000b6a007c0c */ /* 0x000fe2000c721270 */
[----:B--2---:R-:W-:Y:S01]  /*8b8d0*/  UMOV UR9, UR32 ;  /* 0x0000002000097c82 */ /* 0x004fe20008000000 */
[----:B-1----:R-:W-:Y:S01]  /*8b8e0*/  IMAD.U32 R0, RZ, RZ, UR33 ;  /* 0x00000021ff007e24 */ /* 0x002fe2000f8e00ff */
[----:B------:R-:W-:Y:S01]  /*8b8f0*/  ISETP.LT.AND P0, PT, R246, UR9, !P0 ;  /* 0x00000009f6007c0c */ /* 0x000fe2000c701270 */
[----:B------:R-:W1:Y:S09]  /*8b900*/  LDCU.64 UR32, c[0x0][0x398] ;  /* 0x00007300ff2077ac */ /* 0x000e720008000a00 */
[----:B------:R-:W-:Y:S01]  /*8b910*/  @P1 LOP3.LUT R16, R16, 0x40, RZ, 0xfc, !PT ;  /* 0x0000004010101812 */ /* 0x000fe200078efcff */
[----:B------:R2:W-:Y:S01]  /*8b920*/  STL [R1+0x3f0], R0 ;  /* 0x0003f00001007387 */ /* 0x0005e20000100800 */
[----:B---3--:R-:W-:-:S02]  /*8b930*/  UMOV UR11, UR30 ;  /* 0x0000001e000b7c82 */ /* 0x008fc40008000000 */
[----:B------:R-:W-:-:S04]  /*8b940*/  LOP3.LUT R16, R16, 0xffffffef, RZ, 0xc0, !PT ;  /* 0xffffffef10107812 */ /* 0x000fc800078ec0ff */
[----:B------:R-:W-:Y:S01]  /*8b950*/  @P0 LOP3.LUT R16, R16, 0x10, RZ, 0xfc, !PT ;  /* 0x0000001010100812 */ /* 0x000fe200078efcff */
[----:B--2---:R-:W-:Y:S01]  /*8b960*/  IMAD.U32 R0, RZ, RZ, UR31 ;  /* 0x0000001fff007e24 */ /* 0x004fe2000f8e00ff */
        /* <DEDUP_REMOVED lines=9> */
[----:B------:R-:W-:Y:S01]  /*8ba00*/  ISETP.LT.AND P0, PT, R246, UR9, !P0 ;  /* 0x00000009f6007c0c */ /* 0x000fe2000c701270 */
[----:B------:R-:W1:Y:S07]  /*8ba10*/  LDCU.64 UR30, c[0x0][0x398] ;  /* 0x00007300ff1e77ac */ /* 0x000e6e0008000a00 */
        /* <DEDUP_REMOVED lines=9> */
[----:B------:R-:W-:Y:S01]  /*8bab0*/  STL [R1+0x2b60], R16 ;  /* 0x002b601001007387 */ /* 0x000fe20000100800 */
[----:B------:R-:W3:Y:S01]  /*8bac0*/  LDCU.64 UR26, c[0x0][0x398] ;  /* 0x00007300ff1a77ac */ /* 0x000ee20008000a00 */
[----:B------:R-:W-:Y:S02]  /*8bad0*/  ISETP.LT.AND P1, PT, R106, UR11, !P0 ;  /* 0x0000000b6a007c0c */ /* 0x000fe4000c721270 */
[----:B------:R1:W-:Y:S01]  /*8bae0*/  STL [R1+0x3e4], R0 ;  /* 0x0003e40001007387 */ /* 0x0003e20000100800 */
        /* <DEDUP_REMOVED lines=26> */
[----:B------:R-:W-:Y:S02]  /*8bc90*/  @P0 LOP3.LUT R11, R11, 0x1000000, RZ, 0xfc, !PT ;  /* 0x010000000b0b0812 */ /* 0x000fe400078efcff */
[----:B---3--:R-:W-:Y:S01]  /*8bca0*/  MOV R0, UR25 ;  /* 0x0000001900007c02 */ /* 0x008fe20008000f00 */
        /* <DEDUP_REMOVED lines=41> */
[----:B------:R2:W-:Y:S02]  /*8bf40*/  STL [R1+0x3c4], R0 ;  /* 0x0003c40001007387 */ /* 0x0005e40000100800 */
[----:B--2---:R-:W-:Y:S01]  /*8bf50*/  MOV R0, UR21 ;  /* 0x0000001500007c02 */ /* 0x004fe20008000f00 */
[----:B------:R-:W-:-:S09]  /*8bf60*/  UMOV UR9, UR20 ;  /* 0x0000001400097c82 */ /* 0x000fd20008000000 */
[----:B------:R-:W-:Y:S02]  /*8bf70*/  @P1 LOP3.LUT R11, R11, 0x2000, RZ, 0xfc, !PT ;  /* 0x000020000b0b1812 */ /* 0x000fe400078efcff */
[----:B------:R-:W-:Y:S01]  /*8bf80*/  ISETP.LT.AND P0, PT, R246, UR9, !P0 ;  /* 0x00000009f6007c0c */ /* 0x000fe2000c701270 */
[----:B------:R2:W-:Y:S01]  /*8bf90*/  STL [R1+0x3c0], R0 ;  /* 0x0003c00001007387 */ /* 0x0005e20000100800 */
[----:B---3--:R-:W-:Y:S01]  /*8bfa0*/  UMOV UR11, UR18 ;  /* 0x00000012000b7c82 */ /* 0x008fe20008000000 */
[----:B------:R-:W-:Y:S02]  /*8bfb0*/  LOP3.LUT R11, R11, 0xfffff7ff, RZ, 0xc0, !PT ;  /* 0xfffff7ff0b0b7812 */ /* 0x000fe400078ec0ff */
[----:B------:R-:W-:Y:S02]  /*8bfc0*/  R2UR UR20, R85 ;  /* 0x00000000551472ca */ /* 0x000fe400000e0000 */
[----:B------:R-:W-:Y:S01]  /*8bfd0*/  IADD3 R85, PT, PT, R3, 0x1b8, RZ ;  /* 0x000001b803557810 */ /* 0x000fe20007ffe0ff */
[----:B--2---:R-:W-:Y:S01]  /*8bfe0*/  IMAD.U32 R0, RZ, RZ, UR19 ;  /* 0x00000013ff007e24 */ /* 0x004fe2000f8e00ff */
[----:B------:R-:W2:Y:S04]  /*8bff0*/  LDCU.64 UR18, c[0x0][0x398] ;  /* 0x00007300ff1277ac */ /* 0x000ea80008000a00 */
[----:B------:R-:W-:-:S02]  /*8c000*/  @P0 LOP3.LUT R11, R11, 0x800, RZ, 0xfc, !PT ;  /* 0x000008000b0b0812 */ /* 0x000fc400078efcff */
[----:B------:R-:W-:Y:S01]  /*8c010*/  ISETP.GE.AND P0, PT, R31, UR12, PT ;  /* 0x0000000c1f007c0c */ /* 0x000fe2000bf06270 */
[----:B------:R-:W-:Y:S01]  /*8c020*/  UMOV UR12, UR8 ;  /* 0x00000008000c7c82 */ /* 0x000fe20008000000 */
[----:B------:R-:W-:Y:S01]  /*8c030*/  LOP3.LUT R11, R11, 0xfffffdff, RZ, 0xc0, !PT ;  /* 0xfffffdff0b0b7812 */ /* 0x000fe200078ec0ff */
[----:B------:R3:W-:Y:S01]  /*8c040*/  STL [R1+0x3ac], R0 ;  /* 0x0003ac0001007387 */ /* 0x0007e20000100800 */
[----:B------:R-:W-:Y:S01]  /*8c050*/  ISETP.LT.AND P1, PT, R106, UR11, !P0 ;  /* 0x0000000b6a007c0c */ /* 0x000fe2000c721270 */
[----:B------:R-:W-:Y:S01]  /*8c060*/  VIADD R31, R3, 0x3d ;  /* 0x0000003d031f7836 */ /* 0x000fe20000000000 */
[----:B--2---:R-:W-:Y:S01]  /*8c070*/  UMOV UR9, UR18 ;  /* 0x0000001200097c82 */ /* 0x004fe20008000000 */
[----:B---3--:R-:W-:Y:S01]  /*8c080*/  IMAD.U32 R0, RZ, RZ, UR19 ;  /* 0x00000013ff007e24 */ /* 0x008fe2000f8e00ff */
[----:B------:R-:W-:Y:S01]  /*8c090*/  ISETP.LT.AND P0, PT, R246, UR9, !P0 ;  /* 0x00000009f6007c0c */ /* 0x000fe2000c701270 */
[----:B------:R-:W2:Y:S08]  /*8c0a0*/  LDCU.64 UR18, c[0x0][0x398] ;  /* 0x00007300ff1277ac */ /* 0x000eb00008000a00 */
[----:B------:R-:W-:Y:S01]  /*8c0b0*/  @P1 LOP3.LUT R11, R11, 0x200, RZ, 0xfc, !PT ;  /* 0x000002000b0b1812 */ /* 0x000fe200078efcff */
[----:B------:R3:W-:Y:S01]  /*8c0c0*/  STL [R1+0x3a8], R0 ;  /* 0x0003a80001007387 */ /* 0x0007e20000100800 */
[----:B------:R-:W3:Y:S02]  /*8c0d0*/  LDCU.64 UR8, c[0x0][0x398] ;  /* 0x00007300ff0877ac */ /* 0x000ee40008000a00 */
[----:B------:R-:W-:-:S04]  /*8c0e0*/  LOP3.LUT R11, R11, 0xffffffbf, RZ, 0xc0, !PT ;  /* 0xffffffbf0b0b7812 */ /* 0x000fc800078ec0ff */
[----:B------:R-:W-:Y:S02]  /*8c0f0*/  @P0 LOP3.LUT R11, R11, 0x40, RZ, 0xfc, !PT ;  /* 0x000000400b0b0812 */ /* 0x000fe400078efcff */
[----:B------:R-:W-:Y:S01]  /*8c100*/  ISETP.GE.AND P0, PT, R31, UR10, PT ;  /* 0x0000000a1f007c0c */ /* 0x000fe2000bf06270 */
[----:B------:R-:W-:Y:S01]  /*8c110*/  UMOV UR10, UR4 ;  /* 0x00000004000a7c82 */ /* 0x000fe20008000000 */
[----:B------:R-:W-:Y:S02]  /*8c120*/  LOP3.LUT R11, R11, 0xffffffef, RZ, 0xc0, !PT ;  /* 0xffffffef0b0b7812 */ /* 0x000fe400078ec0ff */
[----:B------:R-:W-:Y:S01]  /*8c130*/  IADD3 R31, PT, PT, R3, 0x3c, RZ ;  /* 0x0000003c031f7810 */ /* 0x000fe20007ffe0ff */
[----:B---3--:R-:W-:Y:S01]  /*8c140*/  IMAD.U32 R0, RZ, RZ, UR9 ;  /* 0x00000009ff007e24 */ /* 0x008fe2000f8e00ff */
[----:B------:R-:W-:Y:S01]  /*8c150*/  UMOV UR9, UR8 ;  /* 0x0000000800097c82 */ /* 0x000fe20008000000 */
[----:B--2---:R-:W-:Y:S01]  /*8c160*/  UMOV UR8, UR18 ;  /* 0x0000001200087c82 */ /* 0x004fe20008000000 */
[----:B------:R-:W-:-:S02]  /*8c170*/  ISETP.LT.AND P1, PT, R106, UR9, !P0 ;  /* 0x000000096a007c0c */ /* 0x000fc4000c721270 */
[----:B------:R-:W-:Y:S01]  /*8c180*/  ISETP.LT.AND P0, PT, R246, UR8, !P0 ;  /* 0x00000008f6007c0c */ /* 0x000fe2000c701270 */
[----:B------:R-:W2:Y:S01]  /*8c190*/  LDCU.64 UR8, c[0x0][0x398] ;  /* 0x00007300ff0877ac */ /* 0x000ea20008000a00 */
[----:B------:R3:W-:Y:S09]  /*8c1a0*/  STL [R1+0x3a4], R0 ;  /* 0x0003a40001007387 */ /* 0x0007f20000100800 */
[----:B------:R-:W-:Y:S01]  /*8c1b0*/  @P1 LOP3.LUT R11, R11, 0x10, RZ, 0xfc, !PT ;  /* 0x000000100b0b1812 */ /* 0x000fe200078efcff */
[----:B---3--:R-:W-:Y:S01]  /*8c1c0*/  IMAD.U32 R0, RZ, RZ, UR19 ;  /* 0x00000013ff007e24 */ /* 0x008fe2000f8e00ff */
[----:B------:R-:W3:Y:S02]  /*8c1d0*/  LDCU.64 UR18, c[0x0][0x398] ;  /* 0x00007300ff1277ac */ /* 0x000ee40008000a00 */
[----:B------:R-:W-:-:S02]  /*8c1e0*/  LOP3.LUT R11, R11, 0xfffffffb, RZ, 0xc0, !PT ;  /* 0xfffffffb0b0b7812 */ /* 0x000fc400078ec0ff */
[----:B------:R1:W-:Y:S02]  /*8c1f0*/  STL [R1+0x3a0], R0 ;  /* 0x0003a00001007387 */ /* 0x0003e40000100800 */
[----:B------:R-:W-:Y:S02]  /*8c200*/  @P0 LOP3.LUT R11, R11, 0x4, RZ, 0xfc, !PT ;  /* 0x000000040b0b0812 */ /* 0x000fe400078efcff */
[----:B------:R-:W-:Y:S01]  /*8c210*/  ISETP.GE.AND P0, PT, R31, UR16, PT ;  /* 0x000000101f007c0c */ /* 0x000fe2000bf06270 */
[----:B------:R-:W4:Y:S01]  /*8c220*/  LDCU.64 UR16, c[0x0][0x398] ;  /* 0x00007300ff1077ac */ /* 0x000f220008000a00 */
[----:B------:R-:W-:Y:S01]  /*8c230*/  LOP3.LUT R11, R11, 0xfffffffd, RZ, 0xc0, !PT ;  /* 0xfffffffd0b0b7812 */ /* 0x000fe200078ec0ff */
[----:B------:R-:W-:Y:S01]  /*8c240*/  VIADD R31, R3, 0x3b ;  /* 0x0000003b031f7836 */ /* 0x000fe20000000000 */
[----:B--2---:R-:W-:Y:S01]  /*8c250*/  ISETP.LT.AND P1, PT, R106, UR8, !P0 ;  /* 0x000000086a007c0c */ /* 0x004fe2000c721270 */
[----:B------:R-:W-:Y:S01]  /*8c260*/  UMOV UR8, UR6 ;  /* 0x0000000600087c82 */ /* 0x000fe20008000000 */
[----:B-1----:R-:W-:Y:S01]  /*8c270*/  IMAD.U32 R0, RZ, RZ, UR9 ;  /* 0x00000009ff007e24 */ /* 0x002fe2000f8e00ff */
[----:B---3--:R-:W-:-:S04]  /*8c280*/  UMOV UR4, UR18 ;  /* 0x0000001200047c82 */ /* 0x008fc80008000000 */
[----:B------:R1:W-:Y:S01]  /*8c290*/  STL [R1+0x39c], R0 ;  /* 0x00039c0001007387 */ /* 0x0003e20000100800 */
[----:B------:R-:W-:-:S05]  /*8c2a0*/  ISETP.LT.AND P0, PT, R246, UR4, !P0 ;  /* 0x00000004f6007c0c */ /* 0x000fca000c701270 */
[----:B------:R-:W-:Y:S01]  /*8c2b0*/  @P1 LOP3.LUT R11, R11, 0x2, RZ, 0xfc, !PT ;  /* 0x000000020b0b1812 */ /* 0x000fe200078efcff */
[----:B----4-:R-:W-:Y:S01]  /*8c2c0*/  UMOV UR6, UR16 ;  /* 0x0000001000067c82 */ /* 0x010fe20008000000 */
[----:B-1----:R-:W-:Y:S01]  /*8c2d0*/  IMAD.U32 R0, RZ, RZ, UR19 ;  /* 0x00000013ff007e24 */ /* 0x002fe2000f8e00ff */
[----:B------:R-:W1:Y:S05]  /*8c2e0*/  LDCU.64 UR18, c[0x0][0x398] ;  /* 0x00007300ff1277ac */ /* 0x000e6a0008000a00 */
[----:B------:R-:W-:Y:S01]  /*8c2f0*/  @P0 LOP3.LUT R10, R10, 0x40000000, RZ, 0xfc, !PT ;  /* 0x400000000a0a0812 */ /* 0x000fe200078efcff */
[----:B------:R2:W-:Y:S01]  /*8c300*/  STL [R1+0x398], R0 ;  /* 0x0003980001007387 */ /* 0x0005e20000100800 */
[----:B------:R-:W-:Y:S01]  /*8c310*/  ISETP.GE.AND P0, PT, R31, UR76, PT ;  /* 0x0000004c1f007c0c */ /* 0x000fe2000bf06270 */
[----:B------:R-:W-:Y:S01]  /*8c320*/  VIADD R31, R3, 0x3a ;  /* 0x0000003a031f7836 */ /* 0x000fe20000000000 */
[----:B------:R-:W-:Y:S01]  /*8c330*/  LOP3.LUT R10, R10, 0xefffffff, RZ, 0xc0, !PT ;  /* 0xefffffff0a0a7812 */ /* 0x000fe200078ec0ff */
[----:B------:R-:W-:Y:S01]  /*8c340*/  STL [R1+0x2b64], R11 ;  /* 0x002b640b01007387 */ /* 0x000fe20000100800 */
[----:B------:R-:W-:-:S02]  /*8c350*/  ISETP.LT.AND P1, PT, R106, UR6, !P0 ;  /* 0x000000066a007c0c */ /* 0x000fc4000c721270 */
[----:B------:R-:W-:Y:S01]  /*8c360*/  R2UR UR76, R48 ;  /* 0x00000000304c72ca */ /* 0x000fe200000e0000 */
[----:B------:R-:W-:Y:S02]  /*8c370*/  VIADD R48, R3, 0x1dd ;  /* 0x000001dd03307836 */ /* 0x000fe40000000000 */
[----:B--2---:R-:W-:Y:S01]  /*8c380*/  IMAD.U32 R0, RZ, RZ, UR17 ;  /* 0x00000011ff007e24 */ /* 0x004fe2000f8e00ff */
[----:B------:R-:W2:Y:S04]  /*8c390*/  LDCU.64 UR16, c[0x0][0x398] ;  /* 0x00007300ff1077ac */ /* 0x000ea80008000a00 */
[----:B------:R2:W-:Y:S03]  /*8c3a0*/  STL [R1+0x394], R0 ;  /* 0x0003940001007387 */ /* 0x0005e60000100800 */
[----:B------:R-:W-:-:S04]  /*8c3b0*/  @P1 LOP3.LUT R10, R10, 0x10000000, RZ, 0xfc, !PT ;  /* 0x100000000a0a1812 */ /* 0x000fc800078efcff */
[----:B------:R-:W-:Y:S01]  /*8c3c0*/  LOP3.LUT R10, R10, 0xfdffffff, RZ, 0xc0, !PT ;  /* 0xfdffffff0a0a7812 */ /* 0x000fe200078ec0ff */
[----:B--2---:R-:W-:Y:S01]  /*8c3d0*/  IMAD.U32 R0, RZ, RZ, UR17 ;  /* 0x00000011ff007e24 */ /* 0x004fe2000f8e00ff */
[----:B------:R-:W-:Y:S01]  /*8c3e0*/  UMOV UR4, UR16 ;  /* 0x0000001000047c82 */ /* 0x000fe20008000000 */
[----:B------:R-:W2:Y:S01]  /*8c3f0*/  LDCU.64 UR16, c[0x0][0x398] ;  /* 0x00007300ff1077ac */ /* 0x000ea20008000a00 */
[----:B------:R-:W-:Y:S02]  /*8c400*/  ISETP.LT.AND P0, PT, R246, UR4, !P0 ;  /* 0x00000004f6007c0c */ /* 0x000fe4000c701270 */
[----:B------:R2:W-:Y:S11]  /*8c410*/  STL [R1+0x390], R0 ;  /* 0x0003900001007387 */ /* 0x0005f60000100800 */
[----:B------:R-:W-:-:S02]  /*8c420*/  @P0 LOP3.LUT R10, R10, 0x2000000, RZ, 0xfc, !PT ;  /* 0x020000000a0a0812 */ /* 0x000fc400078efcff */
[----:B------:R-:W-:Y:S01]  /*8c430*/  ISETP.GE.AND P0, PT, R31, UR14, PT ;  /* 0x0000000e1f007c0c */ /* 0x000fe2000bf06270 */
[----:B------:R-:W3:Y:S01]  /*8c440*/  LDCU.64 UR14, c[0x0][0x398] ;  /* 0x00007300ff0e77ac */ /* 0x000ee20008000a00 */
[----:B--2---:R-:W-:Y:S01]  /*8c450*/  MOV R0, UR17 ;  /* 0x0000001100007c02 */ /* 0x004fe20008000f00 */
[----:B------:R-:W-:Y:S01]  /*8c460*/  VIADD R31, R3, 0x39 ;  /* 0x00000039031f7836 */ /* 0x000fe20000000000 */
[----:B------:R-:W-:Y:S01]  /*8c470*/  LOP3.LUT R10, R10, 0xfeffffff, RZ, 0xc0, !PT ;  /* 0xfeffffff0a0a7812 */ /* 0x000fe200078ec0ff */
[----:B------:R-:W-:Y:S01]  /*8c480*/  UMOV UR6, UR16 ;  /* 0x0000001000067c82 */ /* 0x000fe20008000000 */
[----:B------:R-:W2:Y:S01]  /*8c490*/  LDCU.64 UR16, c[0x0][0x398] ;  /* 0x00007300ff1077ac */ /* 0x000ea20008000a00 */
[----:B------:R-:W-:Y:S01]  /*8c4a0*/  ISETP.LT.AND P1, PT, R106, UR6, !P0 ;  /* 0x000000066a007c0c */ /* 0x000fe2000c721270 */
[----:B------:R4:W-:Y:S01]  /*8c4b0*/  STL [R1+0x37c], R0 ;  /* 0x00037c0001007387 */ /* 0x0009e20000100800 */
[----:B---3--:R-:W-:-:S11]  /*8c4c0*/  UMOV UR6, UR14 ;  /* 0x0000000e00067c82 */ /* 0x008fd60008000000 */
[----:B------:R-:W-:Y:S01]  /*8c4d0*/  @P1 LOP3.LUT R10, R10, 0x1000000, RZ, 0xfc, !PT ;  /* 0x010000000a0a1812 */ /* 0x000fe200078efcff */
[----:B--2---:R-:W-:Y:S01]  /*8c4e0*/  UMOV UR4, UR16 ;  /* 0x0000001000047c82 */ /* 0x004fe20008000000 */
[----:B----4-:R-:W-:Y:S01]  /*8c4f0*/  IMAD.U32 R0, RZ, RZ, UR17 ;  /* 0x00000011ff007e24 */ /* 0x010fe2000f8e00ff */
[----:B------:R-:W-:Y:S01]  /*8c500*/  ISETP.LT.AND P0, PT, R246, UR4, !P0 ;  /* 0x00000004f6007c0c */ /* 0x000fe2000c701270 */
[----:B------:R-:W2:Y:S01]  /*8c510*/  LDCU.64 UR16, c[0x0][0x398] ;  /* 0x00007300ff1077ac */ /* 0x000ea20008000a00 */
[----:B------:R-:W-:Y:S02]  /*8c520*/  LOP3.LUT R10, R10, 0xffbfffff, RZ, 0xc0, !PT ;  /* 0xffbfffff0a0a7812 */ /* 0x000fe400078ec0ff */
[----:B------:R3:W-:Y:S09]  /*8c530*/  STL [R1+0x378], R0 ;  /* 0x0003780001007387 */ /* 0x0007f20000100800 */
[----:B------:R-:W-:Y:S01]  /*8c540*/  @P0 LOP3.LUT R10, R10, 0x400000, RZ, 0xfc, !PT ;  /* 0x004000000a0a0812 */ /* 0x000fe200078efcff */
[----:B---3--:R-:W-:Y:S01]  /*8c550*/  IMAD.U32 R0, RZ, RZ, UR15 ;  /* 0x0000000fff007e24 */ /* 0x008fe2000f8e00ff */
[----:B------:R-:W3:Y:S01]  /*8c560*/  LDCU.64 UR14, c[0x0][0x398] ;  /* 0x00007300ff0e77ac */ /* 0x000ee20008000a00 */
[----:B------:R-:W-:Y:S01]  /*8c570*/  ISETP.GE.AND P0, PT, R31, UR12, PT ;  /* 0x0000000c1f007c0c */ /* 0x000fe2000bf06270 */
[----:B------:R-:W-:Y:S01]  /*8c580*/  VIADD R31, R3, 0x38 ;  /* 0x00000038031f7836 */ /* 0x000fe20000000000 */
[----:B------:R-:W-:Y:S01]  /*8c590*/  LOP3.LUT R10, R10, 0xffefffff, RZ, 0xc0, !PT ;  /* 0xffefffff0a0a7812 */ /* 0x000fe200078ec0ff */
[----:B------:R-:W4:Y:S01]  /*8c5a0*/  LDCU.64 UR12, c[0x0][0x398] ;  /* 0x00007300ff0c77ac */ /* 0x000f220008000a00 */
[----:B------:R-:W-:Y:S01]  /*8c5b0*/  ISETP.LT.AND P1, PT, R106, UR6, !P0 ;  /* 0x000000066a007c0c */ /* 0x000fe2000c721270 */
[----:B------:R1:W-:Y:S01]  /*8c5c0*/  STL [R1+0x374], R0 ;  /* 0x0003740001007387 */ /* 0x0003e20000100800 */
[----:B---3--:R-:W-:Y:S01]  /*8c5d0*/  UMOV UR4, UR14 ;  /* 0x0000000e00047c82 */ /* 0x008fe20008000000 */
[----:B-1----:R-:W-:Y:S01]  /*8c5e0*/  IMAD.U32 R0, RZ, RZ, UR15 ;  /* 0x0000000fff007e24 */ /* 0x002fe2000f8e00ff */
[----:B------:R-:W-:-:S09]  /*8c5f0*/  ISETP.LT.AND P0, PT, R246, UR4, !P0 ;  /* 0x00000004f6007c0c */ /* 0x000fd2000c701270 */
[----:B------:R-:W-:Y:S01]  /*8c600*/  @P1 LOP3.LUT R10, R10, 0x100000, RZ, 0xfc, !PT ;  /* 0x001000000a0a1812 */ /* 0x000fe200078efcff */
[----:B----4-:R-:W-:Y:S01]  /*8c610*/  UMOV UR6, UR12 ;  /* 0x0000000c00067c82 */ /* 0x010fe20008000000 */
        /* <DEDUP_REMOVED lines=10> */
[----:B------:R-:W3:Y:S01]  /*8c6c0*/  LDCU.64 UR10, c[0x0][0x398] ;  /* 0x00007300ff0a77ac */ /* 0x000ee20008000a00 */
[----:B------:R-:W-:Y:S01]  /*8c6d0*/  ISETP.LT.AND P1, PT, R106, UR6, !P0 ;  /* 0x000000066a007c0c */ /* 0x000fe2000c721270 */
[----:B------:R4:W-:Y:S01]  /*8c6e0*/  STL [R1+0x36c], R0 ;  /* 0x00036c0001007387 */ /* 0x0009e20000100800 */
[----:B-1----:R-:W-:-:S11]  /*8c6f0*/  UMOV UR4, UR12 ;  /* 0x0000000c00047c82 */ /* 0x002fd60008000000 */
[----:B------:R-:W-:Y:S02]  /*8c700*/  @P1 LOP3.LUT R10, R10, 0x8000, RZ, 0xfc, !PT ;  /* 0x000080000a0a1812 */ /* 0x000fe400078efcff */
[----:B------:R-:W-:Y:S01]  /*8c710*/  ISETP.LT.AND P0, PT, R246, UR4, !P0 ;  /* 0x00000004f6007c0c */ /* 0x000fe2000c701270 */
[----:B---3--:R-:W-:Y:S01]  /*8c720*/  UMOV UR6, UR10 ;  /* 0x0000000a00067c82 */ /* 0x008fe20008000000 */
[----:B------:R-:W-:Y:S02]  /*8c730*/  LOP3.LUT R10, R10, 0xffffefff, RZ, 0xc0, !PT ;  /* 0xffffefff0a0a7812 */ /* 0x000fe400078ec0ff */
[----:B----4-:R-:W-:Y:S02]  /*8c740*/  MOV R0, UR13 ;  /* 0x0000000d00007c02 */ /* 0x010fe40008000f00 */
[----:B------:R-:W-:Y:S01]  /*8c750*/  R2UR UR12, R76 ;  /* 0x000000004c0c72ca */ /* 0x000fe200000e0000 */
[----:B------:R-:W-:Y:S02]  /*8c760*/  VIADD R76, R3, 0x1c1 ;  /* 0x000001c1034c7836 */ /* 0x000fe40000000000 */
[----:B------:R1:W-:Y:S04]  /*8c770*/  STL [R1+0x368], R0 ;  /* 0x0003680001007387 */ /* 0x0003e80000100800 */
[----:B------:R-:W-:-:S02]  /*8c780*/  @P0 LOP3.LUT R10, R10, 0x1000, RZ, 0xfc, !PT ;  /* 0x000010000a0a0812 */ /* 0x000fc400078efcff */
[----:B------:R-:W-:Y:S01]  /*8c790*/  ISETP.GE.AND P0, PT, R31, UR8, PT ;  /* 0x000000081f007c0c */ /* 0x000fe2000bf06270 */
[----:B------:R-:W3:Y:S01]  /*8c7a0*/  LDCU.64 UR8, c[0x0][0x398] ;  /* 0x00007300ff0877ac */ /* 0x000ee20008000a00 */
[----:B------:R-:W-:Y:S01]  /*8c7b0*/  LOP3.LUT R10, R10, 0xfffff7ff, RZ, 0xc0, !PT ;  /* 0xfffff7ff0a0a7812 */ /* 0x000fe200078ec0ff */
[----:B------:R-:W-:Y:S01]  /*8c7c0*/  VIADD R31, R3, 0x36 ;  /* 0x00000036031f7836 */ /* 0x000fe20000000000 */
[----:B------:R-:W-:Y:S01]  /*8c7d0*/  ISETP.LT.AND P1, PT, R106, UR6, !P0 ;  /* 0x000000066a007c0c */ /* 0x000fe2000c721270 */
[----:B-1----:R-:W-:Y:S01]  /*8c7e0*/  IMAD.U32 R0, RZ, RZ, UR11 ;  /* 0x0000000bff007e24 */ /* 0x002fe2000f8e00ff */
[----:B------:R-:W1:Y:S04]  /*8c7f0*/  LDCU.64 UR10, c[0x0][0x398] ;  /* 0x00007300ff0a77ac */ /* 0x000e680008000a00 */
[----:B------:R4:W-:Y:S07]  /*8c800*/  STL [R1+0x364], R0 ;  /* 0x0003640001007387 */ /* 0x0009ee0000100800 */
[----:B------:R-:W-:Y:S01]  /*8c810*/  @P1 LOP3.LUT R10, R10, 0x800, RZ, 0xfc, !PT ;  /* 0x000008000a0a1812 */ /* 0x000fe200078efcff */
[----:B---3--:R-:W-:Y:S01]  /*8c820*/  UMOV UR6, UR8 ;  /* 0x0000000800067c82 */ /* 0x008fe20008000000 */
[----:B----4-:R-:W-:Y:S01]  /*8c830*/  IMAD.U32 R0, RZ, RZ, UR9 ;  /* 0x00000009ff007e24 */ /* 0x010fe2000f8e00ff */
[----:B------:R-:W3:Y:S01]  /*8c840*/  LDCU.64 UR8, c[0x0][0x398] ;  /* 0x00007300ff0877ac */ /* 0x000ee20008000a00 */
[----:B------:R-:W-:Y:S01]  /*8c850*/  LOP3.LUT R10, R10, 0xfffffeff, RZ, 0xc0, !PT ;  /* 0xfffffeff0a0a7812 */ /* 0x000fe200078ec0ff */
[----:B-1----:R-:W-:Y:S01]  /*8c860*/  IMAD.U32 R11, RZ, RZ, UR11 ;  /* 0x0000000bff0b7e24 */ /* 0x002fe2000f8e00ff */
[----:B------:R-:W-:Y:S01]  /*8c870*/  UMOV UR4, UR10 ;  /* 0x0000000a00047c82 */ /* 0x000fe20008000000 */
[----:B------:R-:W-:Y:S01]  /*8c880*/  R2UR UR10, R67 ;  /* 0x00000000430a72ca */ /* 0x000fe200000e0000 */
[----:B------:R-:W-:Y:S01]  /*8c890*/  VIADD R67, R3, 0x1ca ;  /* 0x000001ca03437836 */ /* 0x000fe20000000000 */
[----:B------:R-:W-:Y:S01]  /*8c8a0*/  ISETP.LT.AND P0, PT, R246, UR4, !P0 ;  /* 0x00000004f6007c0c */ /* 0x000fe2000c701270 */
[----:B------:R1:W-:Y:S04]  /*8c8b0*/  STL [R1+0x2b68], R11 ;  /* 0x002b680b01007387 */ /* 0x0003e80000100800 */
[----:B------:R4:W-:Y:S01]  /*8c8c0*/  STL [R1+0x35c], R0 ;  /* 0x00035c0001007387 */ /* 0x0009e20000100800 */
[----:B---3--:R-:W-:Y:S01]  /*8c8d0*/  UMOV UR4, UR8 ;  /* 0x0000000800047c82 */ /* 0x008fe20008000000 */
[----:B------:R-:W-:Y:S01]  /*8c8e0*/  R2UR UR8, R59 ;  /* 0x000000003b0872ca */ /* 0x000fe200000e0000 */
[----:B-1----:R-:W-:-:S05]  /*8c8f0*/  VIADD R11, R3, 0x116 ;  /* 0x00000116030b7836 */ /* 0x002fca0000000000 */
[----:B------:R-:W-:Y:S01]  /*8c900*/  @P0 LOP3.LUT R10, R10, 0x100, RZ, 0xfc, !PT ;  /* 0x000001000a0a0812 */ /* 0x000fe200078efcff */
[----:B----4-:R-:W-:Y:S01]  /*8c910*/  IMAD.U32 R0, RZ, RZ, UR9 ;  /* 0x00000009ff007e24 */ /* 0x010fe2000f8e00ff */
[----:B------:R-:W-:Y:S01]  /*8c920*/  ISETP.GE.AND P0, PT, R31, UR76, PT ;  /* 0x0000004c1f007c0c */ /* 0x000fe2000bf06270 */
[C---:B------:R-:W-:Y:S01]  /*8c930*/  VIADD R59, R3.reuse, 0x1d2 ;  /* 0x000001d2033b7836 */ /* 0x040fe20000000000 */
[----:B------:R-:W-:Y:S02]  /*8c940*/  LOP3.LUT R10, R10, 0xffffff7f, RZ, 0xc0, !PT ;  /* 0xffffff7f0a0a7812 */ /* 0x000fe400078ec0ff */
[----:B------:R1:W-:Y:S01]  /*8c950*/  STL [R1+0x358], R0 ;  /* 0x0003580001007387 */ /* 0x0003e20000100800 */
[----:B------:R-:W-:Y:S01]  /*8c960*/  ISETP.LT.AND P1, PT, R106, UR6, !P0 ;  /* 0x000000066a007c0c */ /* 0x000fe2000c721270 */
[----:B--2---:R-:W-:Y:S01]  /*8c970*/  UMOV UR6, UR16 ;  /* 0x0000001000067c82 */ /* 0x004fe20008000000 */
[----:B------:R-:W-:Y:S02]  /*8c980*/  ISETP.LT.AND P0, PT, R246, UR4, !P0 ;  /* 0x00000004f6007c0c */ /* 0x000fe4000c701270 */
[----:B------:R-:W-:-:S02]  /*8c990*/  IADD3 R31, PT, PT, R3, 0x35, RZ ;  /* 0x00000035031f7810 */ /* 0x000fc40007ffe0ff */
[----:B------:R-:W-:Y:S01]  /*8c9a0*/  R2UR UR76, R51 ;  /* 0x00000000334c72ca */ /* 0x000fe200000e0000 */
[----:B------:R-:W-:Y:S02]  /*8c9b0*/  VIADD R51, R3, 0x1da ;  /* 0x000001da03337836 */ /* 0x000fe40000000000 */
[----:B-1----:R-:W-:Y:S01]  /*8c9c0*/  IMAD.U32 R0, RZ, RZ, UR17 ;  /* 0x00000011ff007e24 */ /* 0x002fe2000f8e00ff */
[----:B------:R-:W1:Y:S03]  /*8c9d0*/  LDCU.64 UR16, c[0x0][0x398] ;  /* 0x00007300ff1077ac */ /* 0x000e660008000a00 */
[----:B------:R-:W-:Y:S01]  /*8c9e0*/  @P1 LOP3.LUT R10, R10, 0x80, RZ, 0xfc, !PT ;  /* 0x000000800a0a1812 */ /* 0x000fe200078efcff */
[----:B------:R1:W-:Y:S03]  /*8c9f0*/  STL [R1+0x354], R0 ;  /* 0x0003540001007387 */ /* 0x0003e60000100800 */
        /* <DEDUP_REMOVED lines=9> */
[----:B------:R-:W-:-:S02]  /*8ca90*/  ISETP.LT.AND P0, PT, R246, UR4, !P0 ;  /* 0x00000004f6007c0c */ /* 0x000fc4000c701270 */
[----:B------:R1:W-:Y:S01]  /*8caa0*/  STL [R1+0x350], R0 ;  /* 0x0003500001007387 */ /* 0x0003e20000100800 */
[----:B------:R-:W-:Y:S01]  /*8cab0*/  R2UR.FILL UR7, R47 ;  /* 0x000000002f0772ca */ /* 0x000fe200004e0000 */
[----:B------:R-:W-:-:S05]  /*8cac0*/  VIADD R47, R3, 0x1de ;  /* 0x000001de032f7836 */ /* 0x000fca0000000000 */
[----:B------:R-:W-:-:S04]  /*8cad0*/  @P1 LOP3.LUT R10, R10, 0x4, RZ, 0xfc, !PT ;  /* 0x000000040a0a1812 */ /* 0x000fc800078efcff */
[----:B------:R-:W-:Y:S01]  /*8cae0*/  LOP3.LUT R10, R10, 0xfffffffe, RZ, 0xc0, !PT ;  /* 0xfffffffe0a0a7812 */ /* 0x000fe200078ec0ff */
[----:B-1----:R-:W-:Y:S01]  /*8caf0*/  IMAD.U32 R0, RZ, RZ, UR17 ;  /* 0x00000011ff007e24 */ /* 0x002fe2000f8e00ff */
[----:B------:R-:W-:Y:S01]  /*8cb00*/  UMOV UR6, UR16 ;  /* 0x0000001000067c82 */ /* 0x000fe20008000000 */
[----:B------:R-:W1:Y:S01]  /*8cb10*/  LDCU.64 UR16, c[0x0][0x398] ;  /* 0x00007300ff1077ac */ /* 0x000e620008000a00 */
[----:B------:R-:W-:Y:S02]  /*8cb20*/  @P0 LOP3.LUT R10, R10, 0x1, RZ, 0xfc, !PT ;  /* 0x000000010a0a0812 */ /* 0x000fe400078efcff */
[----:B------:R-:W-:Y:S01]  /*8cb30*/  ISETP.GE.AND P0, PT, R31, UR14, PT ;  /* 0x0000000e1f007c0c */ /* 0x000fe2000bf06270 */
[----:B------:R-:W2:Y:S01]  /*8cb40*/  LDCU.64 UR14, c[0x0][0x398] ;  /* 0x00007300ff0e77ac */ /* 0x000ea20008000a00 */
[----:B------:R-:W-:Y:S01]  /*8cb50*/  VIADD R31, R3, 0x33 ;  /* 0x00000033031f7836 */ /* 0x000fe20000000000 */
[----:B------:R3:W-:Y:S01]  /*8cb60*/  STL [R1+0x2b6c], R10 ;  /* 0x002b6c0a01007387 */ /* 0x0007e20000100800 */
[----:B------:R-:W-:-:S03]  /*8cb70*/  ISETP.LT.AND P1, PT, R106, UR6, !P0 ;  /* 0x000000066a007c0c */ /* 0x000fc6000c721270 */
[----:B------:R4:W-:Y:S01]  /*8cb80*/  STL [R1+0x34c], R0 ;  /* 0x00034c0001007387 */ /* 0x0009e20000100800 */
[----:B---3--:R-:W-:Y:S01]  /*8cb90*/  IADD3 R10, PT, PT, R3, 0x117, RZ ;  /* 0x00000117030a7810 */ /* 0x008fe20007ffe0ff */
[----:B-1----:R-:W-:Y:S02]  /*8cba0*/  UMOV UR4, UR16 ;  /* 0x0000001000047c82 */ /* 0x002fe40008000000 */
[----:B------:R-:W-:Y:S01]  /*8cbb0*/  ISETP.LT.AND P0, PT, R246, UR4, !P0 ;  /* 0x00000004f6007c0c */ /* 0x000fe2000c701270 */
[----:B----4-:R-:W-:-:S05]  /*8cbc0*/  IMAD.U32 R0, RZ, RZ, UR17 ;  /* 0x00000011ff007e24 */ /* 0x010fca000f8e00ff */
[----:B------:R-:W-:Y:S01]  /*8cbd0*/  @P1 LOP3.LUT R9, R9, 0x40000000, RZ, 0xfc, !PT ;  /* 0x4000000009091812 */ /* 0x000fe200078efcff */
[----:B--2---:R-:W-:Y:S01]  /*8cbe0*/  UMOV UR6, UR14 ;  /* 0x0000000e00067c82 */ /* 0x004fe20008000000 */
[----:B------:R-:W1:Y:S01]  /*8cbf0*/  LDCU.64 UR16, c[0x0][0x398] ;  /* 0x00007300ff1077ac */ /* 0x000e620008000a00 */
[----:B------:R2:W-:Y:S01]  /*8cc00*/  STL [R1+0x348], R0 ;  /* 0x0003480001007387 */ /* 0x0005e20000100800 */
[----:B------:R-:W-:-:S04]  /*8cc10*/  LOP3.LUT R9, R9, 0xefffffff, RZ, 0xc0, !PT ;  /* 0xefffffff09097812 */ /* 0x000fc800078ec0ff */
[----:B------:R-:W-:Y:S02]  /*8cc20*/  @P0 LOP3.LUT R9, R9, 0x10000000, RZ, 0xfc, !PT ;  /* 0x1000000009090812 */ /* 0x000fe400078efcff */
[----:B------:R-:W-:Y:S01]  /*8cc30*/  ISETP.GE.AND P0, PT, R31, UR12, PT ;  /* 0x0000000c1f007c0c */ /* 0x000fe2000bf06270 */
[----:B------:R-:W3:Y:S01]  /*8cc40*/  LDCU.64 UR12, c[0x0][0x398] ;  /* 0x00007300ff0c77ac */ /* 0x000ee20008000a00 */
[----:B--2---:R-:W-:Y:S01]  /*8cc50*/  MOV R0, UR15 ;  /* 0x0000000f00007c02 */ /* 0x004fe20008000f00 */
[----:B------:R-:W-:Y:S01]  /*8cc60*/  VIADD R31, R3, 0x32 ;  /* 0x00000032031f7836 */ /* 0x000fe20000000000 */
[----:B------:R-:W-:Y:S01]  /*8cc70*/  ISETP.LT.AND P1, PT, R106, UR6, !P0 ;  /* 0x000000066a007c0c */ /* 0x000fe2000c721270 */
[----:B------:R-:W2:Y:S01]  /*8cc80*/  LDCU.64 UR14, c[0x0][0x398] ;  /* 0x00007300ff0e77ac */ /* 0x000ea20008000a00 */
[----:B------:R-:W-:Y:S01]  /*8cc90*/  LOP3.LUT R9, R9, 0xfbffffff, RZ, 0xc0, !PT ;  /* 0xfbffffff09097812 */ /* 0x000fe200078ec0ff */
[----:B------:R4:W-:Y:S10]  /*8cca0*/  STL [R1+0x344], R0 ;  /* 0x0003440001007387 */ /* 0x0009f40000100800 */
[----:B------:R-:W-:Y:S01]  /*8ccb0*/  @P1 LOP3.LUT R9, R9, 0x4000000, RZ, 0xfc, !PT ;  /* 0x0400000009091812 */ /* 0x000fe200078efcff */
[----:B---3--:R-:W-:-:S03]  /*8ccc0*/  UMOV UR6, UR12 ;  /* 0x0000000c00067c82 */ /* 0x008fc60008000000 */
[----:B------:R-:W-:Y:S01]  /*8ccd0*/  LOP3.LUT R9, R9, 0xff7fffff, RZ, 0xc0, !PT ;  /* 0xff7fffff09097812 */ /* 0x000fe200078ec0ff */
[----:B--2---:R-:W-:Y:S01]  /*8cce0*/  UMOV UR4, UR14 ;  /* 0x0000000e00047c82 */ /* 0x004fe20008000000 */
[----:B----4-:R-:W-:Y:S01]  /*8ccf0*/  IMAD.U32 R0, RZ, RZ, UR15 ;  /* 0x0000000fff007e24 */ /* 0x010fe2000f8e00ff */
[----:B------:R-:W-:Y:S02]  /*8cd00*/  ISETP.LT.AND P0, PT, R246, UR4, !P0 ;  /* 0x00000004f6007c0c */ /* 0x000fe4000c701270 */
[----:B------:R-:W-:Y:S01]  /*8cd10*/  R2UR UR14, R84 ;  /* 0x00000000540e72ca */ /* 0x000fe200000e0000 */
[----:B------:R-:W-:Y:S01]  /*8cd20*/  VIADD R84, R3, 0x1b9 ;  /* 0x000001b903547836 */ /* 0x000fe20000000000 */
[----:B------:R2:W-:Y:S09]  /*8cd30*/  STL [R1+0x340], R0 ;  /* 0x0003400001007387 */ /* 0x0005f20000100800 */
        /* <DEDUP_REMOVED lines=10> */
[----:B----4-:R-:W-:Y:S01]  /*8cde0*/  IMAD.U32 R0, RZ, RZ, UR13 ;  /* 0x0000000dff007e24 */ /* 0x010fe2000f8e00ff */
        /* <DEDUP_REMOVED lines=14> */
[----:B------:R2:W-:Y:S01]  /*8ced0*/  STL [R1+0x334], R0 ;  /* 0x0003340001007387 */ /* 0x0005e20000100800 */
[----:B------:R-:W-:Y:S02]  /*8cee0*/  ISETP.LT.AND P1, PT, R106, UR6, !P0 ;  /* 0x000000066a007c0c */ /* 0x000fe4000c721270 */
[----:B--2---:R-:W-:Y:S01]  /*8cef0*/  MOV R0, UR11 ;  /* 0x0000000b00007c02 */ /* 0x004fe20008000f00 */
[----:B------:R-:W-:-:S10]  /*8cf00*/  UMOV UR4, UR10 ;  /* 0x0000000a00047c82 */ /* 0x000fd40008000000 */
[----:B------:R-:W-:Y:S01]  /*8cf10*/  @P1 LOP3.LUT R9, R9, 0x40000, RZ, 0xfc, !PT ;  /* 0x0004000009091812 */ /* 0x000fe200078efcff */
[----:B---3--:R-:W-:Y:S01]  /*8cf20*/  UMOV UR6, UR8 ;  /* 0x0000000800067c82 */ /* 0x008fe20008000000 */
[----:B------:R2:W-:Y:S01]  /*8cf30*/  STL [R1+0x330], R0 ;  /* 0x0003300001007387 */ /* 0x0005e20000100800 */
[----:B------:R-:W-:Y:S02]  /*8cf40*/  ISETP.LT.AND P0, PT, R246, UR4, !P0 ;  /* 0x00000004f6007c0c */ /* 0x000fe4000c701270 */
[----:B------:R-:W-:Y:S02]  /*8cf50*/  LOP3.LUT R9, R9, 0xffff7fff, RZ, 0xc0, !PT ;  /* 0xffff7fff09097812 */ /* 0x000fe400078ec0ff */
[----:B------:R-:W-:Y:S01]  /*8cf60*/  R2UR UR10, R70 ;  /* 0x00000000460a72ca */ /* 0x000fe200000e0000 */
[----:B------:R-:W-:Y:S02]  /*8cf70*/  VIADD R70, R3, 0x1c7 ;  /* 0x000001c703467836 */ /* 0x000fe40000000000 */
[----:B--2---:R-:W-:Y:S01]  /*8cf80*/  IMAD.U32 R0, RZ, RZ, UR9 ;  /* 0x00000009ff007e24 */ /* 0x004fe2000f8e00ff */
[----:B------:R-:W2:Y:S05]  /*8cf90*/  LDCU.64 UR8, c[0x0][0x398] ;  /* 0x00007300ff0877ac */ /* 0x000eaa0008000a00 */
[----:B------:R-:W-:Y:S01]  /*8cfa0*/  @P0 LOP3.LUT R9, R9, 0x8000, RZ, 0xfc, !PT ;  /* 0x0000800009090812 */ /* 0x000fe200078efcff */
[----:B------:R2:W-:Y:S01]  /*8cfb0*/  STL [R1+0x32c], R0 ;  /* 0x00032c0001007387 */ /* 0x0005e20000100800 */
[----:B------:R-:W-:Y:S01]  /*8cfc0*/  ISETP.GE.AND P0, PT, R31, UR76, PT ;  /* 0x0000004c1f007c0c */ /* 0x000fe2000bf06270 */
[----:B------:R-:W-:Y:S01]  /*8cfd0*/  VIADD R31, R3, 0x2f ;  /* 0x0000002f031f7836 */ /* 0x000fe20000000000 */
[----:B------:R-:W-:-:S02]  /*8cfe0*/  LOP3.LUT R9, R9, 0xffffdfff, RZ, 0xc0, !PT ;  /* 0xffffdfff09097812 */ /* 0x000fc400078ec0ff */
[----:B------:R-:W-:Y:S01]  /*8cff0*/  ISETP.LT.AND P1, PT, R106, UR6, !P0 ;  /* 0x000000066a007c0c */ /* 0x000fe2000c721270 */
[----:B-1----:R-:W-:Y:S01]  /*8d000*/  UMOV UR6, UR16 ;  /* 0x0000001000067c82 */ /* 0x002fe20008000000 */
[----:B------:R-:W-:Y:S01]  /*8d010*/  R2UR UR76, R53 ;  /* 0x00000000354c72ca */ /* 0x000fe200000e0000 */
[----:B------:R-:W-:Y:S02]  /*8d020*/  VIADD R53, R3, 0x1d8 ;  /* 0x000001d803357836 */ /* 0x000fe40000000000 */
[----:B--2---:R-:W-:Y:S01]  /*8d030*/  IMAD.U32 R0, RZ, RZ, UR9 ;  /* 0x00000009ff007e24 */ /* 0x004fe2000f8e00ff */
[----:B------:R-:W-:Y:S01]  /*8d040*/  UMOV UR4, UR8 ;  /* 0x0000000800047c82 */ /* 0x000fe20008000000 */
[----:B------:R-:W-:Y:S01]  /*8d050*/  R2UR UR8, R61 ;  /* 0x000000003d0872ca */ /* 0x000fe200000e0000 */
[----:B------:R-:W-:Y:S01]  /*8d060*/  VIADD R61, R3, 0x1d0 ;  /* 0x000001d0033d7836 */ /* 0x000fe20000000000 */
[----:B------:R-:W-:Y:S01]  /*8d070*/  ISETP.LT.AND P0, PT, R246, UR4, !P0 ;  /* 0x00000004f6007c0c */ /* 0x000fe2000c701270 */
[----:B------:R1:W-:Y:S03]  /*8d080*/  STL [R1+0x328], R0 ;  /* 0x0003280001007387 */ /* 0x0003e60000100800 */
[----:B------:R-:W-:-:S04]  /*8d090*/  @P1 LOP3.LUT R9, R9, 0x2000, RZ, 0xfc, !PT ;  /* 0x0000200009091812 */ /* 0x000fc800078efcff */
[----:B------:R-:W-:Y:S01]  /*8d0a0*/  LOP3.LUT R9, R9, 0xfffffbff, RZ, 0xc0, !PT ;  /* 0xfffffbff09097812 */ /* 0x000fe200078ec0ff */
[----:B-1----:R-:W-:Y:S01]  /*8d0b0*/  IMAD.U32 R0, RZ, RZ, UR17 ;  /* 0x00000011ff007e24 */ /* 0x002fe2000f8e00ff */
[----:B------:R-:W1:Y:S03]  /*8d0c0*/  LDCU.64 UR16, c[0x0][0x398] ;  /* 0x00007300ff1077ac */ /* 0x000e660008000a00 */
[----:B------:R-:W-:Y:S02]  /*8d0d0*/  @P0 LOP3.LUT R9, R9, 0x400, RZ, 0xfc, !PT ;  /* 0x0000040009090812 */ /* 0x000fe400078efcff */
[----:B------:R-:W-:Y:S01]  /*8d0e0*/  ISETP.GE.AND P0, PT, R31, UR5, PT ;  /* 0x000000051f007c0c */ /* 0x000fe2000bf06270 */
[----:B------:R1:W-:Y:S01]  /*8d0f0*/  STL [R1+0x324], R0 ;  /* 0x0003240001007387 */ /* 0x0003e20000100800 */
[----:B------:R-:W-:Y:S02]  /*8d100*/  LOP3.LUT R9, R9, 0xfffffdff, RZ, 0xc0, !PT ;  /* 0xfffffdff09097812 */ /* 0x000fe400078ec0ff */
[----:B------:R-:W-:-:S02]  /*8d110*/  ISETP.LT.AND P1, PT, R106, UR6, !P0 ;  /* 0x000000066a007c0c */ /* 0x000fc4000c721270 */
[----:B------:R-:W-:Y:S02]  /*8d120*/  IADD3 R31, PT, PT, R3, 0x2e, RZ ;  /* 0x0000002e031f7810 */ /* 0x000fe40007ffe0ff */
[----:B------:R-:W-:Y:S01]  /*8d130*/  R2UR.FILL UR5, R49 ;  /* 0x00000000310572ca */ /* 0x000fe200004e0000 */
[----:B------:R-:W-:Y:S02]  /*8d140*/  VIADD R49, R3, 0x1dc ;  /* 0x000001dc03317836 */ /* 0x000fe40000000000 */
[----:B-1----:R-:W-:Y:S01]  /*8d150*/  IMAD.U32 R0, RZ, RZ, UR17 ;  /* 0x00000011ff007e24 */ /* 0x002fe2000f8e00ff */
[----:B------:R-:W-:Y:S01]  /*8d160*/  UMOV UR4, UR16 ;  /* 0x0000001000047c82 */ /* 0x000fe20008000000 */
[----:B------:R-:W1:Y:S01]  /*8d170*/  LDCU.64 UR16, c[0x0][0x398] ;  /* 0x00007300ff1077ac */ /* 0x000e620008000a00 */
[----:B------:R-:W-:-:S03]  /*8d180*/  ISETP.LT.AND P0, PT, R246, UR4, !P0 ;  /* 0x00000004f6007c0c */ /* 0x000fc6000c701270 */
[----:B------:R-:W-:Y:S01]  /*8d190*/  @P1 LOP3.LUT R9, R9, 0x200, RZ, 0xfc, !PT ;  /* 0x0000020009091812 */ /* 0x000fe200078efcff */
[----:B------:R1:W-:Y:S03]  /*8d1a0*/  STL [R1+0x320], R0 ;  /* 0x0003200001007387 */ /* 0x0003e60000100800 */
[----:B------:R-:W-:-:S06]  /*8d1b0*/  LOP3.LUT R9, R9, 0xffffffbf, RZ, 0xc0, !PT ;  /* 0xffffffbf09097812 */ /* 0x000fcc00078ec0ff */
[----:B------:R-:W-:Y:S02]  /*8d1c0*/  @P0 LOP3.LUT R9, R9, 0x40, RZ, 0xfc, !PT ;  /* 0x0000004009090812 */ /* 0x000fe400078efcff */
[----:B------:R-:W-:Y:S01]  /*8d1d0*/  ISETP.GE.AND P0, PT, R31, UR14, PT ;  /* 0x0000000e1f007c0c */ /* 0x000fe2000bf06270 */
[----:B------:R-:W2:Y:S01]  /*8d1e0*/  LDCU.64 UR14, c[0x0][0x398] ;  /* 0x00007300ff0e77ac */ /* 0x000ea20008000a00 */
[----:B-1----:R-:W-:Y:S01]  /*8d1f0*/  IMAD.U32 R0, RZ, RZ, UR17 ;  /* 0x00000011ff007e24 */ /* 0x002fe2000f8e00ff */
[----:B------:R-:W-:Y:S01]  /*8d200*/  LOP3.LUT R9, R9, 0xffffffdf, RZ, 0xc0, !PT ;  /* 0xffffffdf09097812 */ /* 0x000fe200078ec0ff */
[----:B------:R-:W-:Y:S01]  /*8d210*/  VIADD R31, R3, 0x2d ;  /* 0x0000002d031f7836 */ /* 0x000fe20000000000 */
[----:B------:R-:W-:Y:S01]  /*8d220*/  UMOV UR6, UR16 ;  /* 0x0000001000067c82 */ /* 0x000fe20008000000 */
[----:B------:R-:W1:Y:S01]  /*8d230*/  LDCU.64 UR16, c[0x0][0x398] ;  /* 0x00007300ff1077ac */ /* 0x000e620008000a00 */
[----:B------:R-:W-:Y:S01]  /*8d240*/  ISETP.LT.AND P1, PT, R106, UR6, !P0 ;  /* 0x000000066a007c0c */ /* 0x000fe2000c721270 */
[----:B------:R1:W-:Y:S01]  /*8d250*/  STL [R1+0x31c], R0 ;  /* 0x00031c0001007387 */ /* 0x0003e20000100800 */
[----:B--2---:R-:W-:-:S11]  /*8d260*/  UMOV UR6, UR14 ;  /* 0x0000000e00067c82 */ /* 0x004fd60008000000 */
[----:B------:R-:W-:Y:S01]  /*8d270*/  @P1 LOP3.LUT R9, R9, 0x20, RZ, 0xfc, !PT ;  /* 0x0000002009091812 */ /* 0x000fe200078efcff */
[----:B-1----:R-:W-:Y:S01]  /*8d280*/  IMAD.U32 R0, RZ, RZ, UR17 ;  /* 0x00000011ff007e24 */ /* 0x002fe2000f8e00ff */
[----:B------:R-:W-:Y:S02]  /*8d290*/  UMOV UR4, UR16 ;  /* 0x0000001000047c82 */ /* 0x000fe40008000000 */
[----:B------:R-:W-:Y:S01]  /*8d2a0*/  LOP3.LUT R9, R9, 0xfffffffb, RZ, 0xc0, !PT ;  /* 0xfffffffb09097812 */ /* 0x000fe200078ec0ff */
[----:B------:R-:W1:Y:S01]  /*8d2b0*/  LDCU.64 UR16, c[0x0][0x398] ;  /* 0x00007300ff1077ac */ /* 0x000e620008000a00 */
[----:B------:R-:W-:Y:S01]  /*8d2c0*/  ISETP.LT.AND P0, PT, R246, UR4, !P0 ;  /* 0x00000004f6007c0c */ /* 0x000fe2000c701270 */
[----:B------:R2:W-:Y:S02]  /*8d2d0*/  STL [R1+0x318], R0 ;  /* 0x0003180001007387 */ /* 0x0005e40000100800 */
[----:B--2---:R-:W-:Y:S01]  /*8d2e0*/  IMAD.U32 R0, RZ, RZ, UR15 ;  /* 0x0000000fff007e24 */ /* 0x004fe2000f8e00ff */
[----:B------:R-:W2:Y:S09]  /*8d2f0*/  LDCU.64 UR14, c[0x0][0x398] ;  /* 0x00007300ff0e77ac */ /* 0x000eb20008000a00 */
[----:B------:R-:W-:-:S02]  /*8d300*/  @P0 LOP3.LUT R9, R9, 0x4, RZ, 0xfc, !PT ;  /* 0x0000000409090812 */ /* 0x000fc400078efcff */
[----:B------:R-:W-:Y:S01]  /*8d310*/  ISETP.GE.AND P0, PT, R31, UR12, PT ;  /* 0x0000000c1f007c0c */ /* 0x000fe2000bf06270 */
[----:B------:R-:W3:Y:S01]  /*8d320*/  LDCU.64 UR12, c[0x0][0x398] ;  /* 0x00007300ff0c77ac */ /* 0x000ee20008000a00 */
[----:B------:R4:W-:Y:S01]  /*8d330*/  STL [R1+0x314], R0 ;  /* 0x0003140001007387 */ /* 0x0009e20000100800 */
[----:B------:R-:W-:Y:S01]  /*8d340*/  VIADD R31, R3, 0x2c ;  /* 0x0000002c031f7836 */ /* 0x000fe20000000000 */
[----:B------:R-:W-:Y:S02]  /*8d350*/  ISETP.LT.AND P1, PT, R106, UR6, !P0 ;  /* 0x000000066a007c0c */ /* 0x000fe4000c721270 */
[----:B------:R-:W-:Y:S01]  /*8d360*/  LOP3.LUT R9, R9, 0xfffffffe, RZ, 0xc0, !PT ;  /* 0xfffffffe09097812 */ /* 0x000fe200078ec0ff */
[----:B--2---:R-:W-:Y:S01]  /*8d370*/  UMOV UR4, UR14 ;  /* 0x0000000e00047c82 */ /* 0x004fe20008000000 */
[----:B----4-:R-:W-:Y:S01]  /*8d380*/  IMAD.U32 R0, RZ, RZ, UR15 ;  /* 0x0000000fff007e24 */ /* 0x010fe2000f8e00ff */
[----:B------:R-:W-:Y:S01]  /*8d390*/  ISETP.LT.AND P0, PT, R246, UR4, !P0 ;  /* 0x00000004f6007c0c */ /* 0x000fe2000c701270 */
[----:B---3--:R-:W-:-:S07]  /*8d3a0*/  UMOV UR6, UR12 ;  /* 0x0000000c00067c82 */ /* 0x008fce0008000000 */
[----:B------:R-:W-:Y:S01]  /*8d3b0*/  @P1 LOP3.LUT R9, R9, 0x1, RZ, 0xfc, !PT ;  /* 0x0000000109091812 */ /* 0x000fe200078efcff */
[----:B------:R2:W-:Y:S01]  /*8d3c0*/  STL [R1+0x310], R0 ;  /* 0x0003100001007387 */ /* 0x0005e20000100800 */
[----:B------:R-:W-:Y:S01]  /*8d3d0*/  R2UR UR14, R86 ;  /* 0x00000000560e72ca */ /* 0x000fe200000e0000 */
[----:B------:R-:W-:Y:S02]  /*8d3e0*/  VIADD R86, R3, 0x1b7 ;  /* 0x000001b703567836 */ /* 0x000fe40000000000 */
[----:B------:R3:W-:Y:S01]  /*8d3f0*/  STL [R1+0x2b70], R9 ;  /* 0x002b700901007387 */ /* 0x0007e20000100800 */
[----:B------:R-:W-:Y:S02]  /*8d400*/  @P0 LOP3.LUT R8, R8, 0x40000000, RZ, 0xfc, !PT ;  /* 0x4000000008080812 */ /* 0x000fe400078efcff */
[----:B--2---:R-:W-:Y:S01]  /*8d410*/  MOV R0, UR13 ;  /* 0x0000000d00007c02 */ /* 0x004fe20008000f00 */
[----:B------:R-:W2:Y:S01]  /*8d420*/  LDCU.64 UR12, c[0x0][0x398] ;  /* 0x00007300ff0c77ac */ /* 0x000ea20008000a00 */
[----:B------:R-:W-:Y:S01]  /*8d430*/  ISETP.GE.AND P0, PT, R31, UR10, PT ;  /* 0x0000000a1f007c0c */ /* 0x000fe2000bf06270 */
[C---:B------:R-:W-:Y:S01]  /*8d440*/  VIADD R31, R3.reuse, 0x2b ;  /* 0x0000002b031f7836 */ /* 0x040fe20000000000 */
[----:B------:R-:W-:Y:S01]  /*8d450*/  LOP3.LUT R8, R8, 0xefffffff, RZ, 0xc0, !PT ;  /* 0xefffffff08087812 */ /* 0x000fe200078ec0ff */
[----:B------:R-:W4:Y:S01]  /*8d460*/  LDCU.64 UR10, c[0x0][0x398] ;  /* 0x00007300ff0a77ac */ /* 0x000f220008000a00 */
[----:B------:R2:W-:Y:S01]  /*8d470*/  STL [R1+0x30c], R0 ;  /* 0x00030c0001007387 */ /* 0x0005e20000100800 */
[----:B------:R-:W-:Y:S01]  /*8d480*/  ISETP.LT.AND P1, PT, R106, UR6, !P0 ;  /* 0x000000066a007c0c */ /* 0x000fe2000c721270 */
[----:B---3--:R-:W-:-:S02]  /*8d490*/  VIADD R9, R3, 0x118 ;  /* 0x0000011803097836 */ /* 0x008fc40000000000 */
[----:B--2---:R-:W-:Y:S01]  /*8d4a0*/  IMAD.U32 R0, RZ, RZ, UR13 ;  /* 0x0000000dff007e24 */ /* 0x004fe2000f8e00ff */
[----:B------:R-:W-:-:S09]  /*8d4b0*/  UMOV UR4, UR12 ;  /* 0x0000000c00047c82 */ /* 0x000fd20008000000 */
[----:B------:R-:W-:Y:S01]  /*8d4c0*/  @P1 LOP3.LUT R8, R8, 0x10000000, RZ, 0xfc, !PT ;  /* 0x1000000008081812 */ /* 0x000fe200078efcff */
[----:B----4-:R-:W-:Y:S01]  /*8d4d0*/  UMOV UR6, UR10 ;  /* 0x0000000a00067c82 */ /* 0x010fe20008000000 */
        /* <DEDUP_REMOVED lines=12> */
[----:B------:R-:W-:Y:S02]  /*8d5a0*/  ISETP.LT.AND P1, PT, R106, UR6, !P0 ;  /* 0x000000066a007c0c */ /* 0x000fe4000c721270 */
[----:B------:R-:W-:Y:S01]  /*8d5b0*/  R2UR UR8, R73 ;  /* 0x00000000490872ca */ /* 0x000fe200000e0000 */
[----:B------:R-:W-:Y:S02]  /*8d5c0*/  VIADD R73, R3, 0x1c4 ;  /* 0x000001c403497836 */ /* 0x000fe40000000000 */
[----:B--2---:R-:W-:Y:S01]  /*8d5d0*/  IMAD.U32 R0, RZ, RZ, UR11 ;  /* 0x0000000bff007e24 */ /* 0x004fe2000f8e00ff */
[----:B------:R-:W-:Y:S01]  /*8d5e0*/  UMOV UR4, UR10 ;  /* 0x0000000a00047c82 */ /* 0x000fe20008000000 */
[----:B------:R-:W2:Y:S01]  /*8d5f0*/  LDCU.64 UR10, c[0x0][0x398] ;  /* 0x00007300ff0a77ac */ /* 0x000ea20008000a00 */
[----:B------:R-:W-:Y:S02]  /*8d600*/  ISETP.LT.AND P0, PT, R246, UR4, !P0 ;  /* 0x00000004f6007c0c */ /* 0x000fe4000c701270 */
[----:B------:R3:W-:Y:S03]  /*8d610*/  STL [R1+0x300], R0 ;  /* 0x0003000001007387 */ /* 0x0007e60000100800 */
[----:B------:R-:W-:-:S04]  /*8d620*/  @P1 LOP3.LUT R8, R8, 0x1000000, RZ, 0xfc, !PT ;  /* 0x0100000008081812 */ /* 0x000fc800078efcff */
[----:B------:R-:W-:-:S04]  /*8d630*/  LOP3.LUT R8, R8, 0xffdfffff, RZ, 0xc0, !PT ;  /* 0xffdfffff08087812 */ /* 0x000fc800078ec0ff */
[----:B------:R-:W-:Y:S02]  /*8d640*/  @P0 LOP3.LUT R8, R8, 0x200000, RZ, 0xfc, !PT ;  /* 0x0020000008080812 */ /* 0x000fe400078efcff */
[----:B------:R-:W-:Y:S01]  /*8d650*/  ISETP.GE.AND P0, PT, R31, UR76, PT ;  /* 0x0000004c1f007c0c */ /* 0x000fe2000bf06270 */
[C---:B------:R-:W-:Y:S01]  /*8d660*/  VIADD R31, R3.reuse, 0x29 ;  /* 0x00000029031f7836 */ /* 0x040fe20000000000 */
[----:B--2---:R-:W-:Y:S01]  /*8d670*/  UMOV UR6, UR10 ;  /* 0x0000000a00067c82 */ /* 0x004fe20008000000 */
[----:B---3--:R-:W-:Y:S01]  /*8d680*/  IMAD.U32 R0, RZ, RZ, UR11 ;  /* 0x0000000bff007e24 */ /* 0x008fe2000f8e00ff */
[----:B------:R-:W2:Y:S01]  /*8d690*/  LDCU.64 UR10, c[0x0][0x398] ;  /* 0x00007300ff0a77ac */ /* 0x000ea20008000a00 */
[----:B------:R-:W-:Y:S02]  /*8d6a0*/  ISETP.LT.AND P1, PT, R106, UR6, !P0 ;  /* 0x000000066a007c0c */ /* 0x000fe4000c721270 */
[----:B------:R-:W-:Y:S01]  /*8d6b0*/  LOP3.LUT R8, R8, 0xffefffff, RZ, 0xc0, !PT ;  /* 0xffefffff08087812 */ /* 0x000fe200078ec0ff */
[----:B------:R2:W-:Y:S01]  /*8d6c0*/  STL [R1+0x2ec], R0 ;  /* 0x0002ec0001007387 */ /* 0x0005e20000100800 */
[----:B-1----:R-:W-:Y:S01]  /*8d6d0*/  UMOV UR6, UR16 ;  /* 0x0000001000067c82 */ /* 0x002fe20008000000 */
[----:B------:R-:W-:Y:S01]  /*8d6e0*/  R2UR UR76, R56 ;  /* 0x00000000384c72ca */ /* 0x000fe200000e0000 */
[----:B------:R-:W-:-:S07]  /*8d6f0*/  VIADD R56, R3, 0x1d5 ;  /* 0x000001d503387836 */ /* 0x000fce0000000000 */
[----:B------:R-:W-:Y:S02]  /*8d700*/  @P1 LOP3.LUT R8, R8, 0x100000, RZ, 0xfc, !PT ;  /* 0x0010000008081812 */ /* 0x000fe400078efcff */
[----:B--2---:R-:W-:Y:S01]  /*8d710*/  MOV R0, UR11 ;  /* 0x0000000b00007c02 */ /* 0x004fe20008000f00 */
[----:B------:R-:W-:Y:S01]  /*8d720*/  UMOV UR4, UR10 ;  /* 0x0000000a00047c82 */ /* 0x000fe20008000000 */
[----:B------:R-:W-:Y:S02]  /*8d730*/  LOP3.LUT R8, R8, 0xfffdffff, RZ, 0xc0, !PT ;  /* 0xfffdffff08087812 */ /* 0x000fe400078ec0ff */
[----:B------:R-:W-:Y:S01]  /*8d740*/  ISETP.LT.AND P0, PT, R246, UR4, !P0 ;  /* 0x00000004f6007c0c */ /* 0x000fe2000c701270 */
[----:B------:R1:W-:Y:S01]  /*8d750*/  STL [R1+0x2e8], R0 ;  /* 0x0002e80001007387 */ /* 0x0003e20000100800 */
[----:B------:R-:W-:Y:S01]  /*8d760*/  R2UR UR10, R65 ;  /* 0x00000000410a72ca */ /* 0x000fe200000e0000 */
[----:B------:R-:W-:Y:S02]  /*8d770*/  VIADD R65, R3, 0x1cc ;  /* 0x000001cc03417836 */ /* 0x000fe40000000000 */
[----:B-1----:R-:W-:Y:S01]  /*8d780*/  IMAD.U32 R0, RZ, RZ, UR17 ;  /* 0x00000011ff007e24 */ /* 0x002fe2000f8e00ff */
[----:B------:R-:W1:Y:S07]  /*8d790*/  LDCU.64 UR16, c[0x0][0x398] ;  /* 0x00007300ff1077ac */ /* 0x000e6e0008000a00 */
[----:B------:R-:W-:-:S02]  /*8d7a0*/  @P0 LOP3.LUT R8, R8, 0x20000, RZ, 0xfc, !PT ;  /* 0x0002000008080812 */ /* 0x000fc400078efcff */
[----:B------:R-:W-:Y:S01]  /*8d7b0*/  ISETP.GE.AND P0, PT, R31, UR7, PT ;  /* 0x000000071f007c0c */ /* 0x000fe2000bf06270 */
[----:B------:R1:W-:Y:S01]  /*8d7c0*/  STL [R1+0x2e4], R0 ;  /* 0x0002e40001007387 */ /* 0x0003e20000100800 */
[----:B------:R-:W-:Y:S01]  /*8d7d0*/  LOP3.LUT R8, R8, 0xfffeffff, RZ, 0xc0, !PT ;  /* 0xfffeffff08087812 */ /* 0x000fe200078ec0ff */
[C---:B------:R-:W-:Y:S01]  /*8d7e0*/  VIADD R31, R3.reuse, 0x28 ;  /* 0x00000028031f7836 */ /* 0x040fe20000000000 */
[----:B------:R-:W-:Y:S02]  /*8d7f0*/  ISETP.LT.AND P1, PT, R106, UR6, !P0 ;  /* 0x000000066a007c0c */ /* 0x000fe4000c721270 */
[----:B------:R-:W-:Y:S01]  /*8d800*/  R2UR.FILL UR7, R52 ;  /* 0x00000000340772ca */ /* 0x000fe200004e0000 */
[----:B------:R-:W-:Y:S02]  /*8d810*/  VIADD R52, R3, 0x1d9 ;  /* 0x000001d903347836 */ /* 0x000fe40000000000 */
[----:B-1----:R-:W-:Y:S01]  /*8d820*/  IMAD.U32 R0, RZ, RZ, UR17 ;  /* 0x00000011ff007e24 */ /* 0x002fe2000f8e00ff */
[----:B------:R-:W-:Y:S01]  /*8d830*/  UMOV UR4, UR16 ;  /* 0x0000001000047c82 */ /* 0x000fe20008000000 */
[----:B------:R-:W1:Y:S01]  /*8d840*/  LDCU.64 UR16, c[0x0][0x398] ;  /* 0x00007300ff1077ac */ /* 0x000e620008000a00 */
[----:B------:R-:W-:-:S05]  /*8d850*/  ISETP.LT.AND P0, PT, R246, UR4, !P0 ;  /* 0x00000004f6007c0c */ /* 0x000fca000c701270 */
[----:B------:R-:W-:Y:S01]  /*8d860*/  @P1 LOP3.LUT R8, R8, 0x10000, RZ, 0xfc, !PT ;  /* 0x0001000008081812 */ /* 0x000fe200078efcff */
[----:B------:R-:W-:Y:S03]  /*8d870*/  STL [R1+0x2e0], R0 ;  /* 0x0002e00001007387 */ /* 0x000fe60000100800 */
[----:B------:R-:W-:-:S04]  /*8d880*/  LOP3.LUT R8, R8, 0xffffdfff, RZ, 0xc0, !PT ;  /* 0xffffdfff08087812 */ /* 0x000fc800078ec0ff */
[----:B------:R-:W-:Y:S02]  /*8d890*/  @P0 LOP3.LUT R8, R8, 0x2000, RZ, 0xfc, !PT ;  /* 0x0000200008080812 */ /* 0x000fe400078efcff */
[----:B------:R-:W-:Y:S01]  /*8d8a0*/  ISETP.GE.AND P0, PT, R31, UR14, PT ;  /* 0x0000000e1f007c0c */ /* 0x000fe2000bf06270 */
[----:B------:R-:W2:Y:S01]  /*8d8b0*/  LDCU.64 UR14, c[0x0][0x398] ;  /* 0x00007300ff0e77ac */ /* 0x000ea20008000a00 */
[----:B-1----:R-:W-:Y:S01]  /*8d8c0*/  IMAD.U32 R16, RZ, RZ, UR17 ;  /* 0x00000011ff107e24 */ /* 0x002fe2000f8e00ff */
[----:B------:R-:W-:Y:S01]  /*8d8d0*/  LOP3.LUT R8, R8, 0xfffff7ff, RZ, 0xc0, !PT ;  /* 0xfffff7ff08087812 */ /* 0x000fe200078ec0ff */
[----:B------:R-:W-:Y:S01]  /*8d8e0*/  UMOV UR6, UR16 ;  /* 0x0000001000067c82 */ /* 0x000fe20008000000 */
[----:B------:R-:W1:Y:S01]  /*8d8f0*/  LDCU.64 UR16, c[0x0][0x398] ;  /* 0x00007300ff1077ac */ /* 0x000e620008000a00 */
[----:B------:R-:W-:Y:S01]  /*8d900*/  ISETP.LT.AND P1, PT, R106, UR6, !P0 ;  /* 0x000000066a007c0c */ /* 0x000fe2000c721270 */
[----:B------:R3:W-:Y:S01]  /*8d910*/  STL [R1+0x2b74], R16 ;  /* 0x002b741001007387 */ /* 0x0007e20000100800 */
[C---:B------:R-:W-:Y:S01]  /*8d920*/  IADD3 R31, PT, PT, R3.reuse, 0x27, RZ ;  /* 0x00000027031f7810 */ /* 0x040fe20007ffe0ff */
[----:B---3--:R-:W-:Y:S01]  /*8d930*/  VIADD R16, R3, 0x115 ;  /* 0x0000011503107836 */ /* 0x008fe20000000000 */
[----:B--2---:R-:W-:-:S09]  /*8d940*/  UMOV UR6, UR14 ;  /* 0x0000000e00067c82 */ /* 0x004fd20008000000 */
[----:B------:R-:W-:Y:S01]  /*8d950*/  @P1 LOP3.LUT R8, R8, 0x800, RZ, 0xfc, !PT ;  /* 0x0000080008081812 */ /* 0x000fe200078efcff */
[----:B------:R-:W-:Y:S01]  /*8d960*/  IMAD.U32 R0, RZ, RZ, UR15 ;  /* 0x0000000fff007e24 */ /* 0x000fe2000f8e00ff */
[----:B------:R-:W2:Y:S02]  /*8d970*/  LDCU.64 UR14, c[0x0][0x398] ;  /* 0x00007300ff0e77ac */ /* 0x000ea40008000a00 */
[----:B------:R-:W-:Y:S01]  /*8d980*/  LOP3.LUT R8, R8, 0xfffffeff, RZ, 0xc0, !PT ;  /* 0xfffffeff08087812 */ /* 0x000fe200078ec0ff */
[----:B-1----:R-:W-:Y:S01]  /*8d990*/  IMAD.U32 R30, RZ, RZ, UR17 ;  /* 0x00000011ff1e7e24 */ /* 0x002fe2000f8e00ff */
[----:B------:R-:W-:Y:S01]  /*8d9a0*/  UMOV UR4, UR16 ;  /* 0x0000001000047c82 */ /* 0x000fe20008000000 */
[----:B------:R-:W1:Y:S01]  /*8d9b0*/  LDCU.64 UR16, c[0x0][0x398] ;  /* 0x00007300ff1077ac */ /* 0x000e620008000a00 */
[----:B------:R-:W-:Y:S02]  /*8d9c0*/  ISETP.LT.AND P0, PT, R246, UR4, !P0 ;  /* 0x00000004f6007c0c */ /* 0x000fe4000c701270 */
[----:B------:R3:W-:Y:S04]  /*8d9d0*/  STL [R1+0x2b78], R30 ;  /* 0x002b781e01007387 */ /* 0x0007e80000100800 */
[----:B------:R4:W-:Y:S01]  /*8d9e0*/  STL [R1+0x2d4], R0 ;  /* 0x0002d40001007387 */ /* 0x0009e20000100800 */
[----:B--2---:R-:W-:-:S06]  /*8d9f0*/  UMOV UR4, UR14 ;  /* 0x0000000e00047c82 */ /* 0x004fcc0008000000 */
[----:B------:R-:W-:Y:S01]  /*8da00*/  @P0 LOP3.LUT R8, R8, 0x100, RZ, 0xfc, !PT ;  /* 0x0000010008080812 */ /* 0x000fe200078efcff */
[----:B---3--:R-:W-:Y:S01]  /*8da10*/  VIADD R30, R3, 0x114 ;  /* 0x00000114031e7836 */ /* 0x008fe20000000000 */
[----:B------:R-:W-:Y:S01]  /*8da20*/  ISETP.GE.AND P0, PT, R31, UR12, PT ;  /* 0x0000000c1f007c0c */ /* 0x000fe2000bf06270 */
[----:B------:R-:W2:Y:S01]  /*8da30*/  LDCU.64 UR12, c[0x0][0x398] ;  /* 0x00007300ff0c77ac */ /* 0x000ea20008000a00 */
[----:B----4-:R-:W-:Y:S01]  /*8da40*/  IMAD.U32 R0, RZ, RZ, UR15 ;  /* 0x0000000fff007e24 */ /* 0x010fe2000f8e00ff */
[----:B------:R-:W-:Y:S01]  /*8da50*/  LOP3.LUT R8, R8, 0xffffff7f, RZ, 0xc0, !PT ;  /* 0xffffff7f08087812 */ /* 0x000fe200078ec0ff */
[----:B------:R-:W-:Y:S01]  /*8da60*/  VIADD R31, R3, 0x26 ;  /* 0x00000026031f7836 */ /* 0x000fe20000000000 */
[----:B------:R-:W-:Y:S01]  /*8da70*/  ISETP.LT.AND P1, PT, R106, UR6, !P0 ;  /* 0x000000066a007c0c */ /* 0x000fe2000c721270 */
[----:B-1----:R-:W-:Y:S01]  /*8da80*/  IMAD.U32 R21, RZ, RZ, UR17 ;  /* 0x00000011ff157e24 */ /* 0x002fe2000f8e00ff */
[----:B------:R2:W-:Y:S01]  /*8da90*/  STL [R1+0x2d0], R0 ;  /* 0x0002d00001007387 */ /* 0x0005e20000100800 */
[----:B------:R-:W-:-:S02]  /*8daa0*/  ISETP.LT.AND P0, PT, R246, UR4, !P0 ;  /* 0x00000004f6007c0c */ /* 0x000fc4000c701270 */
[----:B------:R-:W-:Y:S01]  /*8dab0*/  R2UR UR14, R89 ;  /* 0x00000000590e72ca */ /* 0x000fe200000e0000 */
[----:B------:R-:W-:-:S07]  /*8dac0*/  VIADD R89, R3, 0x1b4 ;  /* 0x000001b403597836 */ /* 0x000fce0000000000 */
[----:B------:R-:W-:Y:S01]  /*8dad0*/  @P1 LOP3.LUT R8, R8, 0x80, RZ, 0xfc, !PT ;  /* 0x0000008008081812 */ /* 0x000fe200078efcff */
[----:B--2---:R-:W-:Y:S01]  /*8dae0*/  IMAD.U32 R0, RZ, RZ, UR13 ;  /* 0x0000000dff007e24 */ /* 0x004fe2000f8e00ff */
[----:B------:R-:W-:Y:S01]  /*8daf0*/  UMOV UR6, UR12 ;  /* 0x0000000c00067c82 */ /* 0x000fe20008000000 */
[----:B------:R-:W1:Y:S01]  /*8db00*/  LDCU.64 UR12, c[0x0][0x398] ;  /* 0x00007300ff0c77ac */ /* 0x000e620008000a00 */
[----:B------:R-:W-:Y:S02]  /*8db10*/  LOP3.LUT R8, R8, 0xffffffef, RZ, 0xc0, !PT ;  /* 0xffffffef08087812 */ /* 0x000fe400078ec0ff */
[----:B------:R1:W-:Y:S02]  /*8db20*/  STL [R1+0x2cc], R0 ;  /* 0x0002cc0001007387 */ /* 0x0003e40000100800 */
[----:B------:R-:W-:Y:S02]  /*8db30*/  @P0 LOP3.LUT R8, R8, 0x10, RZ, 0xfc, !PT ;  /* 0x0000001008080812 */ /* 0x000fe400078efcff */
[----:B------:R-:W-:Y:S01]  /*8db40*/  ISETP.GE.AND P0, PT, R31, UR8, PT ;  /* 0x000000081f007c0c */ /* 0x000fe2000bf06270 */
[----:B------:R-:W-:Y:S01]  /*8db50*/  VIADD R31, R3, 0x25 ;  /* 0x00000025031f7836 */ /* 0x000fe20000000000 */
[----:B------:R-:W-:-:S02]  /*8db60*/  LOP3.LUT R8, R8, 0xfffffff7, RZ, 0xc0, !PT ;  /* 0xfffffff708087812 */ /* 0x000fc400078ec0ff */
[----:B------:R-:W-:Y:S02]  /*8db70*/  ISETP.LT.AND P1, PT, R106, UR6, !P0 ;  /* 0x000000066a007c0c */ /* 0x000fe4000c721270 */
[----:B------:R-:W-:Y:S01]  /*8db80*/  R2UR UR8, R87 ;  /* 0x00000000570872ca */ /* 0x000fe200000e0000 */
[----:B------:R-:W-:Y:S02]  /*8db90*/  VIADD R87, R3, 0x1b6 ;  /* 0x000001b603577836 */ /* 0x000fe40000000000 */
[----:B-1----:R-:W-:Y:S01]  /*8dba0*/  IMAD.U32 R0, RZ, RZ, UR13 ;  /* 0x0000000dff007e24 */ /* 0x002fe2000f8e00ff */
[----:B------:R-:W-:Y:S01]  /*8dbb0*/  UMOV UR4, UR12 ;  /* 0x0000000c00047c82 */ /* 0x000fe20008000000 */
[----:B------:R-:W1:Y:S01]  /*8dbc0*/  LDCU.64 UR12, c[0x0][0x398] ;  /* 0x00007300ff0c77ac */ /* 0x000e620008000a00 */
[----:B------:R-:W-:Y:S02]  /*8dbd0*/  ISETP.LT.AND P0, PT, R246, UR4, !P0 ;  /* 0x00000004f6007c0c */ /* 0x000fe4000c701270 */
[----:B------:R1:W-:Y:S03]  /*8dbe0*/  STL [R1+0x2c8], R0 ;  /* 0x0002c80001007387 */ /* 0x0003e60000100800 */
[----:B------:R-:W-:-:S04]  /*8dbf0*/  @P1 LOP3.LUT R8, R8, 0x8, RZ, 0xfc, !PT ;  /* 0x0000000808081812 */ /* 0x000fc800078efcff */
[----:B------:R-:W-:-:S04]  /*8dc00*/  LOP3.LUT R8, R8, 0xfffffffe, RZ, 0xc0, !PT ;  /* 0xfffffffe08087812 */ /* 0x000fc800078ec0ff */
[----:B------:R-:W-:Y:S02]  /*8dc10*/  @P0 LOP3.LUT R8, R8, 0x1, RZ, 0xfc, !PT ;  /* 0x0000000108080812 */ /* 0x000fe400078efcff */
[----:B------:R-:W-:Y:S01]  /*8dc20*/  ISETP.GE.AND P0, PT, R31, UR10, PT ;  /* 0x0000000a1f007c0c */ /* 0x000fe2000bf06270 */
[----:B------:R-:W-:Y:S01]  /*8dc30*/  VIADD R31, R3, 0x24 ;  /* 0x00000024031f7836 */ /* 0x000fe20000000000 */
[----:B-1----:R-:W-:Y:S01]  /*8dc40*/  MOV R0, UR13 ;  /* 0x0000000d00007c02 */ /* 0x002fe20008000f00 */
[----:B------:R-:W-:Y:S01]  /*8dc50*/  UMOV UR6, UR12 ;  /* 0x0000000c00067c82 */ /* 0x000fe20008000000 */
[----:B------:R-:W1:Y:S01]  /*8dc60*/  LDCU.64 UR12, c[0x0][0x398] ;  /* 0x00007300ff0c77ac */ /* 0x000e620008000a00 */
[----:B------:R2:W-:Y:S01]  /*8dc70*/  STL [R1+0x2b7c], R8 ;  /* 0x002b7c0801007387 */ /* 0x0005e20000100800 */
[----:B------:R-:W-:Y:S02]  /*8dc80*/  ISETP.LT.AND P1, PT, R106, UR6, !P0 ;  /* 0x000000066a007c0c */ /* 0x000fe4000c721270 */
[----:B------:R-:W-:Y:S01]  /*8dc90*/  R2UR UR10, R77 ;  /* 0x000000004d0a72ca */ /* 0x000fe200000e0000 */
[----:B------:R1:W-:Y:S01]  /*8dca0*/  STL [R1+0x2c4], R0 ;  /* 0x0002c40001007387 */ /* 0x0003e20000100800 */
[----:B------:R-:W-:-:S02]  /*8dcb0*/  VIADD R77, R3, 0x1c0 ;  /* 0x000001c0034d7836 */ /* 0x000fc40000000000 */
[----:B--2---:R-:W-:-:S07]  /*8dcc0*/  VIADD R8, R3, 0x113 ;  /* 0x0000011303087836 */ /* 0x004fce0000000000 */
[----:B------:R-:W-:Y:S01]  /*8dcd0*/  @P1 LOP3.LUT R7, R7, 0x40000000, RZ, 0xfc, !PT ;  /* 0x4000000007071812 */ /* 0x000fe200078efcff */
[----:B-1----:R-:W-:Y:S01]  /*8dce0*/  IMAD.U32 R0, RZ, RZ, UR13 ;  /* 0x0000000dff007e24 */ /* 0x002fe2000f8e00ff */
[----:B------:R-:W-:Y:S01]  /*8dcf0*/  UMOV UR4, UR12 ;  /* 0x0000000c00047c82 */ /* 0x000fe20008000000 */
[----:B------:R-:W1:Y:S01]  /*8dd00*/  LDCU.64 UR12, c[0x0][0x398] ;  /* 0x00007300ff0c77ac */ /* 0x000e620008000a00 */
[----:B------:R-:W-:Y:S02]  /*8dd10*/  ISETP.LT.AND P0, PT, R246, UR4, !P0 ;  /* 0x00000004f6007c0c */ /* 0x000fe4000c701270 */
[----:B------:R-:W-:Y:S01]  /*8dd20*/  LOP3.LUT R7, R7, 0xefffffff, RZ, 0xc0, !PT ;  /* 0xefffffff07077812 */ /* 0x000fe200078ec0ff */
[----:B------:R-:W-:Y:S10]  /*8dd30*/  STL [R1+0x2c0], R0 ;  /* 0x0002c00001007387 */ /* 0x000ff40000100800 */
        /* <DEDUP_REMOVED lines=8> */
[----:B------:R2:W-:Y:S01]  /*8ddc0*/  STL [R1+0x2b80], R17 ;  /* 0x002b801101007387 */ /* 0x0005e20000100800 */
[----:B------:R-:W-:Y:S01]  /*8ddd0*/  R2UR UR76, R69 ;  /* 0x00000000454c72ca */ /* 0x000fe200000e0000 */
[----:B------:R-:W-:-:S08]  /*8dde0*/  VIADD R69, R3, 0x1c8 ;  /* 0x000001c803457836 */ /* 0x000fd00000000000 */
[----:B------:R-:W-:Y:S01]  /*8ddf0*/  @P1 LOP3.LUT R7, R7, 0x4000000, RZ, 0xfc, !PT ;  /* 0x0400000007071812 */ /* 0x000fe200078efcff */
[----:B--2---:R-:W-:Y:S02]  /*8de00*/  IMAD.MOV.U32 R17, RZ, RZ, R104 ;  /* 0x000000ffff117224 */ /* 0x004fe400078e0068 */
        /* <DEDUP_REMOVED lines=15> */
[----:B------:R-:W-:Y:S01]  /*8df00*/  UMOV UR6, UR16 ;  /* 0x0000001000067c82 */ /* 0x000fe20008000000 */
[----:B------:R-:W3:Y:S01]  /*8df10*/  LDCU.64 UR16, c[0x0][0x398] ;  /* 0x00007300ff1077ac */ /* 0x000ee20008000a00 */
[----:B------:R-:W-:Y:S01]  /*8df20*/  R2UR.FILL UR5, R54 ;  /* 0x00000000360572ca */ /* 0x000fe200004e0000 */
[----:B------:R4:W-:Y:S01]  /*8df30*/  STL [R1+0x2b88], R19 ;  /* 0x002b881301007387 */ /* 0x0009e20000100800 */
[----:B--2---:R-:W-:Y:S01]  /*8df40*/  MOV R18, R103 ;  /* 0x0000006700127202 */ /* 0x004fe20000000f00 */
[----:B------:R-:W-:-:S02]  /*8df50*/  VIADD R103, R3, 0x1a6 ;  /* 0x000001a603677836 */ /* 0x000fc40000000000 */
[----:B------:R-:W-:-:S03]  /*8df60*/  VIADD R54, R3, 0x1d7 ;  /* 0x000001d703367836 */ /* 0x000fc60000000000 */
[----:B------:R-:W-:Y:S01]  /*8df70*/  @P1 LOP3.LUT R7, R7, 0x400000, RZ, 0xfc, !PT ;  /* 0x0040000007071812 */ /* 0x000fe200078efcff */
[----:B----4-:R-:W-:Y:S01]  /*8df80*/  IMAD.MOV.U32 R19, RZ, RZ, R102 ;  /* 0x000000ffff137224 */ /* 0x010fe200078e0066 */
[----:B-1----:R-:W-:Y:S02]  /*8df90*/  UMOV UR4, UR12 ;  /* 0x0000000c00047c82 */ /* 0x002fe40008000000 */
[----:B------:R-:W-:Y:S01]  /*8dfa0*/  LOP3.LUT R7, R7, 0xfff7ffff, RZ, 0xc0, !PT ;  /* 0xfff7ffff07077812 */ /* 0x000fe200078ec0ff */
[C---:B------:R-:W-:Y:S01]  /*8dfb0*/  VIADD R102, R3.reuse, 0x1a7 ;  /* 0x000001a703667836 */ /* 0x040fe20000000000 */
[----:B------:R-:W-:Y:S01]  /*8dfc0*/  ISETP.LT.AND P0, PT, R246, UR4, !P0 ;  /* 0x00000004f6007c0c */ /* 0x000fe2000c701270 */
[----:B---3--:R-:W-:Y:S01]  /*8dfd0*/  UMOV UR4, UR16 ;  /* 0x0000001000047c82 */ /* 0x008fe20008000000 */
[----:B------:R-:W-:Y:S01]  /*8dfe0*/  R2UR UR12, R60 ;  /* 0x000000003c0c72ca */ /* 0x000fe200000e0000 */
[----:B------:R-:W-:Y:S01]  /*8dff0*/  IMAD.U32 R22, RZ, RZ, UR17 ;  /* 0x00000011ff167e24 */ /* 0x000fe2000f8e00ff */
[----:B------:R-:W-:Y:S01]  /*8e000*/  MOV R20, UR13 ;  /* 0x0000000d00147c02 */ /* 0x000fe20008000f00 */
[----:B------:R-:W1:Y:S01]  /*8e010*/  LDCU.64 UR16, c[0x0][0x398] ;  /* 0x00007300ff1077ac */ /* 0x000e620008000a00 */
[----:B------:R-:W-:-:S03]  /*8e020*/  VIADD R60, R3, 0x1d1 ;  /* 0x000001d1033c7836 */ /* 0x000fc60000000000 */
[----:B------:R2:W-:Y:S04]  /*8e030*/  STL [R1+0x2b8c], R20 ;  /* 0x002b8c1401007387 */ /* 0x0005e80000100800 */
[----:B------:R-:W-:Y:S01]  /*8e040*/  @P0 LOP3.LUT R7, R7, 0x80000, RZ, 0xfc, !PT ;  /* 0x0008000007070812 */ /* 0x000fe200078efcff */
[----:B------:R3:W-:Y:S01]  /*8e050*/  STL [R1+0x2b90], R21 ;  /* 0x002b901501007387 */ /* 0x0007e20000100800 */
[----:B------:R-:W-:Y:S01]  /*8e060*/  ISETP.GE.AND P0, PT, R31, UR14, PT ;  /* 0x0000000e1f007c0c */ /* 0x000fe2000bf06270 */
[----:B------:R-:W4:Y:S01]  /*8e070*/  LDCU.64 UR14, c[0x0][0x398] ;  /* 0x00007300ff0e77ac */ /* 0x000f220008000a00 */
[----:B------:R-:W-:Y:S01]  /*8e080*/  LOP3.LUT R7, R7, 0xfffbffff, RZ, 0xc0, !PT ;  /* 0xfffbffff07077812 */ /* 0x000fe200078ec0ff */
[----:B------:R-:W-:Y:S01]  /*8e090*/  VIADD R31, R3, 0x21 ;  /* 0x00000021031f7836 */ /* 0x000fe20000000000 */
[----:B------:R-:W-:Y:S01]  /*8e0a0*/  ISETP.LT.AND P1, PT, R106, UR6, !P0 ;  /* 0x000000066a007c0c */ /* 0x000fe2000c721270 */
[----:B------:R1:W-:Y:S01]  /*8e0b0*/  STL [R1+0x2b94], R22 ;  /* 0x002b941601007387 */ /* 0x0003e20000100800 */
[----:B------:R-:W-:-:S02]  /*8e0c0*/  ISETP.LT.AND P0, PT, R246, UR4, !P0 ;  /* 0x00000004f6007c0c */ /* 0x000fc4000c701270 */
[C---:B--2---:R-:W-:Y:S01]  /*8e0d0*/  IADD3 R20, PT, PT, R3.reuse, 0x109, RZ ;  /* 0x0000010903147810 */ /* 0x044fe20007ffe0ff */
[C---:B---3--:R-:W-:Y:S02]  /*8e0e0*/  VIADD R21, R3.reuse, 0x108 ;  /* 0x0000010803157836 */ /* 0x048fe40000000000 */
[----:B-1----:R-:W-:-:S06]  /*8e0f0*/  VIADD R22, R3, 0x107 ;  /* 0x0000010703167836 */ /* 0x002fcc0000000000 */
[----:B------:R-:W-:Y:S01]  /*8e100*/  @P1 LOP3.LUT R7, R7, 0x40000, RZ, 0xfc, !PT ;  /* 0x0004000007071812 */ /* 0x000fe200078efcff */
[----:B----4-:R-:W-:Y:S01]  /*8e110*/  IMAD.U32 R23, RZ, RZ, UR15 ;  /* 0x0000000fff177e24 */ /* 0x010fe2000f8e00ff */
[----:B------:R-:W-:Y:S01]  /*8e120*/  UMOV UR6, UR14 ;  /* 0x0000000e00067c82 */ /* 0x000fe20008000000 */
[----:B------:R-:W1:Y:S01]  /*8e130*/  LDCU.64 UR14, c[0x0][0x398] ;  /* 0x00007300ff0e77ac */ /* 0x000e620008000a00 */
[----:B------:R-:W-:Y:S02]  /*8e140*/  LOP3.LUT R7, R7, 0xffff7fff, RZ, 0xc0, !PT ;  /* 0xffff7fff07077812 */ /* 0x000fe400078ec0ff */
[----:B------:R2:W-:Y:S02]  /*8e150*/  STL [R1+0x2b98], R23 ;  /* 0x002b981701007387 */ /* 0x0005e40000100800 */
[----:B------:R-:W-:Y:S02]  /*8e160*/  @P0 LOP3.LUT R7, R7, 0x8000, RZ, 0xfc, !PT ;  /* 0x0000800007070812 */ /* 0x000fe400078efcff */
[----:B------:R-:W-:-:S02]  /*8e170*/  ISETP.GE.AND P0, PT, R31, UR8, PT ;  /* 0x000000081f007c0c */ /* 0x000fc4000bf06270 */
[----:B------:R-:W-:Y:S02]  /*8e180*/  LOP3.LUT R7, R7, 0xffffbfff, RZ, 0xc0, !PT ;  /* 0xffffbfff07077812 */ /* 0x000fe400078ec0ff */
[----:B------:R-:W-:Y:S02]  /*8e190*/  ISETP.LT.AND P1, PT, R106, UR6, !P0 ;  /* 0x000000066a007c0c */ /* 0x000fe4000c721270 */
[C---:B------:R-:W-:Y:S01]  /*8e1a0*/  IADD3 R31, PT, PT, R3.reuse, 0x20, RZ ;  /* 0x00000020031f7810 */ /* 0x040fe20007ffe0ff */
[----:B--2---:R-:W-:Y:S01]  /*8e1b0*/  VIADD R23, R3, 0x106 ;  /* 0x0000010603177836 */ /* 0x004fe20000000000 */
[----:B------:R-:W-:Y:S01]  /*8e1c0*/  R2UR UR8, R91 ;  /* 0x000000005b0872ca */ /* 0x000fe200000e0000 */
[----:B------:R-:W-:Y:S02]  /*8e1d0*/  VIADD R91, R3, 0x1b2 ;  /* 0x000001b2035b7836 */ /* 0x000fe40000000000 */
[----:B-1----:R-:W-:Y:S01]  /*8e1e0*/  IMAD.U32 R248, RZ, RZ, UR15 ;  /* 0x0000000ffff87e24 */ /* 0x002fe2000f8e00ff */
[----:B------:R-:W-:Y:S01]  /*8e1f0*/  UMOV UR4, UR14 ;  /* 0x0000000e00047c82 */ /* 0x000fe20008000000 */
[----:B------:R-:W1:Y:S01]  /*8e200*/  LDCU.64 UR14, c[0x0][0x398] ;  /* 0x00007300ff0e77ac */ /* 0x000e620008000a00 */
[----:B------:R-:W-:-:S02]  /*8e210*/  ISETP.LT.AND P0, PT, R246, UR4, !P0 ;  /* 0x00000004f6007c0c */ /* 0x000fc4000c701270 */
[----:B------:R-:W-:Y:S01]  /*8e220*/  STL [R1+0x2b9c], R248 ;  /* 0x002b9cf801007387 */ /* 0x000fe20000100800 */
[----:B------:R-:W-:-:S04]  /*8e230*/  @P1 LOP3.LUT R7, R7, 0x4000, RZ, 0xfc, !PT ;  /* 0x0000400007071812 */ /* 0x000fc800078efcff */
[----:B------:R-:W-:-:S06]  /*8e240*/  LOP3.LUT R7, R7, 0xfffff7ff, RZ, 0xc0, !PT ;  /* 0xfffff7ff07077812 */ /* 0x000fcc00078ec0ff */
        /* <DEDUP_REMOVED lines=8> */
[----:B------:R-:W-:Y:S01]  /*8e2d0*/  STL [R1+0x2ba0], R29 ;  /* 0x002ba01d01007387 */ /* 0x000fe20000100800 */
[----:B------:R-:W-:Y:S01]  /*8e2e0*/  R2UR UR10, R90 ;  /* 0x000000005a0a72ca */ /* 0x000fe200000e0000 */
[----:B------:R-:W-:-:S08]  /*8e2f0*/  VIADD R90, R3, 0x1b3 ;  /* 0x000001b3035a7836 */ /* 0x000fd00000000000 */
        /* <DEDUP_REMOVED lines=19> */
[----:B--2---:R-:W-:Y:S01]  /*8e430*/  VIADD R25, R3, 0x105 ;  /* 0x0000010503197836 */ /* 0x004fe20000000000 */
[----:B-1----:R-:W-:Y:S02]  /*8e440*/  UMOV UR4, UR14 ;  /* 0x0000000e00047c82 */ /* 0x002fe40008000000 */
[----:B------:R-:W-:Y:S01]  /*8e450*/  LOP3.LUT R7, R7, 0xfffffffb, RZ, 0xc0, !PT ;  /* 0xfffffffb07077812 */ /* 0x000fe200078ec0ff */
[----:B------:R-:W-:Y:S01]  /*8e460*/  IMAD.U32 R24, RZ, RZ, UR15 ;  /* 0x0000000fff187e24 */ /* 0x000fe2000f8e00ff */
[----:B------:R-:W-:Y:S01]  /*8e470*/  ISETP.LT.AND P0, PT, R246, UR4, !P0 ;  /* 0x00000004f6007c0c */ /* 0x000fe2000c701270 */
[----:B------:R-:W1:Y:S03]  /*8e480*/  LDCU.64 UR14, c[0x0][0x398] ;  /* 0x00007300ff0e77ac */ /* 0x000e660008000a00 */
[----:B------:R2:W-:Y:S09]  /*8e490*/  STL [R1+0x2bac], R24 ;  /* 0x002bac1801007387 */ /* 0x0005f20000100800 */
[----:B------:R-:W-:Y:S01]  /*8e4a0*/  @P0 LOP3.LUT R7, R7, 0x4, RZ, 0xfc, !PT ;  /* 0x0000000407070812 */ /* 0x000fe200078efcff */
[----:B--2---:R-:W-:Y:S01]  /*8e4b0*/  VIADD R24, R3, 0x1 ;  /* 0x0000000103187836 */ /* 0x004fe20000000000 */
[----:B------:R-:W-:Y:S01]  /*8e4c0*/  ISETP.GE.AND P0, PT, R31, UR12, PT ;  /* 0x0000000c1f007c0c */ /* 0x000fe2000bf06270 */
[----:B------:R-:W2:Y:S01]  /*8e4d0*/  LDCU.64 UR12, c[0x0][0x398] ;  /* 0x00007300ff0c77ac */ /* 0x000ea20008000a00 */
[----:B------:R-:W-:Y:S01]  /*8e4e0*/  VIADD R31, R3, 0x1d ;  /* 0x0000001d031f7836 */ /* 0x000fe20000000000 */
[----:B------:R-:W-:-:S02]  /*8e4f0*/  LOP3.LUT R7, R7, 0xfffffffd, RZ, 0xc0, !PT ;  /* 0xfffffffd07077812 */ /* 0x000fc400078ec0ff */
[----:B-1----:R-:W-:Y:S01]  /*8e500*/  MOV R26, UR15 ;  /* 0x0000000f001a7c02 */ /* 0x002fe20008000f00 */
[----:B------:R-:W-:Y:S01]  /*8e510*/  UMOV UR6, UR14 ;  /* 0x0000000e00067c82 */ /* 0x000fe20008000000 */
[----:B------:R-:W1:Y:S01]  /*8e520*/  LDCU.64 UR14, c[0x0][0x398] ;  /* 0x00007300ff0e77ac */ /* 0x000e620008000a00 */
[----:B------:R-:W-:Y:S02]  /*8e530*/  ISETP.LT.AND P1, PT, R106, UR6, !P0 ;  /* 0x000000066a007c0c */ /* 0x000fe4000c721270 */
[----:B------:R-:W-:Y:S01]  /*8e540*/  STL [R1+0x2bb0], R26 ;  /* 0x002bb01a01007387 */ /* 0x000fe20000100800 */
[----:B--2---:R-:W-:Y:S01]  /*8e550*/  IMAD.U32 R28, RZ, RZ, UR13 ;  /* 0x0000000dff1c7e24 */ /* 0x004fe2000f8e00ff */
[----:B------:R-:W-:Y:S01]  /*8e560*/  UMOV UR6, UR12 ;  /* 0x0000000c00067c82 */ /* 0x000fe20008000000 */
[----:B------:R-:W2:Y:S08]  /*8e570*/  LDCU.64 UR12, c[0x0][0x398] ;  /* 0x00007300ff0c77ac */ /* 0x000eb00008000a00 */
[----:B------:R-:W-:Y:S01]  /*8e580*/  @P1 LOP3.LUT R7, R7, 0x2, RZ, 0xfc, !PT ;  /* 0x0000000207071812 */ /* 0x000fe200078efcff */
[----:B-1----:R-:W-:Y:S01]  /*8e590*/  UMOV UR4, UR14 ;  /* 0x0000000e00047c82 */ /* 0x002fe20008000000 */
[----:B------:R-:W-:Y:S01]  /*8e5a0*/  IMAD.U32 R27, RZ, RZ, UR15 ;  /* 0x0000000fff1b7e24 */ /* 0x000fe2000f8e00ff */
[----:B------:R-:W-:Y:S01]  /*8e5b0*/  ISETP.LT.AND P0, PT, R246, UR4, !P0 ;  /* 0x00000004f6007c0c */ /* 0x000fe2000c701270 */
[----:B------:R-:W1:Y:S03]  /*8e5c0*/  LDCU.64 UR14, c[0x0][0x398] ;  /* 0x00007300ff0e77ac */ /* 0x000e660008000a00 */
[----:B------:R-:W-:Y:S04]  /*8e5d0*/  STL [R1+0x2bb4], R27 ;  /* 0x002bb41b01007387 */ /* 0x000fe80000100800 */
[----:B------:R3:W-:Y:S01]  /*8e5e0*/  STL [R1+0x2bb8], R7 ;  /* 0x002bb80701007387 */ /* 0x0007e20000100800 */
[----:B--2---:R-:W-:Y:S01]  /*8e5f0*/  IMAD.U32 R0, RZ, RZ, UR13 ;  /* 0x0000000dff007e24 */ /* 0x004fe2000f8e00ff */
[----:B------:R-:W-:Y:S01]  /*8e600*/  UMOV UR4, UR12 ;  /* 0x0000000c00047c82 */ /* 0x000fe20008000000 */
[----:B------:R-:W2:Y:S02]  /*8e610*/  LDCU.64 UR12, c[0x0][0x398] ;  /* 0x00007300ff0c77ac */ /* 0x000ea40008000a00 */
[----:B------:R-:W-:Y:S01]  /*8e620*/  @P0 LOP3.LUT R6, R6, 0x40000000, RZ, 0xfc, !PT ;  /* 0x4000000006060812 */ /* 0x000fe200078efcff */
[----:B------:R-:W-:Y:S01]  /*8e630*/  STL [R1+0x2bbc], R28 ;  /* 0x002bbc1c01007387 */ /* 0x000fe20000100800 */
[----:B------:R-:W-:Y:S01]  /*8e640*/  ISETP.GE.AND P0, PT, R31, UR7, PT ;  /* 0x000000071f007c0c */ /* 0x000fe2000bf06270 */
[C---:B------:R-:W-:Y:S01]  /*8e650*/  VIADD R31, R3.reuse, 0x1c ;  /* 0x0000001c031f7836 */ /* 0x040fe20000000000 */
[----:B------:R-:W-:Y:S01]  /*8e660*/  LOP3.LUT R6, R6, 0xefffffff, RZ, 0xc0, !PT ;  /* 0xefffffff06067812 */ /* 0x000fe200078ec0ff */
[----:B-1----:R-:W-:Y:S01]  /*8e670*/  IMAD.U32 R251, RZ, RZ, UR15 ;  /* 0x0000000ffffb7e24 */ /* 0x002fe2000f8e00ff */
[----:B------:R-:W-:Y:S01]  /*8e680*/  ISETP.LT.AND P1, PT, R106, UR6, !P0 ;  /* 0x000000066a007c0c */ /* 0x000fe2000c721270 */
[----:B------:R-:W-:Y:S01]  /*8e690*/  STL [R1+0x2bc0], R0 ;  /* 0x002bc00001007387 */ /* 0x000fe20000100800 */
[----:B------:R-:W-:Y:S01]  /*8e6a0*/  ISETP.LT.AND P0, PT, R246, UR4, !P0 ;  /* 0x00000004f6007c0c */ /* 0x000fe2000c701270 */
[C---:B---3--:R-:W-:Y:S01]  /*8e6b0*/  VIADD R7, R3.reuse, 0x10e ;  /* 0x0000010e03077836 */ /* 0x048fe20000000000 */
[----:B------:R-:W-:Y:S01]  /*8e6c0*/  R2UR.FILL UR7, R72 ;  /* 0x00000000480772ca */ /* 0x000fe200004e0000 */
[----:B------:R-:W-:-:S02]  /*8e6d0*/  VIADD R72, R3, 0x1c5 ;  /* 0x000001c503487836 */ /* 0x000fc40000000000 */
[----:B--2---:R-:W-:Y:S01]  /*8e6e0*/  IMAD.U32 R12, RZ, RZ, UR13 ;  /* 0x0000000dff0c7e24 */ /* 0x004fe2000f8e00ff */
[----:B------:R-:W-:Y:S01]  /*8e6f0*/  UMOV UR6, UR12 ;  /* 0x0000000c00067c82 */ /* 0x000fe20008000000 */
[----:B------:R-:W1:Y:S04]  /*8e700*/  LDCU.64 UR12, c[0x0][0x398] ;  /* 0x00007300ff0c77ac */ /* 0x000e680008000a00 */
[----:B------:R-:W-:Y:S01]  /*8e710*/  @P1 LOP3.LUT R6, R6, 0x10000000, RZ, 0xfc, !PT ;  /* 0x1000000006061812 */ /* 0x000fe200078efcff */
[----:B------:R2:W-:Y:S03]  /*8e720*/  STL [R1+0x2bc4], R12 ;  /* 0x002bc40c01007387 */ /* 0x0005e60000100800 */
[----:B------:R-:W-:-:S04]  /*8e730*/  LOP3.LUT R6, R6, 0xfbffffff, RZ, 0xc0, !PT ;  /* 0xfbffffff06067812 */ /* 0x000fc800078ec0ff */
[----:B------:R-:W-:Y:S02]  /*8e740*/  @P0 LOP3.LUT R6, R6, 0x4000000, RZ, 0xfc, !PT ;  /* 0x0400000006060812 */ /* 0x000fe400078efcff */
[----:B------:R-:W-:Y:S01]  /*8e750*/  ISETP.GE.AND P0, PT, R31, UR8, PT ;  /* 0x000000081f007c0c */ /* 0x000fe2000bf06270 */
[C---:B------:R-:W-:Y:S01]  /*8e760*/  VIADD R31, R3.reuse, 0x1b ;  /* 0x0000001b031f7836 */ /* 0x040fe20000000000 */
[----:B------:R-:W-:Y:S01]  /*8e770*/  LOP3.LUT R6, R6, 0xfeffffff, RZ, 0xc0, !PT ;  /* 0xfeffffff06067812 */ /* 0x000fe200078ec0ff */
[----:B--2---:R-:W-:Y:S01]  /*8e780*/  VIADD R12, R3, 0x10d ;  /* 0x0000010d030c7836 */ /* 0x004fe20000000000 */
[----:B------:R-:W-:Y:S02]  /*8e790*/  ISETP.LT.AND P1, PT, R106, UR6, !P0 ;  /* 0x000000066a007c0c */ /* 0x000fe4000c721270 */
[----:B------:R-:W-:Y:S01]  /*8e7a0*/  R2UR UR8, R64 ;  /* 0x00000000400872ca */ /* 0x000fe200000e0000 */
[----:B-1----:R-:W-:Y:S01]  /*8e7b0*/  UMOV UR4, UR12 ;  /* 0x0000000c00047c82 */ /* 0x002fe20008000000 */
[----:B------:R-:W-:Y:S01]  /*8e7c0*/  MOV R13, UR13 ;  /* 0x0000000d000d7c02 */ /* 0x000fe20008000f00 */
[----:B------:R-:W1:Y:S01]  /*8e7d0*/  LDCU.64 UR12, c[0x0][0x398] ;  /* 0x00007300ff0c77ac */ /* 0x000e620008000a00 */
[----:B------:R-:W-:-:S02]  /*8e7e0*/  ISETP.LT.AND P0, PT, R246, UR4, !P0 ;  /* 0x00000004f6007c0c */ /* 0x000fc4000c701270 */
[----:B------:R-:W-:Y:S01]  /*8e7f0*/  IADD3 R64, PT, PT, R3, 0x1cd, RZ ;  /* 0x000001cd03407810 */ /* 0x000fe20007ffe0ff */
[----:B------:R2:W-:Y:S04]  /*8e800*/  STL [R1+0x2bc8], R13 ;  /* 0x002bc80d01007387 */ /* 0x0005e80000100800 */
[----:B------:R-:W-:-:S04]  /*8e810*/  @P1 LOP3.LUT R6, R6, 0x1000000, RZ, 0xfc, !PT ;  /* 0x0100000006061812 */ /* 0x000fc800078efcff */
[----:B------:R-:W-:Y:S01]  /*8e820*/  LOP3.LUT R6, R6, 0xffbfffff, RZ, 0xc0, !PT ;  /* 0xffbfffff06067812 */ /* 0x000fe200078ec0ff */
[----:B--2---:R-:W-:-:S03]  /*8e830*/  VIADD R13, R3, 0x10c ;  /* 0x0000010c030d7836 */ /* 0x004fc60000000000 */
[----:B------:R-:W-:Y:S01]  /*8e840*/  @P0 LOP3.LUT R6, R6, 0x400000, RZ, 0xfc, !PT ;  /* 0x0040000006060812 */ /* 0x000fe200078efcff */
[----:B-1----:R-:W-:Y:S01]  /*8e850*/  IMAD.U32 R14, RZ, RZ, UR13 ;  /* 0x0000000dff0e7e24 */ /* 0x002fe2000f8e00ff */
[----:B------:R-:W-:Y:S01]  /*8e860*/  UMOV UR6, UR12 ;  /* 0x0000000c00067c82 */ /* 0x000fe20008000000 */
[----:B------:R-:W1:Y:S01]  /*8e870*/  LDCU.64 UR12, c[0x0][0x398] ;  /* 0x00007300ff0c77ac */ /* 0x000e620008000a00 */
[----:B------:R-:W-:Y:S01]  /*8e880*/  ISETP.GE.AND P0, PT, R31, UR10, PT ;  /* 0x0000000a1f007c0c */ /* 0x000fe2000bf06270 */
[C---:B------:R-:W-:Y:S01]  /*8e890*/  VIADD R31, R3.reuse, 0x1a ;  /* 0x0000001a031f7836 */ /* 0x040fe20000000000 */
[----:B------:R-:W-:Y:S01]  /*8e8a0*/  LOP3.LUT R6, R6, 0xffefffff, RZ, 0xc0, !PT ;  /* 0xffefffff06067812 */ /* 0x000fe200078ec0ff */
[----:B------:R2:W-:Y:S01]  /*8e8b0*/  STL [R1+0x2bcc], R14 ;  /* 0x002bcc0e01007387 */ /* 0x0005e20000100800 */
[----:B------:R-:W-:Y:S02]  /*8e8c0*/  ISETP.LT.AND P1, PT, R106, UR6, !P0 ;  /* 0x000000066a007c0c */ /* 0x000fe4000c721270 */
[----:B------:R-:W-:Y:S01]  /*8e8d0*/  R2UR UR10, R58 ;  /* 0x000000003a0a72ca */ /* 0x000fe200000e0000 */
[----:B------:R-:W-:-:S02]  /*8e8e0*/  VIADD R58, R3, 0x1d3 ;  /* 0x000001d3033a7836 */ /* 0x000fc40000000000 */
[----:B--2---:R-:W-:Y:S02]  /*8e8f0*/  VIADD R14, R3, 0x10b ;  /* 0x0000010b030e7836 */ /* 0x004fe40000000000 */
[----:B-1----:R-:W-:Y:S01]  /*8e900*/  IMAD.U32 R15, RZ, RZ, UR13 ;  /* 0x0000000dff0f7e24 */ /* 0x002fe2000f8e00ff */
[----:B------:R-:W-:Y:S01]  /*8e910*/  UMOV UR4, UR12 ;  /* 0x0000000c00047c82 */ /* 0x000fe20008000000 */
[----:B------:R-:W1:Y:S01]  /*8e920*/  LDCU.64 UR12, c[0x0][0x398] ;  /* 0x00007300ff0c77ac */ /* 0x000e620008000a00 */
[----:B------:R-:W-:-:S03]  /*8e930*/  ISETP.LT.AND P0, PT, R246, UR4, !P0 ;  /* 0x00000004f6007c0c */ /* 0x000fc6000c701270 */
[----:B------:R-:W-:Y:S01]  /*8e940*/  @P1 LOP3.LUT R6, R6, 0x100000, RZ, 0xfc, !PT ;  /* 0x0010000006061812 */ /* 0x000fe200078efcff */
[----:B------:R2:W-:Y:S03]  /*8e950*/  STL [R1+0x2bd0], R15 ;  /* 0x002bd00f01007387 */ /* 0x0005e60000100800 */
[----:B------:R-:W-:-:S06]  /*8e960*/  LOP3.LUT R6, R6, 0xfffdffff, RZ, 0xc0, !PT ;  /* 0xfffdffff06067812 */ /* 0x000fcc00078ec0ff */
[----:B------:R-:W-:Y:S01]  /*8e970*/  @P0 LOP3.LUT R6, R6, 0x20000, RZ, 0xfc, !PT ;  /* 0x0002000006060812 */ /* 0x000fe200078efcff */
[----:B--2---:R-:W-:Y:S01]  /*8e980*/  VIADD R15, R3, 0x10a ;  /* 0x0000010a030f7836 */ /* 0x004fe20000000000 */
[----:B------:R-:W-:Y:S01]  /*8e990*/  ISETP.GE.AND P0, PT, R31, UR76, PT ;  /* 0x0000004c1f007c0c */ /* 0x000fe2000bf06270 */
[----:B-1----:R-:W-:Y:S01]  /*8e9a0*/  IMAD.U32 R244, RZ, RZ, UR13 ;  /* 0x0000000dfff47e24 */ /* 0x002fe2000f8e00ff */
[----:B------:R-:W-:Y:S01]  /*8e9b0*/  UMOV UR6, UR12 ;  /* 0x0000000c00067c82 */ /* 0x000fe20008000000 */
[----:B------:R-:W1:Y:S01]  /*8e9c0*/  LDCU.64 UR12, c[0x0][0x398] ;  /* 0x00007300ff0c77ac */ /* 0x000e620008000a00 */
[----:B------:R-:W-:Y:S02]  /*8e9d0*/  ISETP.LT.AND P1, PT, R106, UR6, !P0 ;  /* 0x000000066a007c0c */ /* 0x000fe4000c721270 */
[----:B------:R-:W-:Y:S01]  /*8e9e0*/  LOP3.LUT R6, R6, 0xfffeffff, RZ, 0xc0, !PT ;  /* 0xfffeffff06067812 */ /* 0x000fe200078ec0ff */
[----:B------:R-:W-:Y:S01]  /*8e9f0*/  UMOV UR6, UR14 ;  /* 0x0000000e00067c82 */ /* 0x000fe20008000000 */
[----:B------:R-:W2:Y:S01]  /*8ea00*/  LDCU.64 UR14, c[0x0][0x398] ;  /* 0x00007300ff0e77ac */ /* 0x000ea20008000a00 */
[----:B------:R-:W-:Y:S01]  /*8ea10*/  IADD3 R31, PT, PT, R3, 0x19, RZ ;  /* 0x00000019031f7810 */ /* 0x000fe20007ffe0ff */
[----:B------:R-:W-:Y:S01]  /*8ea20*/  STL [R1+0x2bd4], R244 ;  /* 0x002bd4f401007387 */ /* 0x000fe20000100800 */
[----:B------:R-:W-:Y:S01]  /*8ea30*/  R2UR UR76, R93 ;  /* 0x000000005d4c72ca */ /* 0x000fe200000e0000 */
[----:B------:R-:W-:-:S05]  /*8ea40*/  VIADD R93, R3, 0x1b0 ;  /* 0x000001b0035d7836 */ /* 0x000fca0000000000 */
[----:B------:R-:W-:Y:S01]  /*8ea50*/  @P1 LOP3.LUT R6, R6, 0x10000, RZ, 0xfc, !PT ;  /* 0x0001000006061812 */ /* 0x000fe200078efcff */
[----:B-1----:R-:W-:-:S03]  /*8ea60*/  UMOV UR4, UR12 ;  /* 0x0000000c00047c82 */ /* 0x002fc60008000000 */
[----:B------:R-:W-:Y:S01]  /*8ea70*/  LOP3.LUT R6, R6, 0xffffdfff, RZ, 0xc0, !PT ;  /* 0xffffdfff06067812 */ /* 0x000fe200078ec0ff */
[----:B------:R-:W-:Y:S01]  /*8ea80*/  IMAD.U32 R245, RZ, RZ, UR13 ;  /* 0x0000000dfff57e24 */ /* 0x000fe2000f8e00ff */
[----:B------:R-:W-:Y:S01]  /*8ea90*/  ISETP.LT.AND P0, PT, R246, UR4, !P0 ;  /* 0x00000004f6007c0c */ /* 0x000fe2000c701270 */
[----:B--2---:R-:W-:Y:S01]  /*8eaa0*/  UMOV UR4, UR14 ;  /* 0x0000000e00047c82 */ /* 0x004fe20008000000 */
[----:B------:R-:W-:Y:S01]  /*8eab0*/  IMAD.U32 R250, RZ, RZ, UR15 ;  /* 0x0000000ffffa7e24 */ /* 0x000fe2000f8e00ff */
[----:B------:R-:W1:Y:S01]  /*8eac0*/  LDCU.64 UR14, c[0x0][0x398] ;  /* 0x00007300ff0e77ac */ /* 0x000e620008000a00 */
[----:B------:R-:W-:Y:S01]  /*8ead0*/  R2UR UR12, R94 ;  /* 0x000000005e0c72ca */ /* 0x000fe200000e0000 */
[----:B------:R-:W-:Y:S01]  /*8eae0*/  STL [R1+0x2bd8], R245 ;  /* 0x002bd8f501007387 */ /* 0x000fe20000100800 */
[----:B------:R-:W-:-:S03]  /*8eaf0*/  VIADD R94, R3, 0x1af ;  /* 0x000001af035e7836 */ /* 0x000fc60000000000 */
[----:B------:R-:W-:Y:S04]  /*8eb00*/  STL [R1+0x2bdc], R251 ;  /* 0x002bdcfb01007387 */ /* 0x000fe80000100800 */
[----:B------:R-:W-:Y:S01]  /*8eb10*/  @P0 LOP3.LUT R6, R6, 0x2000, RZ, 0xfc, !PT ;  /* 0x0000200006060812 */ /* 0x000fe200078efcff */
[----:B------:R-:W-:Y:S01]  /*8eb20*/  STL [R1+0x2be0], R250 ;  /* 0x002be0fa01007387 */ /* 0x000fe20000100800 */
[----:B------:R-:W-:Y:S01]  /*8eb30*/  ISETP.GE.AND P0, PT, R31, UR7, PT ;  /* 0x000000071f007c0c */ /* 0x000fe2000bf06270 */
[----:B------:R-:W-:Y:S01]  /*8eb40*/  VIADD R31, R3, 0x18 ;  /* 0x00000018031f7836 */ /* 0x000fe20000000000 */
[----:B------:R-:W-:Y:S02]  /*8eb50*/  LOP3.LUT R6, R6, 0xffffefff, RZ, 0xc0, !PT ;  /* 0xffffefff06067812 */ /* 0x000fe400078ec0ff */
[----:B------:R-:W-:Y:S01]  /*8eb60*/  ISETP.LT.AND P1, PT, R106, UR6, !P0 ;  /* 0x000000066a007c0c */ /* 0x000fe2000c721270 */
[----:B------:R-:W2:Y:S01]  /*8eb70*/  LDCU.64 UR6, c[0x0][0x398] ;  /* 0x00007300ff0677ac */ /* 0x000ea20008000a00 */
[----:B------:R-:W-:Y:S01]  /*8eb80*/  ISETP.LT.AND P0, PT, R246, UR4, !P0 ;  /* 0x00000004f6007c0c */ /* 0x000fe2000c701270 */
[----:B-1----:R-:W-:-:S10]  /*8eb90*/  UMOV UR4, UR15 ;  /* 0x0000000f00047c82 */ /* 0x002fd40008000000 */
[----:B------:R-:W-:-:S04]  /*8eba0*/  @P1 LOP3.LUT R6, R6, 0x1000, RZ, 0xfc, !PT ;  /* 0x0000100006061812 */ /* 0x000fc800078efcff */
[----:B------:R-:W-:Y:S01]  /*8ebb0*/  LOP3.LUT R6, R6, 0xfffffdff, RZ, 0xc0, !PT ;  /* 0xfffffdff06067812 */ /* 0x000fe200078ec0ff */
[----:B--2---:R-:W-:Y:S01]  /*8ebc0*/  IMAD.U32 R249, RZ, RZ, UR7 ;  /* 0x00000007fff97e24 */ /* 0x004fe2000f8e00ff */
[----:B------:R-:W-:Y:S02]  /*8ebd0*/  UMOV UR7, UR6 ;  /* 0x0000000600077c82 */ /* 0x000fe40008000000 */
[----:B------:R-:W-:Y:S01]  /*8ebe0*/  @P0 LOP3.LUT R6, R6, 0x200, RZ, 0xfc, !PT ;  /* 0x0000020006060812 */ /* 0x000fe200078efcff */
[----:B------:R-:W-:Y:S01]  /*8ebf0*/  UMOV UR6, UR14 ;  /* 0x0000000e00067c82 */ /* 0x000fe20008000000 */
[----:B------:R-:W-:Y:S01]  /*8ec00*/  ISETP.GE.AND P0, PT, R31, UR8, PT ;  /* 0x000000081f007c0c */ /* 0x000fe2000bf06270 */
[----:B------:R-:W1:Y:S01]  /*8ec10*/  LDCU.64 UR14, c[0x0][0x398] ;  /* 0x00007300ff0e77ac */ /* 0x000e620008000a00 */
[----:B------:R-:W-:Y:S01]  /*8ec20*/  LOP3.LUT R6, R6, 0xffffff7f, RZ, 0xc0, !PT ;  /* 0xffffff7f06067812 */ /* 0x000fe200078ec0ff */
[----:B------:R-:W-:Y:S01]  /*8ec30*/  VIADD R31, R3, 0x17 ;  /* 0x00000017031f7836 */ /* 0x000fe20000000000 */
[----:B------:R-:W-:Y:S01]  /*8ec40*/  ISETP.LT.AND P1, PT, R106, UR7, !P0 ;  /* 0x000000076a007c0c */ /* 0x000fe2000c721270 */
[----:B------:R-:W-:Y:S01]  /*8ec50*/  STL [R1+0x2be4], R249 ;  /* 0x002be4f901007387 */ /* 0x000fe20000100800 */
[----:B------:R-:W-:Y:S01]  /*8ec60*/  ISETP.LT.AND P0, PT, R246, UR6, !P0 ;  /* 0x00000006f6007c0c */ /* 0x000fe2000c701270 */
[----:B------:R-:W2:Y:S10]  /*8ec70*/  LDCU.64 UR6, c[0x0][0x398] ;  /* 0x00007300ff0677ac */ /* 0x000eb40008000a00 */
[----:B------:R-:W-:Y:S01]  /*8ec80*/  @P1 LOP3.LUT R6, R6, 0x80, RZ, 0xfc, !PT ;  /* 0x0000008006061812 */ /* 0x000fe200078efcff */
[----:B-1----:R-:W-:-:S03]  /*8ec90*/  UMOV UR8, UR14 ;  /* 0x0000000e00087c82 */ /* 0x002fc60008000000 */
[----:B------:R-:W-:-:S04]  /*8eca0*/  LOP3.LUT R6, R6, 0xffffffef, RZ, 0xc0, !PT ;  /* 0xffffffef06067812 */ /* 0x000fc800078ec0ff */
[----:B------:R-:W-:Y:S01]  /*8ecb0*/  @P0 LOP3.LUT R6, R6, 0x10, RZ, 0xfc, !PT ;  /* 0x0000001006060812 */ /* 0x000fe200078efcff */
[----:B--2---:R-:W-:Y:S01]  /*8ecc0*/  UMOV UR9, UR6 ;  /* 0x0000000600097c82 */ /* 0x004fe20008000000 */
[----:B------:R-:W-:Y:S01]  /*8ecd0*/  ISETP.GE.AND P0, PT, R31, UR10, PT ;  /* 0x0000000a1f007c0c */ /* 0x000fe2000bf06270 */
[----:B------:R-:W1:Y:S01]  /*8ece0*/  LDCU.64 UR10, c[0x0][0x398] ;  /* 0x00007300ff0a77ac */ /* 0x000e620008000a00 */
[----:B------:R-:W-:Y:S01]  /*8ecf0*/  LOP3.LUT R6, R6, 0xfffffff7, RZ, 0xc0, !PT ;  /* 0xfffffff706067812 */ /* 0x000fe200078ec0ff */
[----:B------:R-:W-:Y:S01]  /*8ed00*/  VIADD R31, R3, 0x16 ;  /* 0x00000016031f7836 */ /* 0x000fe20000000000 */
[----:B------:R-:W-:Y:S01]  /*8ed10*/  ISETP.LT.AND P1, PT, R106, UR9, !P0 ;  /* 0x000000096a007c0c */ /* 0x000fe2000c721270 */
[----:B------:R-:W-:Y:S01]  /*8ed20*/  UMOV UR6, UR7 ;  /* 0x0000000700067c82 */ /* 0x000fe20008000000 */
[----:B------:R-:W-:Y:S01]  /*8ed30*/  ISETP.LT.AND P0, PT, R246, UR8, !P0 ;  /* 0x00000008f6007c0c */ /* 0x000fe2000c701270 */
[----:B------:R-:W2:Y:S01]  /*8ed40*/  LDCU.64 UR8, c[0x0][0x398] ;  /* 0x00007300ff0877ac */ /* 0x000ea20008000a00 */
[----:B------:R-:W-:Y:S01]  /*8ed50*/  UMOV UR7, UR15 ;  /* 0x0000000f00077c82 */ /* 0x000fe20008000000 */
[----:B------:R-:W3:Y:S08]  /*8ed60*/  LDCU.64 UR14, c[0x0][0x398] ;  /* 0x00007300ff0e77ac */ /* 0x000ef00008000a00 */
[----:B------:R-:W-:-:S04]  /*8ed70*/  @P1 LOP3.LUT R6, R6, 0x8, RZ, 0xfc, !PT ;  /* 0x0000000806061812 */ /* 0x000fc800078efcff */
[----:B------:R-:W-:-:S04]  /*8ed80*/  LOP3.LUT R6, R6, 0xfffffffe, RZ, 0xc0, !PT ;  /* 0xfffffffe06067812 */ /* 0x000fc800078ec0ff */
[----:B------:R-:W-:Y:S02]  /*8ed90*/  @P0 LOP3.LUT R6, R6, 0x1, RZ, 0xfc, !PT ;  /* 0x0000000106060812 */ /* 0x000fe400078efcff */
[----:B------:R-:W-:Y:S01]  /*8eda0*/  ISETP.GE.AND P0, PT, R31, UR12, PT ;  /* 0x0000000c1f007c0c */ /* 0x000fe2000bf06270 */
[----:B------:R-:W4:Y:S01]  /*8edb0*/  LDCU.64 UR12, c[0x0][0x398] ;  /* 0x00007300ff0c77ac */ /* 0x000f220008000a00 */
[C---:B------:R-:W-:Y:S01]  /*8edc0*/  IADD3 R31, PT, PT, R3.reuse, 0x15, RZ ;  /* 0x00000015031f7810 */ /* 0x040fe20007ffe0ff */
[----:B------:R3:W-:Y:S01]  /*8edd0*/  STL [R1+0x2be8], R6 ;  /* 0x002be80601007387 */ /* 0x0007e20000100800 */
[----:B--2---:R-:W-:Y:S01]  /*8ede0*/  ISETP.LT.AND P1, PT, R106, UR8, !P0 ;  /* 0x000000086a007c0c */ /* 0x004fe2000c721270 */
[----:B------:R-:W2:Y:S01]  /*8edf0*/  LDCU UR8, c[0x0][0x398] ;  /* 0x00007300ff0877ac */ /* 0x000ea20008000800 */
[----:B-1----:R-:W-:Y:S01]  /*8ee00*/  ISETP.LT.AND P0, PT, R246, UR10, !P0 ;  /* 0x0000000af6007c0c */ /* 0x002fe2000c701270 */
[----:B------:R-:W1:Y:S01]  /*8ee10*/  LDCU UR10, c[0x0][0x398] ;  /* 0x00007300ff0a77ac */ /* 0x000e620008000800 */
[----:B---3--:R-:W-:-:S09]  /*8ee20*/  VIADD R6, R3, 0x10f ;  /* 0x0000010f03067836 */ /* 0x008fd20000000000 */
[----:B------:R-:W-:-:S04]  /*8ee30*/  @P1 LOP3.LUT R5, R5, 0x80000000, RZ, 0xfc, !PT ;  /* 0x8000000005051812 */ /* 0x000fc800078efcff */
[----:B------:R-:W-:-:S04]  /*8ee40*/  LOP3.LUT R5, R5, 0xefffffff, RZ, 0xc0, !PT ;  /* 0xefffffff05057812 */ /* 0x000fc800078ec0ff */
[----:B------:R-:W-:Y:S02]  /*8ee50*/  @P0 LOP3.LUT R5, R5, 0x10000000, RZ, 0xfc, !PT ;  /* 0x1000000005050812 */ /* 0x000fe400078efcff */
[----:B------:R-:W-:Y:S01]  /*8ee60*/  ISETP.GE.AND P0, PT, R31, UR76, PT ;  /* 0x0000004c1f007c0c */ /* 0x000fe2000bf06270 */
[----:B------:R-:W-:Y:S01]  /*8ee70*/  VIADD R31, R3, 0x14 ;  /* 0x00000014031f7836 */ /* 0x000fe20000000000 */
[----:B------:R-:W-:Y:S02]  /*8ee80*/  LOP3.LUT R5, R5, 0xfbffffff, RZ, 0xc0, !PT ;  /* 0xfbffffff05057812 */ /* 0x000fe400078ec0ff */
[----:B----4-:R-:W-:Y:S02]  /*8ee90*/  ISETP.LT.AND P1, PT, R106, UR12, !P0 ;  /* 0x0000000c6a007c0c */ /* 0x010fe4000c721270 */
[----:B------:R-:W-:Y:S02]  /*8eea0*/  ISETP.LT.AND P0, PT, R246, UR14, !P0 ;  /* 0x0000000ef6007c0c */ /* 0x000fe4000c701270 */
[----:B------:R-:W-:Y:S01]  /*8eeb0*/  R2UR UR76, R97 ;  /* 0x00000000614c72ca */ /* 0x000fe200000e0000 */
[C---:B------:R-:W-:Y:S01]  /*8eec0*/  VIADD R97, R3.reuse, 0x1ac ;  /* 0x000001ac03617836 */ /* 0x040fe20000000000 */
[----:B------:R-:W-:Y:S01]  /*8eed0*/  R2UR UR14, R100 ;  /* 0x00000000640e72ca */ /* 0x000fe200000e0000 */
[----:B------:R-:W-:Y:S01]  /*8eee0*/  VIADD R100, R3, 0x1a9 ;  /* 0x000001a903647836 */ /* 0x000fe20000000000 */
[----:B------:R-:W-:Y:S01]  /*8eef0*/  R2UR UR12, R101 ;  /* 0x00000000650c72ca */ /* 0x000fe200000e0000 */
[----:B------:R-:W-:-:S04]  /*8ef00*/  VIADD R101, R3, 0x1a8 ;  /* 0x000001a803657836 */ /* 0x000fc80000000000 */
        /* <DEDUP_REMOVED lines=8> */
[----:B------:R-:W-:Y:S02]  /*8ef90*/  ISETP.LT.AND P0, PT, R246, UR18, !P0 ;  /* 0x00000012f6007c0c */ /* 0x000fe4000c701270 */
[----:B------:R-:W-:Y:S01]  /*8efa0*/  R2UR UR16, R35 ;  /* 0x00000000231072ca */ /* 0x000fe200000e0000 */
[----:B------:R-:W-:Y:S01]  /*8efb0*/  VIADD R35, R3, 0x1ea ;  /* 0x000001ea03237836 */ /* 0x000fe20000000000 */
[----:B------:R-:W-:-:S02]  /*8efc0*/  R2UR UR18, R36 ;  /* 0x00000000241272ca */ /* 0x000fc400000e0000 */
[----:B------:R-:W-:-:S05]  /*8efd0*/  IADD3 R36, PT, PT, R3, 0x1e9, RZ ;  /* 0x000001e903247810 */ /* 0x000fca0007ffe0ff */
[----:B------:R-:W-:-:S04]  /*8efe0*/  @P1 LOP3.LUT R5, R5, 0x400000, RZ, 0xfc, !PT ;  /* 0x0040000005051812 */ /* 0x000fc800078efcff */
[----:B------:R-:W-:-:S04]  /*8eff0*/  LOP3.LUT R5, R5, 0xffefffff, RZ, 0xc0, !PT ;  /* 0xffefffff05057812 */ /* 0x000fc800078ec0ff */
[----:B------:R-:W-:Y:S02]  /*8f000*/  @P0 LOP3.LUT R5, R5, 0x100000, RZ, 0xfc, !PT ;  /* 0x0010000005050812 */ /* 0x000fe400078efcff */
[----:B------:R-:W-:Y:S01]  /*8f010*/  ISETP.GE.AND P0, PT, R31, UR24, PT ;  /* 0x000000181f007c0c */ /* 0x000fe2000bf06270 */
[----:B------:R-:W4:Y:S01]  /*8f020*/  LDCU.64 UR24, c[0x0][0x398] ;  /* 0x00007300ff1877ac */ /* 0x000f220008000a00 */
[----:B------:R-:W-:Y:S01]  /*8f030*/  LOP3.LUT R5, R5, 0xfffbffff, RZ, 0xc0, !PT ;  /* 0xfffbffff05057812 */ /* 0x000fe200078ec0ff */
[----:B------:R-:W-:Y:S01]  /*8f040*/  VIADD R31, R3, 0x12 ;  /* 0x00000012031f7836 */ /* 0x000fe20000000000 */
[----:B---3--:R-:W-:Y:S02]  /*8f050*/  ISETP.LT.AND P1, PT, R106, UR20, !P0 ;  /* 0x000000146a007c0c */ /* 0x008fe4000c721270 */
[----:B------:R-:W-:Y:S02]  /*8f060*/  ISETP.LT.AND P0, PT, R246, UR22, !P0 ;  /* 0x00000016f6007c0c */ /* 0x000fe4000c701270 */
[----:B------:R-:W-:Y:S01]  /*8f070*/  R2UR UR22, R39 ;  /* 0x00000000271672ca */ /* 0x000fe200000e0000 */
[----:B------:R-:W-:Y:S01]  /*8f080*/  VIADD R39, R3, 0x1e6 ;  /* 0x000001e603277836 */ /* 0x000fe20000000000 */
[----:B------:R-:W-:Y:S01]  /*8f090*/  R2UR UR20, R37 ;  /* 0x00000000251472ca */ /* 0x000fe200000e0000 */
[----:B------:R-:W-:-:S06]  /*8f0a0*/  VIADD R37, R3, 0x1e8 ;  /* 0x000001e803257836 */ /* 0x000fcc0000000000 */
[----:B------:R-:W-:-:S04]  /*8f0b0*/  @P1 LOP3.LUT R5, R5, 0x40000, RZ, 0xfc, !PT ;  /* 0x0004000005051812 */ /* 0x000fc800078efcff */
[----:B------:R-:W-:-:S04]  /*8f0c0*/  LOP3.LUT R5, R5, 0xffff7fff, RZ, 0xc0, !PT ;  /* 0xffff7fff05057812 */ /* 0x000fc800078ec0ff */
[----:B------:R-:W-:Y:S02]  /*8f0d0*/  @P0 LOP3.LUT R5, R5, 0x8000, RZ, 0xfc, !PT ;  /* 0x0000800005050812 */ /* 0x000fe400078efcff */
[----:B------:R-:W-:Y:S01]  /*8f0e0*/  ISETP.GE.AND P0, PT, R31, UR28, PT ;  /* 0x0000001c1f007c0c */ /* 0x000fe2000bf06270 */
[----:B------:R-:W3:Y:S01]  /*8f0f0*/  LDCU.64 UR28, c[0x0][0x398] ;  /* 0x00007300ff1c77ac */ /* 0x000ee20008000a00 */
[----:B------:R-:W-:Y:S01]  /*8f100*/  LOP3.LUT R5, R5, 0xffffbfff, RZ, 0xc0, !PT ;  /* 0xffffbfff05057812 */ /* 0x000fe200078ec0ff */
[----:B------:R-:W-:Y:S01]  /*8f110*/  VIADD R31, R3, 0x11 ;  /* 0x00000011031f7836 */ /* 0x000fe20000000000 */
[----:B----4-:R-:W-:Y:S02]  /*8f120*/  ISETP.LT.AND P1, PT, R106, UR24, !P0 ;  /* 0x000000186a007c0c */ /* 0x010fe4000c721270 */
[----:B------:R-:W-:Y:S02]  /*8f130*/  ISETP.LT.AND P0, PT, R246, UR26, !P0 ;  /* 0x0000001af6007c0c */ /* 0x000fe4000c701270 */
[----:B------:R-:W-:Y:S01]  /*8f140*/  R2UR UR26, R41 ;  /* 0x00000000291a72ca */ /* 0x000fe200000e0000 */
[C---:B------:R-:W-:Y:S01]  /*8f150*/  VIADD R41, R3.reuse, 0x1e4 ;  /* 0x000001e403297836 */ /* 0x040fe20000000000 */
[----:B------:R-:W-:Y:S01]  /*8f160*/  R2UR UR24, R40 ;  /* 0x00000000281872ca */ /* 0x000fe200000e0000 */
[----:B------:R-:W-:-:S06]  /*8f170*/  VIADD R40, R3, 0x1e5 ;  /* 0x000001e503287836 */ /* 0x000fcc0000000000 */
[----:B------:R-:W-:-:S04]  /*8f180*/  @P1 LOP3.LUT R5, R5, 0x4000, RZ, 0xfc, !PT ;  /* 0x0000400005051812 */ /* 0x000fc800078efcff */
[----:B------:R-:W-:-:S04]  /*8f190*/  LOP3.LUT R5, R5, 0xfffff7ff, RZ, 0xc0, !PT ;  /* 0xfffff7ff05057812 */ /* 0x000fc800078ec0ff */
[----:B------:R-:W-:Y:S02]  /*8f1a0*/  @P0 LOP3.LUT R5, R5, 0x800, RZ, 0xfc, !PT ;  /* 0x0000080005050812 */ /* 0x000fe400078efcff */
[----:B------:R-:W-:Y:S01]  /*8f1b0*/  ISETP.GE.AND P0, PT, R31, UR5, PT ;  /* 0x000000051f007c0c */ /* 0x000fe2000bf06270 */
[----:B------:R-:W-:Y:S01]  /*8f1c0*/  VIADD R31, R3, 0x10 ;  /* 0x00000010031f7836 */ /* 0x000fe20000000000 */
[----:B------:R-:W-:Y:S02]  /*8f1d0*/  LOP3.LUT R5, R5, 0xfffffbff, RZ, 0xc0, !PT ;  /* 0xfffffbff05057812 */ /* 0x000fe400078ec0ff */
[----:B---3--:R-:W-:Y:S02]  /*8f1e0*/  ISETP.LT.AND P1, PT, R106, UR28, !P0 ;  /* 0x0000001c6a007c0c */ /* 0x008fe4000c721270 */
[----:B------:R-:W-:Y:S02]  /*8f1f0*/  ISETP.LT.AND P0, PT, R246, UR30, !P0 ;  /* 0x0000001ef6007c0c */ /* 0x000fe4000c701270 */
[----:B------:R-:W-:Y:S01]  /*8f200*/  R2UR.FILL UR5, R63 ;  /* 0x000000003f0572ca */ /* 0x000fe200004e0000 */
[----:B------:R-:W-:Y:S01]  /*8f210*/  VIADD R63, R3, 0x1ce ;  /* 0x000001ce033f7836 */ /* 0x000fe20000000000 */
[----:B------:R-:W-:-:S02]  /*8f220*/  R2UR UR30, R43 ;  /* 0x000000002b1e72ca */ /* 0x000fc400000e0000 */
[----:B------:R-:W-:Y:S01]  /*8f230*/  R2UR UR28, R42 ;  /* 0x000000002a1c72ca */ /* 0x000fe200000e0000 */
[C---:B------:R-:W-:Y:S01]  /*8f240*/  VIADD R42, R3.reuse, 0x1e3 ;  /* 0x000001e3032a7836 */ /* 0x040fe20000000000 */
[----:B------:R-:W-:-:S03]  /*8f250*/  IADD3 R43, PT, PT, R3, 0x1e2, RZ ;  /* 0x000001e2032b7810 */ /* 0x000fc60007ffe0ff */
[----:B------:R-:W-:-:S04]  /*8f260*/  @P1 LOP3.LUT R5, R5, 0x400, RZ, 0xfc, !PT ;  /* 0x0000040005051812 */ /* 0x000fc800078efcff */
[----:B------:R-:W-:-:S04]  /*8f270*/  LOP3.LUT R5, R5, 0xffffff7f, RZ, 0xc0, !PT ;  /* 0xffffff7f05057812 */ /* 0x000fc800078ec0ff */
[----:B------:R-:W-:Y:S02]  /*8f280*/  @P0 LOP3.LUT R5, R5, 0x80, RZ, 0xfc, !PT ;  /* 0x0000008005050812 */ /* 0x000fe400078efcff */
[----:B------:R-:W-:Y:S01]  /*8f290*/  ISETP.GE.AND P0, PT, R31, UR76, PT ;  /* 0x0000004c1f007c0c */ /* 0x000fe2000bf06270 */
[----:B------:R-:W-:Y:S01]  /*8f2a0*/  VIADD R31, R3, 0xf ;  /* 0x0000000f031f7836 */ /* 0x000fe20000000000 */
[----:B------:R-:W-:Y:S02]  /*8f2b0*/  LOP3.LUT R5, R5, 0xffffffdf, RZ, 0xc0, !PT ;  /* 0xffffffdf05057812 */ /* 0x000fe400078ec0ff */
[----:B------:R-:W-:Y:S02]  /*8f2c0*/  ISETP.LT.AND P1, PT, R106, UR32, !P0 ;  /* 0x000000206a007c0c */ /* 0x000fe4000c721270 */
[----:B------:R-:W-:Y:S02]  /*8f2d0*/  ISETP.LT.AND P0, PT, R246, UR34, !P0 ;  /* 0x00000022f6007c0c */ /* 0x000fe4000c701270 */
[----:B------:R-:W-:Y:S01]  /*8f2e0*/  R2UR UR76, R62 ;  /* 0x000000003e4c72ca */ /* 0x000fe200000e0000 */
[----:B------:R-:W-:Y:S01]  /*8f2f0*/  VIADD R62, R3, 0x1cf ;  /* 0x000001cf033e7836 */ /* 0x000fe20000000000 */
[----:B------:R-:W-:Y:S01]  /*8f300*/  R2UR UR34, R45 ;  /* 0x000000002d2272ca */ /* 0x000fe200000e0000 */
[C---:B------:R-:W-:Y:S01]  /*8f310*/  VIADD R45, R3.reuse, 0x1e0 ;  /* 0x000001e0032d7836 */ /* 0x040fe20000000000 */
[----:B------:R-:W-:Y:S01]  /*8f320*/  R2UR UR32, R44 ;  /* 0x000000002c2072ca */ /* 0x000fe200000e0000 */
[----:B------:R-:W-:-:S04]  /*8f330*/  VIADD R44, R3, 0x1e1 ;  /* 0x000001e1032c7836 */ /* 0x000fc80000000000 */
[----:B------:R-:W-:-:S04]  /*8f340*/  @P1 LOP3.LUT R5, R5, 0x20, RZ, 0xfc, !PT ;  /* 0x0000002005051812 */ /* 0x000fc800078efcff */
[----:B------:R-:W-:Y:S02]  /*8f350*/  LOP3.LUT R5, R5, 0xfffffffb, RZ, 0xc0, !PT ;  /* 0xfffffffb05057812 */ /* 0x000fe400078ec0ff */
[----:B------:R-:W-:Y:S02]  /*8f360*/  ISETP.GE.AND P3, PT, R22, UR34, PT ;  /* 0x0000002216007c0c */ /* 0x000fe4000bf66270 */
[----:B------:R-:W-:Y:S02]  /*8f370*/  @P0 LOP3.LUT R5, R5, 0x4, RZ, 0xfc, !PT ;  /* 0x0000000405050812 */ /* 0x000fe400078efcff */
[----:B------:R-:W-:Y:S01]  /*8f380*/  ISETP.GE.AND P0, PT, R31, UR40, PT ;  /* 0x000000281f007c0c */ /* 0x000fe2000bf06270 */
[----:B------:R-:W3:Y:S01]  /*8f390*/  LDCU.64 UR40, c[0x0][0x398] ;  /* 0x00007300ff2877ac */ /* 0x000ee20008000a00 */
[----:B------:R-:W-:Y:S02]  /*8f3a0*/  IADD3 R31, PT, PT, R3, 0xe, RZ ;  /* 0x0000000e031f7810 */ /* 0x000fe40007ffe0ff */
[----:B------:R-:W-:-:S02]  /*8f3b0*/  ISETP.LT.AND P1, PT, R106, UR36, !P0 ;  /* 0x000000246a007c0c */ /* 0x000fc4000c721270 */
[----:B------:R-:W-:Y:S02]  /*8f3c0*/  ISETP.LT.AND P0, PT, R246, UR38, !P0 ;  /* 0x00000026f6007c0c */ /* 0x000fe4000c701270 */
[----:B------:R-:W-:Y:S02]  /*8f3d0*/  LOP3.LUT R5, R5, 0xfffffffd, RZ, 0xc0, !PT ;  /* 0xfffffffd05057812 */ /* 0x000fe400078ec0ff */
[----:B------:R-:W-:Y:S01]  /*8f3e0*/  R2UR UR38, R55 ;  /* 0x00000000372672ca */ /* 0x000fe200000e0000 */
[C---:B------:R-:W-:Y:S01]  /*8f3f0*/  VIADD R55, R3.reuse, 0x1d6 ;  /* 0x000001d603377836 */ /* 0x040fe20000000000 */
[----:B------:R-:W-:Y:S01]  /*8f400*/  R2UR UR36, R46 ;  /* 0x000000002e2472ca */ /* 0x000fe200000e0000 */
[----:B------:R-:W-:-:S04]  /*8f410*/  VIADD R46, R3, 0x1df ;  /* 0x000001df032e7836 */ /* 0x000fc80000000000 */
[----:B------:R-:W-:Y:S02]  /*8f420*/  @P1 LOP3.LUT R5, R5, 0x2, RZ, 0xfc, !PT ;  /* 0x0000000205051812 */ /* 0x000fe400078efcff */
[----:B------:R-:W-:Y:S02]  /*8f430*/  @P0 LOP3.LUT R4, R4, 0x40000000, RZ, 0xfc, !PT ;  /* 0x4000000004040812 */ /* 0x000fe400078efcff */
[----:B------:R-:W-:Y:S01]  /*8f440*/  ISETP.GE.AND P0, PT, R31, UR44, PT ;  /* 0x0000002c1f007c0c */ /* 0x000fe2000bf06270 */
[----:B------:R-:W4:Y:S01]  /*8f450*/  LDCU.64 UR44, c[0x0][0x398] ;  /* 0x00007300ff2c77ac */ /* 0x000f220008000a00 */
[----:B------:R-:W-:Y:S01]  /*8f460*/  LOP3.LUT R4, R4, 0xdfffffff, RZ, 0xc0, !PT ;  /* 0xdfffffff04047812 */ /* 0x000fe200078ec0ff */
[----:B------:R-:W-:Y:S01]  /*8f470*/  VIADD R31, R3, 0xd ;  /* 0x0000000d031f7836 */ /* 0x000fe20000000000 */
[----:B---3--:R-:W-:Y:S01]  /*8f480*/  ISETP.LT.AND P1, PT, R106, UR40, !P0 ;  /* 0x000000286a007c0c */ /* 0x008fe2000c721270 */
[----:B------:R3:W-:Y:S01]  /*8f490*/  STL [R1+0x2bec], R5 ;  /* 0x002bec0501007387 */ /* 0x0007e20000100800 */
[----:B------:R-:W-:-:S02]  /*8f4a0*/  ISETP.LT.AND P0, PT, R246, UR42, !P0 ;  /* 0x0000002af6007c0c */ /* 0x000fc4000c701270 */
[----:B------:R-:W-:Y:S02]  /*8f4b0*/  ISETP.GE.AND P2, PT, R24, UR38, PT ;  /* 0x0000002618007c0c */ /* 0x000fe4000bf46270 */
[----:B---3--:R-:W-:-:S07]  /*8f4c0*/  IADD3 R5, PT, PT, R3, 0x110, RZ ;  /* 0x0000011003057810 */ /* 0x008fce0007ffe0ff */
        /* <DEDUP_REMOVED lines=8> */
[----:B------:R-:W-:-:S11]  /*8f550*/  ISETP.LT.AND P0, PT, R246, UR46, !P0 ;  /* 0x0000002ef6007c0c */ /* 0x000fd6000c701270 */
        /* <DEDUP_REMOVED lines=8> */
[----:B------:R-:W-:-:S11]  /*8f5e0*/  ISETP.LT.AND P0, PT, R246, UR50, !P0 ;  /* 0x00000032f6007c0c */ /* 0x000fd6000c701270 */
[----:B------:R-:W-:-:S04]  /*8f5f0*/  @P1 LOP3.LUT R4, R4, 0x100000, RZ, 0xfc, !PT ;  /* 0x0010000004041812 */ /* 0x000fc800078efcff */
[----:B------:R-:W-:-:S04]  /*8f600*/  LOP3.LUT R4, R4, 0xfffbffff, RZ, 0xc0, !PT ;  /* 0xfffbffff04047812 */ /* 0x000fc800078ec0ff */
[----:B------:R-:W-:Y:S02]  /*8f610*/  @P0 LOP3.LUT R4, R4, 0x40000, RZ, 0xfc, !PT ;  /* 0x0004000004040812 */ /* 0x000fe400078efcff */
[----:B------:R-:W-:Y:S01]  /*8f620*/  ISETP.GE.AND P0, PT, R31, UR76, PT ;  /* 0x0000004c1f007c0c */ /* 0x000fe2000bf06270 */
[C---:B------:R-:W-:Y:S01]  /*8f630*/  VIADD R31, R3.reuse, 0xa ;  /* 0x0000000a031f7836 */ /* 0x040fe20000000000 */
[----:B------:R-:W-:Y:S02]  /*8f640*/  LOP3.LUT R4, R4, 0xfffeffff, RZ, 0xc0, !PT ;  /* 0xfffeffff04047812 */ /* 0x000fe400078ec0ff */
[----:B----4-:R-:W-:Y:S02]  /*8f650*/  ISETP.LT.AND P1, PT, R106, UR52, !P0 ;  /* 0x000000346a007c0c */ /* 0x010fe4000c721270 */
[----:B------:R-:W-:Y:S02]  /*8f660*/  ISETP.LT.AND P0, PT, R246, UR54, !P0 ;  /* 0x00000036f6007c0c */ /* 0x000fe4000c701270 */
[----:B------:R-:W-:Y:S01]  /*8f670*/  R2UR UR76, R74 ;  /* 0x000000004a4c72ca */ /* 0x000fe200000e0000 */
[----:B------:R-:W-:-:S08]  /*8f680*/  VIADD R74, R3, 0x1c3 ;  /* 0x000001c3034a7836 */ /* 0x000fd00000000000 */
        /* <DEDUP_REMOVED lines=22> */
[----:B------:R-:W3:Y:S01]  /*8f7f0*/  LDCU.64 UR68, c[0x0][0x398] ;  /* 0x00007300ff4477ac */ /* 0x000ee20008000a00 */
[----:B------:R-:W-:Y:S02]  /*8f800*/  LOP3.LUT R4, R4, 0xfffffff7, RZ, 0xc0, !PT ;  /* 0xfffffff704047812 */ /* 0x000fe400078ec0ff */
[----:B----4-:R-:W-:Y:S02]  /*8f810*/  ISETP.LT.AND P1, PT, R106, UR64, !P0 ;  /* 0x000000406a007c0c */ /* 0x010fe4000c721270 */
[----:B------:R-:W-:Y:S02]  /*8f820*/  ISETP.LT.AND P0, PT, R246, UR66, !P0 ;  /* 0x00000042f6007c0c */ /* 0x000fe4000c701270 */
[----:B------:R-:W-:-:S09]  /*8f830*/  IADD3 R31, PT, PT, R3, 0x7, RZ ;  /* 0x00000007031f7810 */ /* 0x000fd20007ffe0ff */
[----:B------:R-:W-:-:S04]  /*8f840*/  @P1 LOP3.LUT R4, R4, 0x8, RZ, 0xfc, !PT ;  /* 0x0000000804041812 */ /* 0x000fc800078efcff */
[----:B------:R-:W-:-:S04]  /*8f850*/  LOP3.LUT R4, R4, 0xfffffffe, RZ, 0xc0, !PT ;  /* 0xfffffffe04047812 */ /* 0x000fc800078ec0ff */
[----:B------:R-:W-:Y:S02]  /*8f860*/  @P0 LOP3.LUT R4, R4, 0x1, RZ, 0xfc, !PT ;  /* 0x0000000104040812 */ /* 0x000fe400078efcff */
[----:B------:R-:W-:Y:S01]  /*8f870*/  ISETP.GE.AND P0, PT, R31, UR72, PT ;  /* 0x000000481f007c0c */ /* 0x000fe2000bf06270 */
[----:B------:R-:W4:Y:S01]  /*8f880*/  LDCU.64 UR72, c[0x0][0x398] ;  /* 0x00007300ff4877ac */ /* 0x000f220008000a00 */
[C---:B------:R-:W-:Y:S01]  /*8f890*/  VIADD R31, R3.reuse, 0x6 ;  /* 0x00000006031f7836 */ /* 0x040fe20000000000 */
[----:B------:R1:W-:Y:S01]  /*8f8a0*/  STL [R1+0x2bf0], R4 ;  /* 0x002bf00401007387 */ /* 0x0003e20000100800 */
[----:B---3--:R-:W-:Y:S02]  /*8f8b0*/  ISETP.LT.AND P1, PT, R106, UR68, !P0 ;  /* 0x000000446a007c0c */ /* 0x008fe4000c721270 */
[----:B------:R-:W-:Y:S02]  /*8f8c0*/  ISETP.LT.AND P0, PT, R246, UR70, !P0 ;  /* 0x00000046f6007c0c */ /* 0x000fe4000c701270 */
[----:B------:R-:W-:Y:S01]  /*8f8d0*/  R2UR UR70, R18 ;  /* 0x00000000124672ca */ /* 0x000fe200000e0000 */
[----:B-1----:R-:W-:-:S08]  /*8f8e0*/  VIADD R4, R3, 0x111 ;  /* 0x0000011103047836 */ /* 0x002fd00000000000 */
        /* <DEDUP_REMOVED lines=8> */
[----:B------:R-:W-:Y:S02]  /*8f970*/  ISETP.LT.AND P0, PT, R246, UR74, !P0 ;  /* 0x0000004af6007c0c */ /* 0x000fe4000c701270 */
[----:B------:R-:W-:-:S09]  /*8f980*/  R2UR UR72, R19 ;  /* 0x00000000134872ca */ /* 0x000fd200000e0000 */
[----:B------:R-:W-:-:S04]  /*8f990*/  @P1 LOP3.LUT R2, R2, 0x8000000, RZ, 0xfc, !PT ;  /* 0x0800000002021812 */ /* 0x000fc800078efcff */
[----:B------:R-:W-:-:S04]  /*8f9a0*/  LOP3.LUT R2, R2, 0xfeffffff, RZ, 0xc0, !PT ;  /* 0xfeffffff02027812 */ /* 0x000fc800078ec0ff */
[----:B------:R-:W-:Y:S02]  /*8f9b0*/  @P0 LOP3.LUT R2, R2, 0x1000000, RZ, 0xfc, !PT ;  /* 0x0100000002020812 */ /* 0x000fe400078efcff */
[----:B------:R-:W-:Y:S01]  /*8f9c0*/  ISETP.GE.AND P0, PT, R31, UR5, PT ;  /* 0x000000051f007c0c */ /* 0x000fe2000bf06270 */
[----:B------:R-:W-:Y:S01]  /*8f9d0*/  VIADD R31, R3, 0x4 ;  /* 0x00000004031f7836 */ /* 0x000fe20000000000 */
[----:B------:R-:W-:Y:S02]  /*8f9e0*/  LOP3.LUT R2, R2, 0xffbfffff, RZ, 0xc0, !PT ;  /* 0xffbfffff02027812 */ /* 0x000fe400078ec0ff */
[----:B-1----:R-:W-:Y:S02]  /*8f9f0*/  ISETP.LT.AND P1, PT, R106, UR76, !P0 ;  /* 0x0000004c6a007c0c */ /* 0x002fe4000c721270 */
[----:B--2---:R-:W-:Y:S01]  /*8fa00*/  ISETP.LT.AND P0, PT, R246, UR8, !P0 ;  /* 0x00000008f6007c0c */ /* 0x004fe2000c701270 */
[----:B------:R-:W1:Y:S01]  /*8fa10*/  LDCU UR8, c[0x0][0x398] ;  /* 0x00007300ff0877ac */ /* 0x000e620008000800 */
[----:B------:R-:W-:Y:S01]  /*8fa20*/  R2UR.FILL UR5, R95 ;  /* 0x000000005f0572ca */ /* 0x000fe200004e0000 */
[----:B------:R-:W-:-:S08]  /*8fa30*/  VIADD R95, R3, 0x1ae ;  /* 0x000001ae035f7836 */ /* 0x000fd00000000000 */
[----:B------:R-:W-:-:S04]  /*8fa40*/  @P1 LOP3.LUT R2, R2, 0x400000, RZ, 0xfc, !PT ;  /* 0x0040000002021812 */ /* 0x000fc800078efcff */
[----:B------:R-:W-:-:S04]  /*8fa50*/  LOP3.LUT R2, R2, 0xfffbffff, RZ, 0xc0, !PT ;  /* 0xfffbffff02027812 */ /* 0x000fc800078ec0ff */
[----:B------:R-:W-:Y:S02]  /*8fa60*/  @P0 LOP3.LUT R2, R2, 0x40000, RZ, 0xfc, !PT ;  /* 0x0004000002020812 */ /* 0x000fe400078efcff */
[----:B------:R-:W-:Y:S01]  /*8fa70*/  ISETP.GE.AND P0, PT, R31, UR14, PT ;  /* 0x0000000e1f007c0c */ /* 0x000fe2000bf06270 */
[C---:B------:R-:W-:Y:S01]  /*8fa80*/  VIADD R31, R3.reuse, 0x3 ;  /* 0x00000003031f7836 */ /* 0x040fe20000000000 */
[----:B------:R-:W-:Y:S02]  /*8fa90*/  LOP3.LUT R2, R2, 0xfffdffff, RZ, 0xc0, !PT ;  /* 0xfffdffff02027812 */ /* 0x000fe400078ec0ff */
[----:B------:R-:W-:Y:S01]  /*8faa0*/  ISETP.LT.AND P1, PT, R106, UR10, !P0 ;  /* 0x0000000a6a007c0c */ /* 0x000fe2000c721270 */
[----:B------:R-:W2:Y:S01]  /*8fab0*/  LDCU UR10, c[0x0][0x398] ;  /* 0x00007300ff0a77ac */ /* 0x000ea20008000800 */
[----:B-1----:R-:W-:Y:S02]  /*8fac0*/  ISETP.LT.AND P0, PT, R246, UR8, !P0 ;  /* 0x00000008f6007c0c */ /* 0x002fe4000c701270 */
[----:B------:R-:W-:Y:S01]  /*8fad0*/  R2UR UR14, R34 ;  /* 0x00000000220e72ca */ /* 0x000fe200000e0000 */
[----:B------:R-:W1:Y:S01]  /*8fae0*/  LDCU UR8, c[0x0][0x398] ;  /* 0x00007300ff0877ac */ /* 0x000e620008000800 */
[----:B------:R-:W-:-:S07]  /*8faf0*/  VIADD R34, R3, 0x1eb ;  /* 0x000001eb03227836 */ /* 0x000fce0000000000 */
[----:B------:R-:W-:-:S04]  /*8fb00*/  @P1 LOP3.LUT R2, R2, 0x20000, RZ, 0xfc, !PT ;  /* 0x0002000002021812 */ /* 0x000fc800078efcff */
[----:B------:R-:W-:-:S04]  /*8fb10*/  LOP3.LUT R2, R2, 0xffff7fff, RZ, 0xc0, !PT ;  /* 0xffff7fff02027812 */ /* 0x000fc800078ec0ff */
[----:B------:R-:W-:Y:S02]  /*8fb20*/  @P0 LOP3.LUT R2, R2, 0x8000, RZ, 0xfc, !PT ;  /* 0x0000800002020812 */ /* 0x000fe400078efcff */
[----:B------:R-:W-:Y:S01]  /*8fb30*/  ISETP.GE.AND P0, PT, R31, UR12, PT ;  /* 0x0000000c1f007c0c */ /* 0x000fe2000bf06270 */
[----:B------:R-:W-:Y:S01]  /*8fb40*/  VIADD R31, R3, 0x2 ;  /* 0x00000002031f7836 */ /* 0x000fe20000000000 */
[----:B------:R-:W-:Y:S02]  /*8fb50*/  LOP3.LUT R2, R2, 0xffffbfff, RZ, 0xc0, !PT ;  /* 0xffffbfff02027812 */ /* 0x000fe400078ec0ff */
[----:B--2---:R-:W-:Y:S01]  /*8fb60*/  ISETP.LT.AND P1, PT, R106, UR10, !P0 ;  /* 0x0000000a6a007c0c */ /* 0x004fe2000c721270 */
        /* <DEDUP_REMOVED lines=9> */
[----:B------:R-:W3:Y:S01]  /*8fc00*/  LDCU UR5, c[0x0][0x39c] ;  /* 0x00007380ff0577ac */ /* 0x000ee20008000800 */
[----:B------:R-:W-:Y:S01]  /*8fc10*/  LOP3.LUT R2, R2, 0xfffff7ff, RZ, 0xc0, !PT ;  /* 0xfffff7ff02027812 */ /* 0x000fe200078ec0ff */
[C---:B------:R-:W-:Y:S01]  /*8fc20*/  VIADD R31, R3.reuse, 0x1ee ;  /* 0x000001ee031f7836 */ /* 0x040fe20000000000 */
[----:B--2---:R-:W-:Y:S02]  /*8fc30*/  ISETP.LT.AND P1, PT, R106, UR10, !P0 ;  /* 0x0000000a6a007c0c */ /* 0x004fe4000c721270 */
[----:B-1----:R-:W-:Y:S01]  /*8fc40*/  ISETP.LT.AND P0, PT, R246, UR8, !P0 ;  /* 0x00000008f6007c0c */ /* 0x002fe2000c701270 */
[----:B------:R-:W1:Y:S01]  /*8fc50*/  LDCU UR8, c[0x0][0x3b8] ;  /* 0x00007700ff0877ac */ /* 0x000e620008000800 */
[----:B------:R-:W-:-:S09]  /*8fc60*/  IADD3 R106, PT, PT, R3, 0x1a3, RZ ;  /* 0x000001a3036a7810 */ /* 0x000fd20007ffe0ff */
[----:B------:R-:W-:Y:S02]  /*8fc70*/  @P1 LOP3.LUT R2, R2, 0x800, RZ, 0xfc, !PT ;  /* 0x0000080002021812 */ /* 0x000fe400078efcff */
[----:B------:R-:W-:Y:S02]  /*8fc80*/  ISETP.GE.AND P1, PT, R23, UR36, PT ;  /* 0x0000002417007c0c */ /* 0x000fe4000bf26270 */
[----:B------:R-:W-:Y:S01]  /*8fc90*/  LOP3.LUT R2, R2, 0xfffffdff, RZ, 0xc0, !PT ;  /* 0xfffffdff02027812 */ /* 0x000fe200078ec0ff */
[----:B-1----:R-:W-:Y:S01]  /*8fca0*/  VIADD R0, R105, UR8 ;  /* 0x0000000869007c36 */ /* 0x002fe20008000000 */
[----:B------:R-:W1:Y:S02]  /*8fcb0*/  LDCU UR8, c[0x0][0x3b8] ;  /* 0x00007700ff0877ac */ /* 0x000e640008000800 */
[----:B------:R-:W-:Y:S01]  /*8fcc0*/  @P0 LOP3.LUT R2, R2, 0x200, RZ, 0xfc, !PT ;  /* 0x0000020002020812 */ /* 0x000fe200078efcff */
[----:B------:R-:W-:Y:S01]  /*8fcd0*/  VIADD R105, R3, 0x1a4 ;  /* 0x000001a403697836 */ /* 0x000fe20000000000 */
[----:B---3--:R-:W-:Y:S01]  /*8fce0*/  ISETP.GE.AND P0, PT, R25, UR5, PT ;  /* 0x0000000519007c0c */ /* 0x008fe2000bf06270 */
[----:B------:R1:W-:Y:S01]  /*8fcf0*/  STL [R1+0x1a50], R0 ;  /* 0x001a500001007387 */ /* 0x0003e20000100800 */
[----:B------:R-:W-:Y:S01]  /*8fd00*/  LOP3.LUT R2, R2, 0xfffffffe, RZ, 0xc0, !PT ;  /* 0xfffffffe02027812 */ /* 0x000fe200078ec0ff */
[----:B------:R-:W2:Y:S03]  /*8fd10*/  LDCU UR5, c[0x0][0x398] ;  /* 0x00007300ff0577ac */ /* 0x000ea60008000800 */
[----:B------:R-:W-:-:S02]  /*8fd20*/  @P2 LOP3.LUT R2, R2, 0x1, RZ, 0xfc, !PT ;  /* 0x0000000102022812 */ /* 0x000fc400078efcff */
[----:B------:R-:W-:Y:S02]  /*8fd30*/  ISETP.GE.AND P2, PT, R21, UR32, PT ;  /* 0x0000002015007c0c */ /* 0x000fe4000bf46270 */
[----:B------:R-:W-:-:S04]  /*8fd40*/  LOP3.LUT R2, R2, 0xfffffffb, RZ, 0xc0, !PT ;  /* 0xfffffffb02027812 */ /* 0x000fc800078ec0ff */
[----:B------:R-:W-:Y:S02]  /*8fd50*/  @P1 LOP3.LUT R2, R2, 0x4, RZ, 0xfc, !PT ;  /* 0x0000000402021812 */ /* 0x000fe400078efcff */
[----:B-1----:R-:W-:Y:S01]  /*8fd60*/  IADD3 R0, PT, PT, R0, UR8, RZ ;  /* 0x0000000800007c10 */ /* 0x002fe2000fffe0ff */
[----:B------:R-:W1:Y:S01]  /*8fd70*/  LDCU UR8, c[0x0][0x3b8] ;  /* 0x00007700ff0877ac */ /* 0x000e620008000800 */
[----:B------:R-:W-:Y:S02]  /*8fd80*/  LOP3.LUT R2, R2, 0xfffffff7, RZ, 0xc0, !PT ;  /* 0xfffffff702027812 */ /* 0x000fe400078ec0ff */
[----:B------:R-:W-:Y:S01]  /*8fd90*/  ISETP.GE.AND P1, PT, R20, UR30, PT ;  /* 0x0000001e14007c0c */ /* 0x000fe2000bf26270 */
[----:B------:R1:W-:Y:S01]  /*8fda0*/  STL [R1+0x1838], R0 ;  /* 0x0018380001007387 */ /* 0x0003e20000100800 */
[----:B------:R-:W-:Y:S02]  /*8fdb0*/  @P3 LOP3.LUT R2, R2, 0x8, RZ, 0xfc, !PT ;  /* 0x0000000802023812 */ /* 0x000fe400078efcff */
[----:B------:R-:W-:-:S02]  /*8fdc0*/  ISETP.GE.AND P3, PT, R15, UR28, PT ;  /* 0x0000001c0f007c0c */ /* 0x000fc4000bf66270 */
[----:B------:R-:W-:-:S04]  /*8fdd0*/  LOP3.LUT R2, R2, 0xffffffdf, RZ, 0xc0, !PT ;  /* 0xffffffdf02027812 */ /* 0x000fc800078ec0ff */
[----:B------:R-:W-:Y:S02]  /*8fde0*/  @P2 LOP3.LUT R2, R2, 0x20, RZ, 0xfc, !PT ;  /* 0x0000002002022812 */ /* 0x000fe400078efcff */
[----:B------:R-:W-:Y:S02]  /*8fdf0*/  ISETP.GE.AND P2, PT, R14, UR26, PT ;  /* 0x0000001a0e007c0c */ /* 0x000fe4000bf46270 */
[----:B------:R-:W-:Y:S01]  /*8fe00*/  LOP3.LUT R2, R2, 0xffffffbf, RZ, 0xc0, !PT ;  /* 0xffffffbf02027812 */ /* 0x000fe200078ec0ff */
[----:B-1----:R-:W-:Y:S01]  /*8fe10*/  VIADD R0, R0, UR8 ;  /* 0x0000000800007c36 */ /* 0x002fe20008000000 */
[----:B------:R-:W1:Y:S02]  /*8fe20*/  LDCU UR8, c[0x0][0x3b8] ;  /* 0x00007700ff0877ac */ /* 0x000e640008000800 */
[----:B------:R-:W-:Y:S02]  /*8fe30*/  @P1 LOP3.LUT R2, R2, 0x40, RZ, 0xfc, !PT ;  /* 0x0000004002021812 */ /* 0x000fe400078efcff */
[----:B------:R1:W-:Y:S01]  /*8fe40*/  STL [R1+0xff8], R0 ;  /* 0x000ff80001007387 */ /* 0x0003e20000100800 */
        /* <DEDUP_REMOVED lines=8> */
[----:B------:R-:W-:Y:S01]  /*8fed0*/  ISETP.GE.AND P2, PT, R7, UR20, PT ;  /* 0x0000001407007c0c */ /* 0x000fe2000bf46270 */
[----:B------:R1:W-:Y:S01]  /*8fee0*/  STL [R1+0xffc], R0 ;  /* 0x000ffc0001007387 */ /* 0x0003e20000100800 */
[----:B------:R-:W-:-:S04]  /*8fef0*/  LOP3.LUT R2, R2, 0xfffffbff, RZ, 0xc0, !PT ;  /* 0xfffffbff02027812 */ /* 0x000fc800078ec0ff */
[----:B------:R-:W-:Y:S02]  /*8ff00*/  @P1 LOP3.LUT R2, R2, 0x400, RZ, 0xfc, !PT ;  /* 0x0000040002021812 */ /* 0x000fe400078efcff */
[----:B------:R-:W-:Y:S02]  /*8ff10*/  ISETP.GE.AND P1, PT, R6, UR18, PT ;  /* 0x0000001206007c0c */ /* 0x000fe4000bf26270 */
[----:B------:R-:W-:-:S04]  /*8ff20*/  LOP3.LUT R2, R2, 0xffffdfff, RZ, 0xc0, !PT ;  /* 0xffffdfff02027812 */ /* 0x000fc800078ec0ff */
[----:B------:R-:W-:Y:S01]  /*8ff30*/  @P3 LOP3.LUT R2, R2, 0x2000, RZ, 0xfc, !PT ;  /* 0x0000200002023812 */ /* 0x000fe200078efcff */
[----:B-1----:R-:W-:Y:S01]  /*8ff40*/  VIADD R0, R0, UR8 ;  /* 0x0000000800007c36 */ /* 0x002fe20008000000 */
[----:B------:R-:W1:Y:S01]  /*8ff50*/  LDCU UR8, c[0x0][0x3b8] ;  /* 0x00007700ff0877ac */ /* 0x000e620008000800 */
[----:B------:R-:W-:Y:S02]  /*8ff60*/  ISETP.GE.AND P3, PT, R5, UR16, PT ;  /* 0x0000001005007c0c */ /* 0x000fe4000bf66270 */
[----:B------:R-:W-:Y:S01]  /*8ff70*/  LOP3.LUT R2, R2, 0xfffeffff, RZ, 0xc0, !PT ;  /* 0xfffeffff02027812 */ /* 0x000fe200078ec0ff */
[----:B------:R1:W-:Y:S03]  /*8ff80*/  STL [R1+0x1000], R0 ;  /* 0x0010000001007387 */ /* 0x0003e60000100800 */
[----:B------:R-:W-:Y:S02]  /*8ff90*/  @P2 LOP3.LUT R2, R2, 0x10000, RZ, 0xfc, !PT ;  /* 0x0001000002022812 */ /* 0x000fe400078efcff */
[----:B------:R-:W-:Y:S01]  /*8ffa0*/  ISETP.GE.AND P2, PT, R4, UR14, PT ;  /* 0x0000000e04007c0c */ /* 0x000fe2000bf46270 */
[----:B------:R-:W-:Y:S01]  /*8ffb0*/  IMAD.MOV.U32 R4, RZ, RZ, R17 ;  /* 0x000000ffff047224 */ /* 0x000fe200078e0011 */
[----:B------:R-:W-:-:S04]  /*8ffc0*/  LOP3.LUT R2, R2, 0xfff7ffff, RZ, 0xc0, !PT ;  /* 0xfff7ffff02027812 */ /* 0x000fc800078ec0ff */
[----:B------:R-:W-:Y:S01]  /*8ffd0*/  @P1 LOP3.LUT R2, R2, 0x80000, RZ, 0xfc, !PT ;  /* 0x0008000002021812 */ /* 0x000fe200078efcff */
[----:B-1----:R-:W-:Y:S01]  /*8ffe0*/  VIADD R0, R0, UR8 ;  /* 0x0000000800007c36 */ /* 0x002fe20008000000 */
[----:B------:R-:W1:Y:S01]  /*8fff0*/  LDCU UR8, c[0x0][0x3b8] ;  /* 0x00007700ff0877ac */ /* 0x000e620008000800 */
[----:B------:R-:W-:Y:S02]  /*90000*/  R2UR UR68, R4 ;  /* 0x00000000044472ca */ /* 0x000fe400000e0000 */
[----:B------:R-:W-:Y:S01]  /*90010*/  LOP3.LUT R2, R2, 0xffdfffff, RZ, 0xc0, !PT ;  /* 0xffdfffff02027812 */ /* 0x000fe200078ec0ff */
[----:B------:R1:W-:Y:S03]  /*90020*/  STL [R1+0x1004], R0 ;  /* 0x0010040001007387 */ /* 0x0003e60000100800 */
[----:B------:R-:W-:-:S04]  /*90030*/  @P3 LOP3.LUT R2, R2, 0x200000, RZ, 0xfc, !PT ;  /* 0x0020000002023812 */ /* 0x000fc800078efcff */
[----:B------:R-:W-:-:S04]  /*90040*/  LOP3.LUT R2, R2, 0xff7fffff, RZ, 0xc0, !PT ;  /* 0xff7fffff02027812 */ /* 0x000fc800078ec0ff */
[----:B------:R-:W-:Y:S01]  /*90050*/  @P2 LOP3.LUT R2, R2, 0x800000, RZ, 0xfc, !PT ;  /* 0x0080000002022812 */ /* 0x000fe200078efcff */
[----:B-1----:R-:W-:Y:S01]  /*90060*/  VIADD R0, R0, UR8 ;  /* 0x0000000800007c36 */ /* 0x002fe20008000000 */
[----:B------:R-:W1:Y:S04]  /*90070*/  LDCU UR8, c[0x0][0x3b8] ;  /* 0x00007700ff0877ac */ /* 0x000e680008000800 */
[----:B------:R1:W-:Y:S02]  /*90080*/  STL [R1+0x1008], R0 ;  /* 0x0010080001007387 */ /* 0x0003e40000100800 */
[----:B-1----:R-:W-:Y:S01]  /*90090*/  VIADD R0, R0, UR8 ;  /* 0x0000000800007c36 */ /* 0x002fe20008000000 */
[----:B------:R-:W1:Y:S04]  /*900a0*/  LDCU UR8, c[0x0][0x3b8] ;  /* 0x00007700ff0877ac */ /* 0x000e680008000800 */
[----:B------:R1:W-:Y:S02]  /*900b0*/  STL [R1+0x100c], R0 ;  /* 0x00100c0001007387 */ /* 0x0003e40000100800 */
[----:B-1----:R-:W-:Y:S01]  /*900c0*/  IADD3 R0, PT, PT, R0, UR8, RZ ;  /* 0x0000000800007c10 */ /* 0x002fe2000fffe0ff */
[----:B------:R-:W1:Y:S04]  /*900d0*/  LDCU UR8, c[0x0][0x3b8] ;  /* 0x00007700ff0877ac */ /* 0x000e680008000800 */
[----:B------:R1:W-:Y:S02]  /*900e0*/  STL [R1+0x1010], R0 ;  /* 0x0010100001007387 */ /* 0x0003e40000100800 */
[----:B-1----:R-:W-:Y:S01]  /*900f0*/  VIADD R0, R0, UR8 ;  /* 0x0000000800007c36 */ /* 0x002fe20008000000 */
        /* <DEDUP_REMOVED lines=1503> */
[----:B------:R-:W-:Y:S01]  /*95ef0*/  LOP3.LUT R2, R2, 0xfdffffff, RZ, 0xc0, !PT ;  /* 0xfdffffff02027812 */ /* 0x000fe200078ec0ff */
[----:B------:R-:W1:Y:S03]  /*95f00*/  LDCU UR8, c[0x0][0x398] ;  /* 0x00007300ff0877ac */ /* 0x000e660008000800 */
[----:B------:R3:W-:Y:S04]  /*95f10*/  STL [R1+0x1ea4], R0 ;  /* 0x001ea40001007387 */ /* 0x0007e80000100800 */
[----:B------:R-:W4:Y:S04]  /*95f20*/  LDL.LU R5, [R1+0x584] ;  /* 0x0005840001057983 */ /* 0x000f280000300800 */
[----:B------:R-:W2:Y:S01]  /*95f30*/  LDL.LU R6, [R1+0x580] ;  /* 0x0005800001067983 */ /* 0x000ea20000300800 */
[----:B---3--:R-:W-:-:S03]  /*95f40*/  VIADD R0, R3, 0x112 ;  /* 0x0000011203007836 */ /* 0x008fc60000000000 */
[----:B------:R-:W3:Y:S02]  /*95f50*/  LDL.LU R249, [R1+0x57c] ;  /* 0x00057c0001f97983 */ /* 0x000ee40000300800 */
[----:B------:R-:W-:Y:S02]  /*95f60*/  ISETP.GE.AND P1, PT, R0, UR12, PT ;  /* 0x0000000c00007c0c */ /* 0x000fe4000bf26270 */
        /* <DEDUP_REMOVED lines=26> */
[----:B------:R-:W-:-:S02]  /*96110*/  @P1 LOP3.LUT R2, R2, 0x2000000, RZ, 0xfc, !PT ;  /* 0x0200000002021812 */ /* 0x000fc400078efcff */
[----:B------:R-:W-:Y:S02]  /*96120*/  ISETP.GE.AND P1, PT, R8, UR72, PT ;  /* 0x0000004808007c0c */ /* 0x000fe4000bf26270 */
[----:B------:R-:W-:Y:S02]  /*96130*/  ISETP.GE.AND P3, PT, R30, UR70, PT ;  /* 0x000000461e007c0c */ /* 0x000fe4000bf66270 */
[----:B------:R-:W-:-:S09]  /*96140*/  LOP3.LUT R2, R2, 0xfbffffff, RZ, 0xc0, !PT ;  /* 0xfbffffff02027812 */ /* 0x000fd200078ec0ff */
[----:B------:R-:W-:-:S04]  /*96150*/  @P1 LOP3.LUT R2, R2, 0x4000000, RZ, 0xfc, !PT ;  /* 0x0400000002021812 */ /* 0x000fc800078efcff */
[----:B------:R-:W-:-:S04]  /*96160*/  LOP3.LUT R2, R2, 0xdfffffff, RZ, 0xc0, !PT ;  /* 0xdfffffff02027812 */ /* 0x000fc800078ec0ff */
[----:B------:R-:W-:Y:S02]  /*96170*/  @P3 LOP3.LUT R2, R2, 0x20000000, RZ, 0xfc, !PT ;  /* 0x2000000002023812 */ /* 0x000fe400078efcff */
[----:B----4-:R-:W-:Y:S02]  /*96180*/  R2UR UR66, R5 ;  /* 0x00000000054272ca */ /* 0x010fe400000e0000 */
[----:B------:R-:W4:Y:S01]  /*96190*/  LDL.LU R5, [R1+0x2bec] ;  /* 0x002bec0001057983 */ /* 0x000f220000300800 */
[----:B--2---:R-:W-:-:S03]  /*961a0*/  R2UR UR64, R6 ;  /* 0x00000000064072ca */ /* 0x004fc600000e0000 */
[----:B------:R-:W2:Y:S01]  /*961b0*/  LDL.LU R6, [R1+0x2be8] ;  /* 0x002be80001067983 */ /* 0x000ea20000300800 */
[----:B---3--:R-:W-:-:S03]  /*961c0*/  R2UR UR62, R249 ;  /* 0x00000000f93e72ca */ /* 0x008fc600000e0000 */
[----:B------:R-:W3:Y:S01]  /*961d0*/  LDL.LU R249, [R1+0x2be4] ;  /* 0x002be40001f97983 */ /* 0x000ee20000300800 */
[----:B------:R-:W-:-:S03]  /*961e0*/  R2UR UR60, R250 ;  /* 0x00000000fa3c72ca */ /* 0x000fc600000e0000 */
[----:B------:R-:W2:Y:S01]  /*961f0*/  LDL.LU R250, [R1+0x2be0] ;  /* 0x002be00001fa7983 */ /* 0x000ea20000300800 */
        /* <DEDUP_REMOVED lines=48> */
[----:B------:R-:W-:-:S03]  /*96500*/  ISETP.GE.AND P3, PT, R10, UR64, PT ;  /* 0x000000400a007c0c */ /* 0x000fc6000bf66270 */
[----:B------:R-:W2:Y:S01]  /*96510*/  LDL.LU R8, [R1+0x2b7c] ;  /* 0x002b7c0001087983 */ /* 0x000ea20000300800 */
[----:B------:R-:W-:-:S03]  /*96520*/  ISETP.GE.AND P1, PT, R11, UR66, PT ;  /* 0x000000420b007c0c */ /* 0x000fc6000bf26270 */
[----:B------:R-:W2:Y:S04]  /*96530*/  LDL.LU R30, [R1+0x2b78] ;  /* 0x002b7800011e7983 */ /* 0x000ea80000300800 */
[----:B------:R-:W2:Y:S04]  /*96540*/  LDL.LU R10, [R1+0x514] ;  /* 0x00051400010a7983 */ /* 0x000ea80000300800 */
[----:B------:R-:W3:Y:S01]  /*96550*/  LDL.LU R11, [R1+0x510] ;  /* 0x00051000010b7983 */ /* 0x000ee20000300800 */
[----:B------:R-:W-:Y:S02]  /*96560*/  ISETP.GE.AND P2, PT, R16, UR68, PT ;  /* 0x0000004410007c0c */ /* 0x000fe4000bf46270 */
[----:B------:R-:W-:Y:S01]  /*96570*/  LOP3.LUT R4, R4, 0xfffffffd, RZ, 0xc0, !PT ;  /* 0xfffffffd04047812 */ /* 0x000fe200078ec0ff */
[----:B------:R-:W3:Y:S01]  /*96580*/  LDL.LU R16, [R1+0x4fc] ;  /* 0x0004fc0001107983 */ /* 0x000ee20000300800 */
[----:B------:R-:W-:-:S02]  /*96590*/  LOP3.LUT R2, R2, 0xbfffffff, RZ, 0xc0, !PT ;  /* 0xbfffffff02027812 */ /* 0x000fc400078ec0ff */
[----:B------:R-:W-:-:S04]  /*965a0*/  @P1 LOP3.LUT R4, R4, 0x2, RZ, 0xfc, !PT ;  /* 0x0000000204041812 */ /* 0x000fc800078efcff */
[----:B------:R-:W-:-:S03]  /*965b0*/  LOP3.LUT R4, R4, 0xfffffffb, RZ, 0xc0, !PT ;  /* 0xfffffffb04047812 */ /* 0x000fc600078ec0ff */
[----:B------:R-:W-:Y:S02]  /*965c0*/  @P2 LOP3.LUT R2, R2, 0x40000000, RZ, 0xfc, !PT ;  /* 0x4000000002022812 */ /* 0x000fe400078efcff */
[----:B------:R-:W-:Y:S02]  /*965d0*/  ISETP.GE.AND P2, PT, R9, UR62, PT ;  /* 0x0000003e09007c0c */ /* 0x000fe4000bf46270 */
[----:B------:R-:W-:Y:S01]  /*965e0*/  @P3 LOP3.LUT R4, R4, 0x4, RZ, 0xfc, !PT ;  /* 0x0000000404043812 */ /* 0x000fe200078efcff */
[----:B------:R-:W3:Y:S01]  /*965f0*/  LDL.LU R9, [R1+0x4f8] ;  /* 0x0004f80001097983 */ /* 0x000ee20000300800 */
[----:B------:R-:W-:Y:S02]  /*96600*/  ISETP.GE.AND P1, PT, R252, UR60, PT ;  /* 0x0000003cfc007c0c */ /* 0x000fe4000bf26270 */
[----:B------:R-:W-:Y:S02]  /*96610*/  LOP3.LUT R4, R4, 0xffffffef, RZ, 0xc0, !PT ;  /* 0xffffffef04047812 */ /* 0x000fe400078ec0ff */
[----:B------:R-:W-:-:S05]  /*96620*/  ISETP.GE.AND P3, PT, R243, UR58, PT ;  /* 0x0000003af3007c0c */ /* 0x000fca000bf66270 */
[----:B------:R-:W-:-:S04]  /*96630*/  @P2 LOP3.LUT R4, R4, 0x10, RZ, 0xfc, !PT ;  /* 0x0000001004042812 */ /* 0x000fc800078efcff */
[----:B------:R-:W-:-:S04]  /*96640*/  LOP3.LUT R4, R4, 0xffffffbf, RZ, 0xc0, !PT ;  /* 0xffffffbf04047812 */ /* 0x000fc800078ec0ff */
[----:B------:R-:W-:Y:S02]  /*96650*/  @P1 LOP3.LUT R4, R4, 0x40, RZ, 0xfc, !PT ;  /* 0x0000004004041812 */ /* 0x000fe400078efcff */
[----:B------:R-:W-:Y:S02]  /*96660*/  ISETP.GE.AND P2, PT, R242, UR56, PT ;  /* 0x00000038f2007c0c */ /* 0x000fe4000bf46270 */
        /* <DEDUP_REMOVED lines=33> */
[----:B------:R-:W-:Y:S02]  /*96880*/  ISETP.GE.AND P3, PT, R231, UR34, PT ;  /* 0x00000022e7007c0c */ /* 0x000fe4000bf66270 */
[----:B------:R-:W-:-:S04]  /*96890*/  LOP3.LUT R4, R4, 0xefffffff, RZ, 0xc0, !PT ;  /* 0xefffffff04047812 */ /* 0x000fc800078ec0ff */
[----:B------:R-:W-:Y:S02]  /*968a0*/  @P1 LOP3.LUT R4, R4, 0x10000000, RZ, 0xfc, !PT ;  /* 0x1000000004041812 */ /* 0x000fe400078efcff */
[----:B------:R-:W-:Y:S02]  /*968b0*/  ISETP.GE.AND P1, PT, R229, UR30, PT ;  /* 0x0000001ee5007c0c */ /* 0x000fe4000bf26270 */
[----:B------:R-:W-:-:S04]  /*968c0*/  LOP3.LUT R4, R4, 0x7fffffff, RZ, 0xc0, !PT ;  /* 0x7fffffff04047812 */ /* 0x000fc800078ec0ff */
[----:B------:R-:W-:Y:S02]  /*968d0*/  @P3 LOP3.LUT R4, R4, 0x80000000, RZ, 0xfc, !PT ;  /* 0x8000000004043812 */ /* 0x000fe400078efcff */
[----:B------:R-:W-:Y:S02]  /*968e0*/  ISETP.GE.AND P3, PT, R228, UR28, PT ;  /* 0x0000001ce4007c0c */ /* 0x000fe4000bf66270 */
[----:B----4-:R-:W-:-:S04]  /*968f0*/  LOP3.LUT R5, R5, 0xfffffffe, RZ, 0xc0, !PT ;  /* 0xfffffffe05057812 */ /* 0x010fc800078ec0ff */
        /* <DEDUP_REMOVED lines=17> */
[----:B------:R-:W-:-:S04]  /*96a10*/  @P2 LOP3.LUT R5, R5, 0x1000, RZ, 0xfc, !PT ;  /* 0x0000100005052812 */ /* 0x000fc800078efcff */
[----:B------:R-:W-:Y:S02]  /*96a20*/  LOP3.LUT R5, R5, 0xffffdfff, RZ, 0xc0, !PT ;  /* 0xffffdfff05057812 */ /* 0x000fe400078ec0ff */
[----:B------:R-:W-:Y:S02]  /*96a30*/  ISETP.GE.AND P2, PT, R221, UR14, PT ;  /* 0x0000000edd007c0c */ /* 0x000fe4000bf46270 */
[----:B------:R-:W-:Y:S02]  /*96a40*/  @P1 LOP3.LUT R5, R5, 0x2000, RZ, 0xfc, !PT ;  /* 0x0000200005051812 */ /* 0x000fe400078efcff */
[----:B------:R-:W-:Y:S02]  /*96a50*/  ISETP.GE.AND P1, PT, R220, UR12, PT ;  /* 0x0000000cdc007c0c */ /* 0x000fe4000bf26270 */
[----:B------:R-:W-:Y:S02]  /*96a60*/  ISETP.GE.AND P3, PT, R222, UR16, PT ;  /* 0x00000010de007c0c */ /* 0x000fe4000bf66270 */
[----:B--2---:R-:W-:-:S02]  /*96a70*/  R2UR UR72, R10 ;  /* 0x000000000a4872ca */ /* 0x004fc400000e0000 */
[----:B------:R-:W2:Y:S01]  /*96a80*/  LDL.LU R10, [R1+0x4f4] ;  /* 0x0004f400010a7983 */ /* 0x000ea20000300800 */
[----:B---3--:R-:W-:-:S03]  /*96a90*/  R2UR UR70, R11 ;  /* 0x000000000b4672ca */ /* 0x008fc600000e0000 */
        /* <DEDUP_REMOVED lines=26> */
[----:B------:R-:W-:-:S02]  /*96c40*/  R2UR UR68, R16 ;  /* 0x00000000104472ca */ /* 0x000fc400000e0000 */
[----:B------:R-:W-:Y:S01]  /*96c50*/  R2UR UR66, R9 ;  /* 0x00000000094272ca */ /* 0x000fe200000e0000 */
[----:B------:R-:W4:Y:S04]  /*96c60*/  LDL.LU R16, [R1+0x2b74] ;  /* 0x002b740001107983 */ /* 0x000f280000300800 */
[----:B------:R-:W4:Y:S01]  /*96c70*/  LDL.LU R9, [R1+0x2b70] ;  /* 0x002b700001097983 */ /* 0x000f220000300800 */
[----:B--2---:R-:W-:-:S03]  /*96c80*/  R2UR UR64, R10 ;  /* 0x000000000a4072ca */ /* 0x004fc600000e0000 */
[----:B------:R-:W2:Y:S01]  /*96c90*/  LDL.LU R10, [R1+0x2b6c] ;  /* 0x002b6c00010a7983 */ /* 0x000ea20000300800 */
[----:B---3--:R-:W-:-:S03]  /*96ca0*/  R2UR UR62, R11 ;  /* 0x000000000b3e72ca */ /* 0x008fc600000e0000 */
[----:B------:R-:W3:Y:S01]  /*96cb0*/  LDL.LU R11, [R1+0x2b68] ;  /* 0x002b6800010b7983 */ /* 0x000ee20000300800 */
[----:B----4-:R-:W-:-:S03]  /*96cc0*/  R2UR UR14, R243 ;  /* 0x00000000f30e72ca */ /* 0x010fc600000e0000 */
[----:B------:R-:W4:Y:S01]  /*96cd0*/  LDL.LU R243, [R1+0x478] ;  /* 0x0004780001f37983 */ /* 0x000f220000300800 */
[----:B------:R-:W-:-:S03]  /*96ce0*/  R2UR UR12, R252 ;  /* 0x00000000fc0c72ca */ /* 0x000fc600000e0000 */
[----:B------:R-:W2:Y:S01]  /*96cf0*/  LDL.LU R252, [R1+0x474] ;  /* 0x0004740001fc7983 */ /* 0x000ea20000300800 */
[----:B------:R-:W-:-:S04]  /*96d00*/  LOP3.LUT R5, R5, 0xfffeffff, RZ, 0xc0, !PT ;  /* 0xfffeffff05057812 */ /* 0x000fc800078ec0ff */
[----:B------:R-:W-:-:S04]  /*96d10*/  @P3 LOP3.LUT R5, R5, 0x10000, RZ, 0xfc, !PT ;  /* 0x0001000005053812 */ /* 0x000fc800078efcff */
[----:B------:R-:W-:-:S04]  /*96d20*/  LOP3.LUT R5, R5, 0xfffdffff, RZ, 0xc0, !PT ;  /* 0xfffdffff05057812 */ /* 0x000fc800078ec0ff */
[----:B------:R-:W-:-:S04]  /*96d30*/  @P2 LOP3.LUT R5, R5, 0x20000, RZ, 0xfc, !PT ;  /* 0x0002000005052812 */ /* 0x000fc800078efcff */
[----:B------:R-:W-:-:S04]  /*96d40*/  LOP3.LUT R5, R5, 0xfff7ffff, RZ, 0xc0, !PT ;  /* 0xfff7ffff05057812 */ /* 0x000fc800078ec0ff */
[----:B------:R-:W-:Y:S02]  /*96d50*/  @P1 LOP3.LUT R5, R5, 0x80000, RZ, 0xfc, !PT ;  /* 0x0008000005051812 */ /* 0x000fe400078efcff */
[----:B------:R-:W-:Y:S02]  /*96d60*/  ISETP.GE.AND P1, PT, R219, UR72, PT ;  /* 0x00000048db007c0c */ /* 0x000fe4000bf26270 */
[----:B------:R-:W-:Y:S02]  /*96d70*/  LOP3.LUT R5, R5, 0xffdfffff, RZ, 0xc0, !PT ;  /* 0xffdfffff05057812 */ /* 0x000fe400078ec0ff */
[----:B------:R-:W-:Y:S02]  /*96d80*/  ISETP.GE.AND P2, PT, R217, UR68, PT ;  /* 0x00000044d9007c0c */ /* 0x000fe4000bf46270 */
[----:B------:R-:W-:Y:S02]  /*96d90*/  ISETP.GE.AND P3, PT, R218, UR70, PT ;  /* 0x00000046da007c0c */ /* 0x000fe4000bf66270 */
[----:B------:R-:W-:-:S05]  /*96da0*/  R2UR UR60, R220 ;  /* 0x00000000dc3c72ca */ /* 0x000fca00000e0000 */
[----:B------:R-:W-:Y:S02]  /*96db0*/  @P1 LOP3.LUT R5, R5, 0x200000, RZ, 0xfc, !PT ;  /* 0x0020000005051812 */ /* 0x000fe400078efcff */
[----:B------:R-:W-:Y:S02]  /*96dc0*/  ISETP.GE.AND P1, PT, R216, UR66, PT ;  /* 0x00000042d8007c0c */ /* 0x000fe4000bf26270 */
[----:B------:R-:W3:Y:S01]  /*96dd0*/  LDL.LU R216, [R1+0x470] ;  /* 0x0004700001d87983 */ /* 0x000ee20000300800 */
[----:B------:R-:W-:-:S03]  /*96de0*/  R2UR UR58, R221 ;  /* 0x00000000dd3a72ca */ /* 0x000fc600000e0000 */
        /* <DEDUP_REMOVED lines=42> */
[----:B------:R-:W3:Y:S04]  /*97090*/  LDL.LU R238, [R1+0x418] ;  /* 0x0004180001ee7983 */ /* 0x000ee80000300800 */
[----:B------:R-:W3:Y:S04]  /*970a0*/  LDL.LU R239, [R1+0x414] ;  /* 0x0004140001ef7983 */ /* 0x000ee80000300800 */
[----:B------:R-:W3:Y:S04]  /*970b0*/  LDL.LU R240, [R1+0x410] ;  /* 0x0004100001f07983 */ /* 0x000ee80000300800 */
[----:B------:R-:W3:Y:S04]  /*970c0*/  LDL.LU R241, [R1+0x40c] ;  /* 0x00040c0001f17983 */ /* 0x000ee80000300800 */
[----:B------:R-:W3:Y:S01]  /*970d0*/  LDL.LU R242, [R1+0x408] ;  /* 0x0004080001f27983 */ /* 0x000ee20000300800 */
[----:B------:R-:W-:-:S04]  /*970e0*/  LOP3.LUT R5, R5, 0xff7fffff, RZ, 0xc0, !PT ;  /* 0xff7fffff05057812 */ /* 0x000fc800078ec0ff */
[----:B------:R-:W-:-:S04]  /*970f0*/  @P3 LOP3.LUT R5, R5, 0x800000, RZ, 0xfc, !PT ;  /* 0x0080000005053812 */ /* 0x000fc800078efcff */
[----:B------:R-:W-:-:S04]  /*97100*/  LOP3.LUT R5, R5, 0xfdffffff, RZ, 0xc0, !PT ;  /* 0xfdffffff05057812 */ /* 0x000fc800078ec0ff */
[----:B------:R-:W-:Y:S02]  /*97110*/  @P2 LOP3.LUT R5, R5, 0x2000000, RZ, 0xfc, !PT ;  /* 0x0200000005052812 */ /* 0x000fe400078efcff */
[----:B------:R-:W-:Y:S02]  /*97120*/  ISETP.GE.AND P3, PT, R215, UR64, PT ;  /* 0x00000040d7007c0c */ /* 0x000fe4000bf66270 */
[----:B------:R-:W-:-:S04]  /*97130*/  LOP3.LUT R5, R5, 0xf7ffffff, RZ, 0xc0, !PT ;  /* 0xf7ffffff05057812 */ /* 0x000fc800078ec0ff */
[----:B------:R-:W-:Y:S02]  /*97140*/  @P1 LOP3.LUT R5, R5, 0x8000000, RZ, 0xfc, !PT ;  /* 0x0800000005051812 */ /* 0x000fe400078efcff */
[----:B------:R-:W-:Y:S02]  /*97150*/  ISETP.GE.AND P1, PT, R213, UR60, PT ;  /* 0x0000003cd5007c0c */ /* 0x000fe4000bf26270 */
[----:B----4-:R-:W-:Y:S02]  /*97160*/  R2UR UR72, R243 ;  /* 0x00000000f34872ca */ /* 0x010fe400000e0000 */
[----:B------:R-:W4:Y:S01]  /*97170*/  LDL.LU R243, [R1+0x404] ;  /* 0x0004040001f37983 */ /* 0x000f220000300800 */
[----:B--2---:R-:W-:-:S03]  /*97180*/  R2UR UR70, R252 ;  /* 0x00000000fc4672ca */ /* 0x004fc600000e0000 */
[----:B------:R-:W2:Y:S01]  /*97190*/  LDL.LU R252, [R1+0x400] ;  /* 0x0004000001fc7983 */ /* 0x000ea20000300800 */
[----:B------:R-:W-:Y:S02]  /*971a0*/  ISETP.GE.AND P2, PT, R214, UR62, PT ;  /* 0x0000003ed6007c0c */ /* 0x000fe4000bf46270 */
[----:B------:R-:W-:Y:S02]  /*971b0*/  LOP3.LUT R5, R5, 0xdfffffff, RZ, 0xc0, !PT ;  /* 0xdfffffff05057812 */ /* 0x000fe400078ec0ff */
[----:B------:R-:W-:Y:S02]  /*971c0*/  LOP3.LUT R6, R6, 0xfffffffd, RZ, 0xc0, !PT ;  /* 0xfffffffd06067812 */ /* 0x000fe400078ec0ff */
[----:B------:R-:W-:Y:S02]  /*971d0*/  @P3 LOP3.LUT R5, R5, 0x20000000, RZ, 0xfc, !PT ;  /* 0x2000000005053812 */ /* 0x000fe400078efcff */
[----:B------:R-:W-:Y:S02]  /*971e0*/  ISETP.GE.AND P3, PT, R212, UR58, PT ;  /* 0x0000003ad4007c0c */ /* 0x000fe4000bf66270 */
[----:B------:R-:W-:-:S02]  /*971f0*/  LOP3.LUT R5, R5, 0xbfffffff, RZ, 0xc0, !PT ;  /* 0xbfffffff05057812 */ /* 0x000fc400078ec0ff */
[----:B------:R-:W-:Y:S02]  /*97200*/  @P1 LOP3.LUT R6, R6, 0x2, RZ, 0xfc, !PT ;  /* 0x0000000206061812 */ /* 0x000fe400078efcff */
        /* <DEDUP_REMOVED lines=45> */
[----:B------:R-:W-:Y:S02]  /*974e0*/  LOP3.LUT R6, R6, 0xdfffffff, RZ, 0xc0, !PT ;  /* 0xdfffffff06067812 */ /* 0x000fe400078ec0ff */
[----:B------:R-:W-:Y:S02]  /*974f0*/  LOP3.LUT R7, R7, 0xfffffffe, RZ, 0xc0, !PT ;  /* 0xfffffffe07077812 */ /* 0x000fe400078ec0ff */
[----:B------:R-:W-:-:S02]  /*97500*/  @P1 LOP3.LUT R6, R6, 0x20000000, RZ, 0xfc, !PT ;  /* 0x2000000006061812 */ /* 0x000fc400078efcff */
[----:B------:R-:W-:Y:S02]  /*97510*/  ISETP.GE.AND P1, PT, R195, UR24, PT ;  /* 0x00000018c3007c0c */ /* 0x000fe4000bf26270 */
[----:B------:R-:W-:Y:S02]  /*97520*/  LOP3.LUT R6, R6, 0x7fffffff, RZ, 0xc0, !PT ;  /* 0x7fffffff06067812 */ /* 0x000fe400078ec0ff */
        /* <DEDUP_REMOVED lines=15> */
[----:B----4-:R-:W-:Y:S02]  /*97620*/  R2UR UR14, R243 ;  /* 0x00000000f30e72ca */ /* 0x010fe400000e0000 */
[----:B------:R-:W4:Y:S01]  /*97630*/  LDL.LU R243, [R1+0x3fc] ;  /* 0x0003fc0001f37983 */ /* 0x000f220000300800 */
[----:B--2---:R-:W-:-:S03]  /*97640*/  R2UR UR12, R252 ;  /* 0x00000000fc0c72ca */ /* 0x004fc600000e0000 */
[----:B------:R-:W2:Y:S01]  /*97650*/  LDL.LU R252, [R1+0x3f8] ;  /* 0x0003f80001fc7983 */ /* 0x000ea20000300800 */
[----:B---3--:R-:W-:Y:S02]  /*97660*/  R2UR UR68, R216 ;  /* 0x00000000d84472ca */ /* 0x008fe400000e0000 */
[----:B------:R-:W-:Y:S01]  /*97670*/  R2UR UR66, R217 ;  /* 0x00000000d94272ca */ /* 0x000fe200000e0000 */
[----:B------:R-:W3:Y:S04]  /*97680*/  LDL.LU R216, [R1+0x3f4] ;  /* 0x0003f40001d87983 */ /* 0x000ee80000300800 */
[----:B------:R-:W3:Y:S01]  /*97690*/  LDL.LU R217, [R1+0x3f0] ;  /* 0x0003f00001d97983 */ /* 0x000ee20000300800 */
[----:B------:R-:W-:Y:S02]  /*976a0*/  R2UR UR64, R218 ;  /* 0x00000000da4072ca */ /* 0x000fe400000e0000 */
[----:B------:R-:W-:Y:S01]  /*976b0*/  R2UR UR62, R219 ;  /* 0x00000000db3e72ca */ /* 0x000fe200000e0000 */
[----:B------:R-:W3:Y:S01]  /*976c0*/  LDL.LU R218, [R1+0x3ec] ;  /* 0x0003ec0001da7983 */ /* 0x000ee20000300800 */
[----:B------:R-:W-:-:S02]  /*976d0*/  R2UR UR60, R220 ;  /* 0x00000000dc3c72ca */ /* 0x000fc400000e0000 */
[----:B------:R-:W-:Y:S01]  /*976e0*/  R2UR UR58, R221 ;  /* 0x00000000dd3a72ca */ /* 0x000fe200000e0000 */
        /* <DEDUP_REMOVED lines=11> */
[----:B------:R-:W-:Y:S02]  /*977a0*/  ISETP.GE.AND P3, PT, R191, UR16, PT ;  /* 0x00000010bf007c0c */ /* 0x000fe4000bf66270 */
        /* <DEDUP_REMOVED lines=18> */
[----:B------:R-:W-:Y:S02]  /*978d0*/  LOP3.LUT R7, R7, 0xfffffbff, RZ, 0xc0, !PT ;  /* 0xfffffbff07077812 */ /* 0x000fe400078ec0ff */
        /* <DEDUP_REMOVED lines=8> */
[----:B------:R-:W-:-:S03]  /*97960*/  @P3 LOP3.LUT R7, R7, 0x400, RZ, 0xfc, !PT ;  /* 0x0000040007073812 */ /* 0x000fc600078efcff */
[----:B------:R-:W3:Y:S04]  /*97970*/  LDL.LU R238, [R1+0x37c] ;  /* 0x00037c0001ee7983 */ /* 0x000ee80000300800 */
[----:B------:R-:W3:Y:S01]  /*97980*/  LDL.LU R239, [R1+0x378] ;  /* 0x0003780001ef7983 */ /* 0x000ee20000300800 */
[----:B------:R-:W-:Y:S02]  /*97990*/  LOP3.LUT R7, R7, 0xffffefff, RZ, 0xc0, !PT ;  /* 0xffffefff07077812 */ /* 0x000fe400078ec0ff */
[----:B------:R-:W-:Y:S02]  /*979a0*/  R2UR UR20, R240 ;  /* 0x00000000f01472ca */ /* 0x000fe400000e0000 */
[----:B------:R-:W-:Y:S01]  /*979b0*/  @P2 LOP3.LUT R7, R7, 0x1000, RZ, 0xfc, !PT ;  /* 0x0000100007072812 */ /* 0x000fe200078efcff */
[----:B------:R-:W3:Y:S03]  /*979c0*/  LDL.LU R240, [R1+0x374] ;  /* 0x0003740001f07983 */ /* 0x000ee60000300800 */
[----:B------:R-:W-:-:S02]  /*979d0*/  LOP3.LUT R7, R7, 0xffffdfff, RZ, 0xc0, !PT ;  /* 0xffffdfff07077812 */ /* 0x000fc400078ec0ff */
[----:B------:R-:W-:Y:S02]  /*979e0*/  R2UR UR18, R241 ;  /* 0x00000000f11272ca */ /* 0x000fe400000e0000 */
[----:B------:R-:W-:Y:S01]  /*979f0*/  @P1 LOP3.LUT R7, R7, 0x2000, RZ, 0xfc, !PT ;  /* 0x0000200007071812 */ /* 0x000fe200078efcff */
[----:B------:R-:W3:Y:S01]  /*97a00*/  LDL.LU R241, [R1+0x370] ;  /* 0x0003700001f17983 */ /* 0x000ee20000300800 */
[----:B------:R-:W-:Y:S02]  /*97a10*/  R2UR UR16, R242 ;  /* 0x00000000f21072ca */ /* 0x000fe400000e0000 */
[----:B------:R-:W-:Y:S01]  /*97a20*/  ISETP.GE.AND P1, PT, R188, UR72, PT ;  /* 0x00000048bc007c0c */ /* 0x000fe2000bf26270 */
[----:B------:R-:W3:Y:S01]  /*97a30*/  LDL.LU R242, [R1+0x36c] ;  /* 0x00036c0001f27983 */ /* 0x000ee20000300800 */
[----:B------:R-:W-:Y:S02]  /*97a40*/  ISETP.GE.AND P3, PT, R187, UR70, PT ;  /* 0x00000046bb007c0c */ /* 0x000fe4000bf66270 */
[----:B------:R-:W-:-:S02]  /*97a50*/  LOP3.LUT R7, R7, 0xfffeffff, RZ, 0xc0, !PT ;  /* 0xfffeffff07077812 */ /* 0x000fc400078ec0ff */
[----:B------:R-:W-:-:S07]  /*97a60*/  ISETP.GE.AND P2, PT, R186, UR68, PT ;  /* 0x00000044ba007c0c */ /* 0x000fce000bf46270 */
        /* <DEDUP_REMOVED lines=28> */
[----:B------:R-:W-:-:S02]  /*97c30*/  LOP3.LUT R8, R8, 0xfffffffb, RZ, 0xc0, !PT ;  /* 0xfffffffb08087812 */ /* 0x000fc400078ec0ff */
[----:B----4-:R-:W-:Y:S02]  /*97c40*/  R2UR UR72, R243 ;  /* 0x00000000f34872ca */ /* 0x010fe400000e0000 */
[----:B------:R-:W4:Y:S01]  /*97c50*/  LDL.LU R243, [R1+0x368] ;  /* 0x0003680001f37983 */ /* 0x000f220000300800 */
[----:B--2---:R-:W-:-:S03]  /*97c60*/  R2UR UR70, R252 ;  /* 0x00000000fc4672ca */ /* 0x004fc600000e0000 */
[----:B------:R-:W2:Y:S01]  /*97c70*/  LDL.LU R252, [R1+0x364] ;  /* 0x0003640001fc7983 */ /* 0x000ea20000300800 */
        /* <DEDUP_REMOVED lines=59> */
[----:B---3--:R-:W-:Y:S02]  /*98030*/  R2UR UR66, R217 ;  /* 0x00000000d94272ca */ /* 0x008fe400000e0000 */
[----:B------:R-:W-:Y:S01]  /*98040*/  @P1 LOP3.LUT R9, R9, 0x100, RZ, 0xfc, !PT ;  /* 0x0000010009091812 */ /* 0x000fe200078efcff */
[----:B------:R-:W3:Y:S01]  /*98050*/  LDL.LU R217, [R1+0x35c] ;  /* 0x00035c0001d97983 */ /* 0x000ee20000300800 */
[----:B------:R-:W-:Y:S02]  /*98060*/  ISETP.GE.AND P1, PT, R157, UR72, PT ;  /* 0x000000489d007c0c */ /* 0x000fe4000bf26270 */
[----:B------:R-:W-:Y:S02]  /*98070*/  R2UR UR72, R11 ;  /* 0x000000000b4872ca */ /* 0x000fe400000e0000 */
[----:B------:R-:W3:Y:S01]  /*98080*/  LDL.LU R11, [R1+0x2b64] ;  /* 0x002b6400010b7983 */ /* 0x000ee20000300800 */
[----:B------:R-:W-:-:S02]  /*98090*/  R2UR UR64, R218 ;  /* 0x00000000da4072ca */ /* 0x000fc400000e0000 */
[----:B------:R-:W-:Y:S01]  /*980a0*/  R2UR UR62, R219 ;  /* 0x00000000db3e72ca */ /* 0x000fe200000e0000 */
[----:B------:R-:W3:Y:S01]  /*980b0*/  LDL.LU R218, [R1+0x358] ;  /* 0x0003580001da7983 */ /* 0x000ee20000300800 */
[----:B------:R-:W-:Y:S02]  /*980c0*/  R2UR UR60, R220 ;  /* 0x00000000dc3c72ca */ /* 0x000fe400000e0000 */
        /* <DEDUP_REMOVED lines=39> */
[----:B------:R-:W3:Y:S01]  /*98340*/  LDL.LU R239, [R1+0x304] ;  /* 0x0003040001ef7983 */ /* 0x000ee20000300800 */
[----:B------:R-:W-:Y:S02]  /*98350*/  R2UR UR68, R216 ;  /* 0x00000000d84472ca */ /* 0x000fe400000e0000 */
[----:B------:R-:W-:-:S02]  /*98360*/  R2UR UR20, R240 ;  /* 0x00000000f01472ca */ /* 0x000fc400000e0000 */
[----:B------:R-:W3:Y:S01]  /*98370*/  LDL.LU R240, [R1+0x300] ;  /* 0x0003000001f07983 */ /* 0x000ee20000300800 */
[----:B------:R-:W-:Y:S02]  /*98380*/  ISETP.GE.AND P3, PT, R156, UR70, PT ;  /* 0x000000469c007c0c */ /* 0x000fe4000bf66270 */
[----:B------:R-:W-:Y:S02]  /*98390*/  LOP3.LUT R9, R9, 0xfffff7ff, RZ, 0xc0, !PT ;  /* 0xfffff7ff09097812 */ /* 0x000fe400078ec0ff */
[----:B------:R-:W-:Y:S02]  /*983a0*/  R2UR UR18, R241 ;  /* 0x00000000f11272ca */ /* 0x000fe400000e0000 */
[----:B------:R-:W-:Y:S01]  /*983b0*/  @P1 LOP3.LUT R9, R9, 0x800, RZ, 0xfc, !PT ;  /* 0x0000080009091812 */ /* 0x000fe200078efcff */
[----:B------:R-:W3:Y:S01]  /*983c0*/  LDL.LU R241, [R1+0x2ec] ;  /* 0x0002ec0001f17983 */ /* 0x000ee20000300800 */
[----:B------:R-:W-:Y:S02]  /*983d0*/  R2UR UR16, R242 ;  /* 0x00000000f21072ca */ /* 0x000fe400000e0000 */
[----:B------:R-:W-:Y:S01]  /*983e0*/  ISETP.GE.AND P2, PT, R155, UR68, PT ;  /* 0x000000449b007c0c */ /* 0x000fe2000bf46270 */
[----:B------:R-:W3:Y:S01]  /*983f0*/  LDL.LU R242, [R1+0x2e8] ;  /* 0x0002e80001f27983 */ /* 0x000ee20000300800 */
        /* <DEDUP_REMOVED lines=78> */
[----:B------:R-:W-:-:S04]  /*988e0*/  LOP3.LUT R10, R10, 0xf7ffffff, RZ, 0xc0, !PT ;  /* 0xf7ffffff0a0a7812 */ /* 0x000fc800078ec0ff */
[----:B------:R-:W-:Y:S02]  /*988f0*/  @P2 LOP3.LUT R10, R10, 0x8000000, RZ, 0xfc, !PT ;  /* 0x080000000a0a2812 */ /* 0x000fe400078efcff */
[----:B------:R-:W-:Y:S02]  /*98900*/  ISETP.GE.AND P2, PT, R128, UR14, PT ;  /* 0x0000000e80007c0c */ /* 0x000fe4000bf46270 */
[----:B------:R-:W-:Y:S02]  /*98910*/  R2UR UR14, R16 ;  /* 0x00000000100e72ca */ /* 0x000fe400000e0000 */
[----:B------:R-:W2:Y:S01]  /*98920*/  LDL.LU R16, [R1+0x2b60] ;  /* 0x002b600001107983 */ /* 0x000ea20000300800 */
[----:B------:R-:W-:Y:S02]  /*98930*/  ISETP.GE.AND P1, PT, R130, UR18, PT ;  /* 0x0000001282007c0c */ /* 0x000fe4000bf26270 */
[----:B------:R-:W-:Y:S02]  /*98940*/  LOP3.LUT R10, R10, 0xdfffffff, RZ, 0xc0, !PT ;  /* 0xdfffffff0a0a7812 */ /* 0x000fe400078ec0ff */
[----:B---3--:R-:W-:-:S02]  /*98950*/  LOP3.LUT R11, R11, 0xfffffffe, RZ, 0xc0, !PT ;  /* 0xfffffffe0b0b7812 */ /* 0x008fc400078ec0ff */
[----:B------:R-:W-:-:S07]  /*98960*/  R2UR UR70, R217 ;  /* 0x00000000d94672ca */ /* 0x000fce00000e0000 */
[----:B------:R-:W-:Y:S02]  /*98970*/  @P1 LOP3.LUT R10, R10, 0x20000000, RZ, 0xfc, !PT ;  /* 0x200000000a0a1812 */ /* 0x000fe400078efcff */
[----:B------:R-:W-:Y:S02]  /*98980*/  ISETP.GE.AND P1, PT, R127, UR12, PT ;  /* 0x0000000c7f007c0c */ /* 0x000fe4000bf26270 */
[----:B------:R-:W-:Y:S02]  /*98990*/  @P2 LOP3.LUT R11, R11, 0x1, RZ, 0xfc, !PT ;  /* 0x000000010b0b2812 */ /* 0x000fe400078efcff */
[----:B------:R-:W-:Y:S02]  /*989a0*/  ISETP.GE.AND P2, PT, R126, UR72, PT ;  /* 0x000000487e007c0c */ /* 0x000fe4000bf46270 */
[----:B------:R-:W-:Y:S02]  /*989b0*/  LOP3.LUT R11, R11, 0xfffffff7, RZ, 0xc0, !PT ;  /* 0xfffffff70b0b7812 */ /* 0x000fe400078ec0ff */
[----:B------:R-:W-:-:S02]  /*989c0*/  ISETP.GE.AND P3, PT, R129, UR16, PT ;  /* 0x0000001081007c0c */ /* 0x000fc4000bf66270 */
[----:B------:R-:W-:-:S03]  /*989d0*/  R2UR UR68, R218 ;  /* 0x00000000da4472ca */ /* 0x000fc600000e0000 */
[----:B------:R-:W-:Y:S02]  /*989e0*/  @P1 LOP3.LUT R11, R11, 0x8, RZ, 0xfc, !PT ;  /* 0x000000080b0b1812 */ /* 0x000fe400078efcff */
[----:B------:R-:W-:Y:S02]  /*989f0*/  ISETP.GE.AND P1, PT, R125, UR70, PT ;  /* 0x000000467d007c0c */ /* 0x000fe4000bf26270 */
[----:B------:R-:W-:Y:S02]  /*98a00*/  LOP3.LUT R11, R11, 0xffffffdf, RZ, 0xc0, !PT ;  /* 0xffffffdf0b0b7812 */ /* 0x000fe400078ec0ff */
[----:B------:R-:W-:Y:S02]  /*98a10*/  LOP3.LUT R10, R10, 0x7fffffff, RZ, 0xc0, !PT ;  /* 0x7fffffff0a0a7812 */ /* 0x000fe400078ec0ff */
[----:B------:R-:W-:Y:S02]  /*98a20*/  R2UR UR66, R219 ;  /* 0x00000000db4272ca */ /* 0x000fe400000e0000 */
[----:B------:R-:W-:-:S02]  /*98a30*/  @P2 LOP3.LUT R11, R11, 0x20, RZ, 0xfc, !PT ;  /* 0x000000200b0b2812 */ /* 0x000fc400078efcff */
[----:B------:R-:W-:Y:S02]  /*98a40*/  @P3 LOP3.LUT R10, R10, 0x80000000, RZ, 0xfc, !PT ;  /* 0x800000000a0a3812 */ /* 0x000fe400078efcff */
[----:B------:R-:W-:Y:S02]  /*98a50*/  ISETP.GE.AND P3, PT, R124, UR68, PT ;  /* 0x000000447c007c0c */ /* 0x000fe4000bf66270 */
[----:B------:R-:W-:Y:S02]  /*98a60*/  LOP3.LUT R11, R11, 0xffffff7f, RZ, 0xc0, !PT ;  /* 0xffffff7f0b0b7812 */ /* 0x000fe400078ec0ff */
[----:B------:R-:W-:Y:S02]  /*98a70*/  R2UR UR64, R220 ;  /* 0x00000000dc4072ca */ /* 0x000fe400000e0000 */
[----:B------:R-:W-:Y:S02]  /*98a80*/  @P1 LOP3.LUT R11, R11, 0x80, RZ, 0xfc, !PT ;  /* 0x000000800b0b1812 */ /* 0x000fe400078efcff */
[----:B------:R-:W-:-:S02]  /*98a90*/  R2UR UR12, R30 ;  /* 0x000000001e0c72ca */ /* 0x000fc400000e0000 */
[----:B------:R-:W-:Y:S01]  /*98aa0*/  ISETP.GE.AND P2, PT, R123, UR66, PT ;  /* 0x000000427b007c0c */ /* 0x000fe2000bf46270 */
[----:B------:R-:W3:Y:S01]  /*98ab0*/  LDL.LU R30, [R1+0x2b5c] ;  /* 0x002b5c00011e7983 */ /* 0x000ee20000300800 */
[----:B------:R-:W-:Y:S02]  /*98ac0*/  LOP3.LUT R11, R11, 0xfffffeff, RZ, 0xc0, !PT ;  /* 0xfffffeff0b0b7812 */ /* 0x000fe400078ec0ff */
[----:B------:R-:W-:Y:S02]  /*98ad0*/  R2UR UR26, R239 ;  /* 0x00000000ef1a72ca */ /* 0x000fe400000e0000 */
[----:B------:R-:W3:Y:S01]  /*98ae0*/  LDL.LU R239, [R1+0x2d4] ;  /* 0x0002d40001ef7983 */ /* 0x000ee20000300800 */
[----:B------:R-:W-:Y:S02]  /*98af0*/  @P3 LOP3.LUT R11, R11, 0x100, RZ, 0xfc, !PT ;  /* 0x000001000b0b3812 */ /* 0x000fe400078efcff */
[----:B------:R-:W-:Y:S02]  /*98b00*/  R2UR UR60, R222 ;  /* 0x00000000de3c72ca */ /* 0x000fe400000e0000 */
[----:B------:R-:W-:-:S02]  /*98b10*/  ISETP.GE.AND P1, PT, R122, UR64, PT ;  /* 0x000000407a007c0c */ /* 0x000fc4000bf26270 */
[----:B------:R-:W-:Y:S02]  /*98b20*/  R2UR UR58, R223 ;  /* 0x00000000df3a72ca */ /* 0x000fe400000e0000 */
[----:B------:R-:W-:Y:S02]  /*98b30*/  R2UR UR24, R240 ;  /* 0x00000000f01872ca */ /* 0x000fe400000e0000 */
[----:B------:R-:W-:Y:S01]  /*98b40*/  LOP3.LUT R11, R11, 0xfffffbff, RZ, 0xc0, !PT ;  /* 0xfffffbff0b0b7812 */ /* 0x000fe200078ec0ff */
[----:B------:R-:W3:Y:S03]  /*98b50*/  LDL.LU R240, [R1+0x2d0] ;  /* 0x0002d00001f07983 */ /* 0x000ee60000300800 */
[----:B------:R-:W-:Y:S02]  /*98b60*/  @P2 LOP3.LUT R11, R11, 0x400, RZ, 0xfc, !PT ;  /* 0x000004000b0b2812 */ /* 0x000fe400078efcff */
[----:B------:R-:W-:-:S02]  /*98b70*/  R2UR UR22, R241 ;  /* 0x00000000f11672ca */ /* 0x000fc400000e0000 */
[----:B------:R-:W-:Y:S01]  /*98b80*/  LOP3.LUT R11, R11, 0xffffefff, RZ, 0xc0, !PT ;  /* 0xffffefff0b0b7812 */ /* 0x000fe200078ec0ff */
[----:B------:R-:W3:Y:S01]  /*98b90*/  LDL.LU R241, [R1+0x2cc] ;  /* 0x0002cc0001f17983 */ /* 0x000ee20000300800 */
[----:B------:R-:W-:Y:S02]  /*98ba0*/  R2UR UR20, R242 ;  /* 0x00000000f21472ca */ /* 0x000fe400000e0000 */
[----:B------:R-:W-:Y:S01]  /*98bb0*/  ISETP.GE.AND P2, PT, R120, UR60, PT ;  /* 0x0000003c78007c0c */ /* 0x000fe2000bf46270 */
[----:B------:R-:W3:Y:S01]  /*98bc0*/  LDL.LU R242, [R1+0x2c8] ;  /* 0x0002c80001f27983 */ /* 0x000ee20000300800 */
[----:B------:R-:W-:Y:S02]  /*98bd0*/  @P1 LOP3.LUT R11, R11, 0x1000, RZ, 0xfc, !PT ;  /* 0x000010000b0b1812 */ /* 0x000fe400078efcff */
[----:B------:R-:W-:Y:S02]  /*98be0*/  ISETP.GE.AND P1, PT, R119, UR58, PT ;  /* 0x0000003a77007c0c */ /* 0x000fe4000bf26270 */
[----:B------:R-:W-:-:S02]  /*98bf0*/  R2UR UR60, R17 ;  /* 0x00000000113c72ca */ /* 0x000fc400000e0000 */
[----:B------:R-:W-:Y:S02]  /*98c00*/  R2UR UR58, R18 ;  /* 0x00000000123a72ca */ /* 0x000fe400000e0000 */
[----:B------:R-:W-:Y:S02]  /*98c10*/  R2UR UR62, R221 ;  /* 0x00000000dd3e72ca */ /* 0x000fe400000e0000 */
[----:B----4-:R-:W-:Y:S02]  /*98c20*/  R2UR UR18, R243 ;  /* 0x00000000f31272ca */ /* 0x010fe400000e0000 */
[----:B------:R-:W4:Y:S01]  /*98c30*/  LDL.LU R243, [R1+0x2c4] ;  /* 0x0002c40001f37983 */ /* 0x000f220000300800 */
[----:B--2---:R-:W-:-:S03]  /*98c40*/  R2UR UR16, R252 ;  /* 0x00000000fc1072ca */ /* 0x004fc600000e0000 */
[----:B------:R-:W2:Y:S04]  /*98c50*/  LDL.LU R252, [R1+0x2c0] ;  /* 0x0002c00001fc7983 */ /* 0x000ea80000300800 */
[----:B------:R-:W2:Y:S04]  /*98c60*/  LDL.LU R17, [R1+0x2b58] ;  /* 0x002b580001117983 */ /* 0x000ea80000300800 */
[----:B------:R-:W2:Y:S01]  /*98c70*/  LDL.LU R18, [R1+0x2b54] ;  /* 0x002b540001127983 */ /* 0x000ea20000300800 */
[----:B------:R-:W-:Y:S02]  /*98c80*/  ISETP.GE.AND P3, PT, R121, UR62, PT ;  /* 0x0000003e79007c0c */ /* 0x000fe4000bf66270 */
[----:B------:R-:W-:-:S02]  /*98c90*/  R2UR UR56, R224 ;  /* 0x00000000e03872ca */ /* 0x000fc400000e0000 */
[----:B------:R-:W-:-:S09]  /*98ca0*/  LOP3.LUT R11, R11, 0xffff7fff, RZ, 0xc0, !PT ;  /* 0xffff7fff0b0b7812 */ /* 0x000fd200078ec0ff */
[----:B------:R-:W-:Y:S02]  /*98cb0*/  @P3 LOP3.LUT R11, R11, 0x8000, RZ, 0xfc, !PT ;  /* 0x000080000b0b3812 */ /* 0x000fe400078efcff */
[----:B------:R-:W-:Y:S02]  /*98cc0*/  ISETP.GE.AND P3, PT, R118, UR56, PT ;  /* 0x0000003876007c0c */ /* 0x000fe4000bf66270 */
[----:B------:R-:W-:Y:S02]  /*98cd0*/  R2UR UR56, R19 ;  /* 0x00000000133872ca */ /* 0x000fe400000e0000 */
[----:B------:R-:W2:Y:S01]  /*98ce0*/  LDL.LU R19, [R1+0x2b50] ;  /* 0x002b500001137983 */ /* 0x000ea20000300800 */
[----:B------:R-:W-:Y:S02]  /*98cf0*/  R2UR UR54, R225 ;  /* 0x00000000e13672ca */ /* 0x000fe400000e0000 */
[----:B------:R-:W-:-:S04]  /*98d00*/  LOP3.LUT R11, R11, 0xfffeffff, RZ, 0xc0, !PT ;  /* 0xfffeffff0b0b7812 */ /* 0x000fc800078ec0ff */
[----:B------:R-:W-:Y:S02]  /*98d10*/  @P2 LOP3.LUT R11, R11, 0x10000, RZ, 0xfc, !PT ;  /* 0x000100000b0b2812 */ /* 0x000fe400078efcff */
[----:B------:R-:W-:Y:S02]  /*98d20*/  R2UR UR52, R226 ;  /* 0x00000000e23472ca */ /* 0x000fe400000e0000 */
[----:B------:R-:W-:-:S03]  /*98d30*/  LOP3.LUT R11, R11, 0xfffbffff, RZ, 0xc0, !PT ;  /* 0xfffbffff0b0b7812 */ /* 0x000fc600078ec0ff */
[----:B------:R-:W-:Y:S02]  /*98d40*/  ISETP.GE.AND P2, PT, R117, UR54, PT ;  /* 0x0000003675007c0c */ /* 0x000fe4000bf46270 */
[----:B------:R-:W-:Y:S02]  /*98d50*/  R2UR UR54, R20 ;  /* 0x00000000143672ca */ /* 0x000fe400000e0000 */
[----:B------:R-:W2:Y:S01]  /*98d60*/  LDL.LU R20, [R1+0x2b4c] ;  /* 0x002b4c0001147983 */ /* 0x000ea20000300800 */
[----:B------:R-:W-:Y:S02]  /*98d70*/  @P1 LOP3.LUT R11, R11, 0x40000, RZ, 0xfc, !PT ;  /* 0x000400000b0b1812 */ /* 0x000fe400078efcff */
[----:B------:R-:W-:Y:S02]  /*98d80*/  R2UR UR50, R227 ;  /* 0x00000000e33272ca */ /* 0x000fe400000e0000 */
[----:B------:R-:W-:-:S04]  /*98d90*/  LOP3.LUT R11, R11, 0xffefffff, RZ, 0xc0, !PT ;  /* 0xffefffff0b0b7812 */ /* 0x000fc800078ec0ff */
[----:B------:R-:W-:Y:S02]  /*98da0*/  @P3 LOP3.LUT R11, R11, 0x100000, RZ, 0xfc, !PT ;  /* 0x001000000b0b3812 */ /* 0x000fe400078efcff */
[----:B------:R-:W-:Y:S02]  /*98db0*/  ISETP.GE.AND P1, PT, R116, UR52, PT ;  /* 0x0000003474007c0c */ /* 0x000fe4000bf26270 */
[----:B------:R-:W-:Y:S02]  /*98dc0*/  LOP3.LUT R11, R11, 0xffdfffff, RZ, 0xc0, !PT ;  /* 0xffdfffff0b0b7812 */ /* 0x000fe400078ec0ff */
[----:B------:R-:W-:Y:S02]  /*98dd0*/  R2UR UR48, R228 ;  /* 0x00000000e43072ca */ /* 0x000fe400000e0000 */
[----:B------:R-:W-:Y:S02]  /*98de0*/  @P2 LOP3.LUT R11, R11, 0x200000, RZ, 0xfc, !PT ;  /* 0x002000000b0b2812 */ /* 0x000fe400078efcff */
[----:B------:R-:W-:-:S02]  /*98df0*/  ISETP.GE.AND P3, PT, R115, UR50, PT ;  /* 0x0000003273007c0c */ /* 0x000fc4000bf66270 */
[----:B------:R-:W-:Y:S02]  /*98e00*/  LOP3.LUT R11, R11, 0xff7fffff, RZ, 0xc0, !PT ;  /* 0xff7fffff0b0b7812 */ /* 0x000fe400078ec0ff */
[----:B------:R-:W-:Y:S02]  /*98e10*/  R2UR UR46, R229 ;  /* 0x00000000e52e72ca */ /* 0x000fe400000e0000 */
[----:B------:R-:W-:Y:S02]  /*98e20*/  @P1 LOP3.LUT R11, R11, 0x800000, RZ, 0xfc, !PT ;  /* 0x008000000b0b1812 */ /* 0x000fe400078efcff */
[----:B------:R-:W-:Y:S02]  /*98e30*/  R2UR UR42, R231 ;  /* 0x00000000e72a72ca */ /* 0x000fe400000e0000 */
[----:B------:R-:W-:Y:S02]  /*98e40*/  ISETP.GE.AND P2, PT, R114, UR48, PT ;  /* 0x0000003072007c0c */ /* 0x000fe4000bf46270 */
[----:B------:R-:W-:-:S02]  /*98e50*/  LOP3.LUT R11, R11, 0xfdffffff, RZ, 0xc0, !PT ;  /* 0xfdffffff0b0b7812 */ /* 0x000fc400078ec0ff */
[----:B------:R-:W-:Y:S02]  /*98e60*/  R2UR UR44, R230 ;  /* 0x00000000e62c72ca */ /* 0x000fe400000e0000 */
[----:B------:R-:W-:Y:S02]  /*98e70*/  @P3 LOP3.LUT R11, R11, 0x2000000, RZ, 0xfc, !PT ;  /* 0x020000000b0b3812 */ /* 0x000fe400078efcff */
[----:B------:R-:W-:Y:S02]  /*98e80*/  ISETP.GE.AND P1, PT, R113, UR46, PT ;  /* 0x0000002e71007c0c */ /* 0x000fe4000bf26270 */
[----:B------:R-:W-:Y:S02]  /*98e90*/  R2UR UR40, R232 ;  /* 0x00000000e82872ca */ /* 0x000fe400000e0000 */
[----:B------:R-:W-:-:S04]  /*98ea0*/  LOP3.LUT R11, R11, 0xefffffff, RZ, 0xc0, !PT ;  /* 0xefffffff0b0b7812 */ /* 0x000fc800078ec0ff */
[----:B------:R-:W-:Y:S02]  /*98eb0*/  @P2 LOP3.LUT R11, R11, 0x10000000, RZ, 0xfc, !PT ;  /* 0x100000000b0b2812 */ /* 0x000fe400078efcff */
[----:B------:R-:W-:Y:S02]  /*98ec0*/  ISETP.GE.AND P2, PT, R111, UR42, PT ;  /* 0x0000002a6f007c0c */ /* 0x000fe4000bf46270 */
[----:B------:R-:W-:Y:S02]  /*98ed0*/  ISETP.GE.AND P3, PT, R112, UR44, PT ;  /* 0x0000002c70007c0c */ /* 0x000fe4000bf66270 */
[----:B------:R-:W-:Y:S02]  /*98ee0*/  R2UR UR38, R233 ;  /* 0x00000000e92672ca */ /* 0x000fe400000e0000 */
[----:B------:R-:W-:-:S04]  /*98ef0*/  LOP3.LUT R11, R11, 0xdfffffff, RZ, 0xc0, !PT ;  /* 0xdfffffff0b0b7812 */ /* 0x000fc800078ec0ff */
[----:B------:R-:W-:Y:S02]  /*98f00*/  @P1 LOP3.LUT R11, R11, 0x20000000, RZ, 0xfc, !PT ;  /* 0x200000000b0b1812 */ /* 0x000fe400078efcff */
[----:B------:R-:W-:Y:S02]  /*98f10*/  ISETP.GE.AND P1, PT, R110, UR40, PT ;  /* 0x000000286e007c0c */ /* 0x000fe4000bf26270 */
[----:B------:R-:W-:Y:S02]  /*98f20*/  R2UR UR36, R234 ;  /* 0x00000000ea2472ca */ /* 0x000fe400000e0000 */
[----:B------:R-:W-:-:S04]  /*98f30*/  LOP3.LUT R11, R11, 0x7fffffff, RZ, 0xc0, !PT ;  /* 0x7fffffff0b0b7812 */ /* 0x000fc800078ec0ff */
[----:B------:R-:W-:Y:S02]  /*98f40*/  @P3 LOP3.LUT R11, R11, 0x80000000, RZ, 0xfc, !PT ;  /* 0x800000000b0b3812 */ /* 0x000fe400078efcff */
[----:B------:R-:W-:Y:S02]  /*98f50*/  ISETP.GE.AND P3, PT, R109, UR38, PT ;  /* 0x000000266d007c0c */ /* 0x000fe4000bf66270 */
[----:B------:R-:W-:Y:S02]  /*98f60*/  R2UR UR34, R235 ;  /* 0x00000000eb2272ca */ /* 0x000fe400000e0000 */
[----:B------:R-:W-:Y:S02]  /*98f70*/  R2UR UR32, R236 ;  /* 0x00000000ec2072ca */ /* 0x000fe400000e0000 */
[----:B------:R-:W-:Y:S02]  /*98f80*/  R2UR UR30, R237 ;  /* 0x00000000ed1e72ca */ /* 0x000fe400000e0000 */
[----:B------:R-:W-:-:S02]  /*98f90*/  R2UR UR28, R238 ;  /* 0x00000000ee1c72ca */ /* 0x000fc400000e0000 */
[----:B------:R-:W-:Y:S02]  /*98fa0*/  R2UR UR52, R21 ;  /* 0x00000000153472ca */ /* 0x000fe400000e0000 */
[----:B------:R-:W2:Y:S01]  /*98fb0*/  LDL.LU R21, [R1+0x2b48] ;  /* 0x002b480001157983 */ /* 0x000ea20000300800 */
        /* <DEDUP_REMOVED lines=30> */
[----:B------:R-:W-:Y:S02]  /*991a0*/  @P1 LOP3.LUT R16, R16, 0x100000, RZ, 0xfc, !PT ;  /* 0x0010000010101812 */ /* 0x000fe400078efcff */
[----:B------:R-:W-:Y:S02]  /*991b0*/  ISETP.GE.AND P1, PT, R98, UR16, PT ;  /* 0x0000001062007c0c */ /* 0x000fe4000bf26270 */
[----:B------:R-:W-:Y:S02]  /*991c0*/  LOP3.LUT R30, R30, 0xffffdfff, RZ, 0xc0, !PT ;  /* 0xffffdfff1e1e7812 */ /* 0x000fe400078ec0ff */
[----:B------:R-:W-:-:S02]  /*991d0*/  R2UR UR70, R240 ;  /* 0x00000000f04672ca */ /* 0x000fc400000e0000 */
[----:B------:R-:W-:-:S07]  /*991e0*/  R2UR UR68, R241 ;  /* 0x00000000f14472ca */ /* 0x000fce00000e0000 */
[----:B------:R-:W-:Y:S02]  /*991f0*/  @P1 LOP3.LUT R30, R30, 0x2000, RZ, 0xfc, !PT ;  /* 0x000020001e1e1812 */ /* 0x000fe400078efcff */
[----:B------:R-:W-:Y:S02]  /*99200*/  ISETP.GE.AND P1, PT, R95, UR72, PT ;  /* 0x000000485f007c0c */ /* 0x000fe4000bf26270 */
[----:B------:R-:W-:Y:S02]  /*99210*/  ISETP.GE.AND P4, PT, R94, UR70, PT ;  /* 0x000000465e007c0c */ /* 0x000fe4000bf86270 */
[----:B------:R-:W-:Y:S02]  /*99220*/  R2UR UR66, R242 ;  /* 0x00000000f24272ca */ /* 0x000fe400000e0000 */
[----:B------:R-:W-:Y:S02]  /*99230*/  ISETP.GE.AND P5, PT, R93, UR68, PT ;  /* 0x000000445d007c0c */ /* 0x000fe4000bfa6270 */
[----:B----4-:R-:W-:-:S02]  /*99240*/  R2UR UR64, R243 ;  /* 0x00000000f34072ca */ /* 0x010fc400000e0000 */
[----:B--2---:R-:W-:Y:S02]  /*99250*/  R2UR UR62, R252 ;  /* 0x00000000fc3e72ca */ /* 0x004fe400000e0000 */
        /* <DEDUP_REMOVED lines=23> */
[----:B------:R-:W-:Y:S02]  /*993d0*/  LOP3.LUT R19, R19, 0xffffffbf, RZ, 0xc0, !PT ;  /* 0xffffffbf13137812 */ /* 0x000fe400078ec0ff */
[----:B------:R-:W-:Y:S02]  /*993e0*/  R2UR UR50, R22 ;  /* 0x00000000163272ca */ /* 0x000fe400000e0000 */
[----:B------:R-:W-:Y:S01]  /*993f0*/  @P5 LOP3.LUT R19, R19, 0x40, RZ, 0xfc, !PT ;  /* 0x0000004013135812 */ /* 0x000fe200078efcff */
[----:B------:R-:W2:Y:S01]  /*99400*/  LDL.LU R22, [R1+0x2b44] ;  /* 0x002b440001167983 */ /* 0x000ea20000300800 */
[----:B------:R-:W-:-:S02]  /*99410*/  ISETP.GE.AND P4, PT, R85, UR52, PT ;  /* 0x0000003455007c0c */ /* 0x000fc4000bf86270 */
[----:B------:R-:W-:Y:S02]  /*99420*/  LOP3.LUT R19, R19, 0xfffffeff, RZ, 0xc0, !PT ;  /* 0xfffffeff13137812 */ /* 0x000fe400078ec0ff */
[----:B------:R-:W-:Y:S02]  /*99430*/  R2UR UR48, R23 ;  /* 0x00000000173072ca */ /* 0x000fe400000e0000 */
[----:B------:R-:W-:Y:S01]  /*99440*/  @P1 LOP3.LUT R19, R19, 0x100, RZ, 0xfc, !PT ;  /* 0x0000010013131812 */ /* 0x000fe200078efcff */
[----:B------:R-:W3:Y:S02]  /*99450*/  LDL.LU R23, [R1+0x2b40] ;  /* 0x002b400001177983 */ /* 0x000ee40000300800 */
[----:B------:R-:W-:Y:S02]  /*99460*/  ISETP.GE.AND P5, PT, R84, UR50, PT ;  /* 0x0000003254007c0c */ /* 0x000fe4000bfa6270 */
[----:B------:R-:W-:Y:S02]  /*99470*/  LOP3.LUT R19, R19, 0xfffff7ff, RZ, 0xc0, !PT ;  /* 0xfffff7ff13137812 */ /* 0x000fe400078ec0ff */
[----:B------:R-:W-:-:S02]  /*99480*/  R2UR UR46, R248 ;  /* 0x00000000f82e72ca */ /* 0x000fc400000e0000 */
[----:B------:R-:W-:Y:S01]  /*99490*/  @P4 LOP3.LUT R19, R19, 0x800, RZ, 0xfc, !PT ;  /* 0x0000080013134812 */ /* 0x000fe200078efcff */
[----:B------:R-:W4:Y:S01]  /*994a0*/  LDL.LU R248, [R1+0x2b3c] ;  /* 0x002b3c0001f87983 */ /* 0x000f220000300800 */
[----:B------:R-:W-:Y:S02]  /*994b0*/  ISETP.GE.AND P1, PT, R83, UR48, PT ;  /* 0x0000003053007c0c */ /* 0x000fe4000bf26270 */
[----:B------:R-:W-:Y:S02]  /*994c0*/  LOP3.LUT R19, R19, 0xffffefff, RZ, 0xc0, !PT ;  /* 0xffffefff13137812 */ /* 0x000fe400078ec0ff */
[----:B------:R-:W-:Y:S02]  /*994d0*/  R2UR UR44, R29 ;  /* 0x000000001d2c72ca */ /* 0x000fe400000e0000 */
[----:B------:R-:W-:Y:S01]  /*994e0*/  @P5 LOP3.LUT R19, R19, 0x1000, RZ, 0xfc, !PT ;  /* 0x0000100013135812 */ /* 0x000fe200078efcff */
[----:B------:R-:W2:Y:S02]  /*994f0*/  LDL.LU R29, [R1+0x2b38] ;  /* 0x002b3800011d7983 */ /* 0x000ea40000300800 */
[----:B------:R-:W-:-:S02]  /*99500*/  ISETP.GE.AND P4, PT, R82, UR46, PT ;  /* 0x0000002e52007c0c */ /* 0x000fc4000bf86270 */
[----:B------:R-:W-:Y:S02]  /*99510*/  LOP3.LUT R19, R19, 0xffff7fff, RZ, 0xc0, !PT ;  /* 0xffff7fff13137812 */ /* 0x000fe400078ec0ff */
[----:B------:R-:W-:Y:S02]  /*99520*/  R2UR UR42, R247 ;  /* 0x00000000f72a72ca */ /* 0x000fe400000e0000 */
[----:B------:R-:W-:Y:S01]  /*99530*/  @P1 LOP3.LUT R19, R19, 0x8000, RZ, 0xfc, !PT ;  /* 0x0000800013131812 */ /* 0x000fe200078efcff */
[----:B------:R-:W2:Y:S01]  /*99540*/  LDL.LU R247, [R1+0x2b34] ;  /* 0x002b340001f77983 */ /* 0x000ea20000300800 */
[----:B------:R-:W-:Y:S02]  /*99550*/  ISETP.GE.AND P5, PT, R81, UR44, PT ;  /* 0x0000002c51007c0c */ /* 0x000fe4000bfa6270 */
[----:B------:R-:W-:Y:S02]  /*99560*/  LOP3.LUT R19, R19, 0xfffdffff, RZ, 0xc0, !PT ;  /* 0xfffdffff13137812 */ /* 0x000fe400078ec0ff */
[----:B------:R-:W-:-:S02]  /*99570*/  R2UR UR40, R25 ;  /* 0x00000000192872ca */ /* 0x000fc400000e0000 */
[----:B------:R-:W-:Y:S01]  /*99580*/  @P4 LOP3.LUT R19, R19, 0x20000, RZ, 0xfc, !PT ;  /* 0x0002000013134812 */ /* 0x000fe200078efcff */
[----:B------:R-:W2:Y:S02]  /*99590*/  LDL.LU R25, [R1+0x2b30] ;  /* 0x002b300001197983 */ /* 0x000ea40000300800 */
        /* <DEDUP_REMOVED lines=9> */
[----:B------:R-:W2:Y:S01]  /*99630*/  LDL.LU R26, [R1+0x2b28] ;  /* 0x002b2800011a7983 */ /* 0x000ea20000300800 */
[----:B------:R-:W-:Y:S02]  /*99640*/  R2UR UR32, R28 ;  /* 0x000000001c2072ca */ /* 0x000fe400000e0000 */
[----:B------:R-:W-:Y:S02]  /*99650*/  ISETP.GE.AND P5, PT, R78, UR38, PT ;  /* 0x000000264e007c0c */ /* 0x000fe4000bfa6270 */
[----:B------:R-:W-:-:S02]  /*99660*/  LOP3.LUT R19, R19, 0xff7fffff, RZ, 0xc0, !PT ;  /* 0xff7fffff13137812 */ /* 0x000fc400078ec0ff */
[----:B------:R-:W-:Y:S02]  /*99670*/  R2UR UR34, R27 ;  /* 0x000000001b2272ca */ /* 0x000fe400000e0000 */
[----:B------:R-:W-:Y:S01]  /*99680*/  @P4 LOP3.LUT R19, R19, 0x800000, RZ, 0xfc, !PT ;  /* 0x0080000013134812 */ /* 0x000fe200078efcff */
[----:B------:R-:W2:Y:S01]  /*99690*/  LDL.LU R27, [R1+0x2b24] ;  /* 0x002b2400011b7983 */ /* 0x000ea20000300800 */
[----:B------:R-:W-:Y:S02]  /*996a0*/  ISETP.GE.AND P1, PT, R77, UR36, PT ;  /* 0x000000244d007c0c */ /* 0x000fe4000bf26270 */
[----:B------:R-:W-:Y:S01]  /*996b0*/  R2UR UR30, R0 ;  /* 0x00000000001e72ca */ /* 0x000fe200000e0000 */
[----:B------:R-:W2:Y:S01]  /*996c0*/  LDL.LU R28, [R1+0x2b20] ;  /* 0x002b2000011c7983 */ /* 0x000ea20000300800 */
[----:B------:R-:W-:Y:S02]  /*996d0*/  LOP3.LUT R19, R19, 0xfbffffff, RZ, 0xc0, !PT ;  /* 0xfbffffff13137812 */ /* 0x000fe400078ec0ff */
[----:B------:R-:W-:Y:S01]  /*996e0*/  R2UR UR28, R12 ;  /* 0x000000000c1c72ca */ /* 0x000fe200000e0000 */
[----:B------:R-:W2:Y:S01]  /*996f0*/  LDL.LU R0, [R1+0x2b1c] ;  /* 0x002b1c0001007983 */ /* 0x000ea20000300800 */
[----:B------:R-:W-:-:S02]  /*99700*/  @P5 LOP3.LUT R19, R19, 0x4000000, RZ, 0xfc, !PT ;  /* 0x0400000013135812 */ /* 0x000fc400078efcff */
[----:B------:R-:W-:Y:S01]  /*99710*/  ISETP.GE.AND P5, PT, R75, UR32, PT ;  /* 0x000000204b007c0c */ /* 0x000fe2000bfa6270 */
[----:B------:R-:W2:Y:S01]  /*99720*/  LDL.LU R12, [R1+0x2b18] ;  /* 0x002b1800010c7983 */ /* 0x000ea20000300800 */
[----:B------:R-:W-:Y:S02]  /*99730*/  ISETP.GE.AND P4, PT, R76, UR34, PT ;  /* 0x000000224c007c0c */ /* 0x000fe4000bf86270 */
[----:B------:R-:W-:Y:S02]  /*99740*/  LOP3.LUT R19, R19, 0xefffffff, RZ, 0xc0, !PT ;  /* 0xefffffff13137812 */ /* 0x000fe400078ec0ff */
[----:B------:R-:W-:Y:S02]  /*99750*/  LOP3.LUT R20, R20, 0xfffffffd, RZ, 0xc0, !PT ;  /* 0xfffffffd14147812 */ /* 0x000fe400078ec0ff */
[----:B------:R-:W-:Y:S02]  /*99760*/  @P1 LOP3.LUT R19, R19, 0x10000000, RZ, 0xfc, !PT ;  /* 0x1000000013131812 */ /* 0x000fe400078efcff */
[----:B------:R-:W-:-:S02]  /*99770*/  ISETP.GE.AND P1, PT, R74, UR30, PT ;  /* 0x0000001e4a007c0c */ /* 0x000fc4000bf26270 */
[----:B------:R-:W-:Y:S02]  /*99780*/  R2UR UR26, R13 ;  /* 0x000000000d1a72ca */ /* 0x000fe400000e0000 */
[----:B------:R-:W-:Y:S01]  /*99790*/  LOP3.LUT R19, R19, 0xbfffffff, RZ, 0xc0, !PT ;  /* 0xbfffffff13137812 */ /* 0x000fe200078ec0ff */
[----:B------:R-:W2:Y:S01]  /*997a0*/  LDL.LU R13, [R1+0x2b14] ;  /* 0x002b1400010d7983 */ /* 0x000ea20000300800 */
[----:B------:R-:W-:Y:S02]  /*997b0*/  @P5 LOP3.LUT R20, R20, 0x2, RZ, 0xfc, !PT ;  /* 0x0000000214145812 */ /* 0x000fe400078efcff */
[----:B------:R-:W-:Y:S02]  /*997c0*/  @P4 LOP3.LUT R19, R19, 0x40000000, RZ, 0xfc, !PT ;  /* 0x4000000013134812 */ /* 0x000fe400078efcff */
[----:B------:R-:W-:Y:S02]  /*997d0*/  ISETP.GE.AND P4, PT, R73, UR28, PT ;  /* 0x0000001c49007c0c */ /* 0x000fe4000bf86270 */
[----:B------:R-:W-:-:S02]  /*997e0*/  LOP3.LUT R20, R20, 0xfffffffb, RZ, 0xc0, !PT ;  /* 0xfffffffb14147812 */ /* 0x000fc400078ec0ff */
[----:B------:R-:W-:Y:S02]  /*997f0*/  R2UR UR24, R14 ;  /* 0x000000000e1872ca */ /* 0x000fe400000e0000 */
[----:B------:R-:W-:Y:S01]  /*99800*/  @P1 LOP3.LUT R20, R20, 0x4, RZ, 0xfc, !PT ;  /* 0x0000000414141812 */ /* 0x000fe200078efcff */
[----:B------:R-:W2:Y:S01]  /*99810*/  LDL.LU R14, [R1+0x2b10] ;  /* 0x002b1000010e7983 */ /* 0x000ea20000300800 */
[----:B------:R-:W-:Y:S02]  /*99820*/  ISETP.GE.AND P5, PT, R72, UR26, PT ;  /* 0x0000001a48007c0c */ /* 0x000fe4000bfa6270 */
[----:B------:R-:W-:Y:S02]  /*99830*/  LOP3.LUT R20, R20, 0xffffffdf, RZ, 0xc0, !PT ;  /* 0xffffffdf14147812 */ /* 0x000fe400078ec0ff */
[----:B------:R-:W-:Y:S02]  /*99840*/  R2UR UR22, R15 ;  /* 0x000000000f1672ca */ /* 0x000fe400000e0000 */
[----:B------:R-:W-:Y:S01]  /*99850*/  @P4 LOP3.LUT R20, R20, 0x20, RZ, 0xfc, !PT ;  /* 0x0000002014144812 */ /* 0x000fe200078efcff */
[----:B------:R-:W2:Y:S02]  /*99860*/  LDL.LU R15, [R1+0x2b0c] ;  /* 0x002b0c00010f7983 */ /* 0x000ea40000300800 */
[----:B------:R-:W-:-:S02]  /*99870*/  ISETP.GE.AND P1, PT, R71, UR24, PT ;  /* 0x0000001847007c0c */ /* 0x000fc4000bf26270 */
[----:B------:R-:W-:Y:S02]  /*99880*/  LOP3.LUT R20, R20, 0xffffff7f, RZ, 0xc0, !PT ;  /* 0xffffff7f14147812 */ /* 0x000fe400078ec0ff */
[----:B------:R-:W-:Y:S02]  /*99890*/  ISETP.GE.AND P3, PT, R100, UR20, PT ;  /* 0x0000001464007c0c */ /* 0x000fe4000bf66270 */
[----:B------:R-:W-:Y:S02]  /*998a0*/  R2UR UR20, R244 ;  /* 0x00000000f41472ca */ /* 0x000fe400000e0000 */
[----:B------:R-:W-:Y:S01]  /*998b0*/  @P5 LOP3.LUT R20, R20, 0x80, RZ, 0xfc, !PT ;  /* 0x0000008014145812 */ /* 0x000fe200078efcff */
[----:B------:R-:W3:Y:S01]  /*998c0*/  LDL.LU R244, [R1+0x2b08] ;  /* 0x002b080001f47983 */ /* 0x000ee20000300800 */
[----:B------:R-:W-:Y:S02]  /*998d0*/  ISETP.GE.AND P4, PT, R70, UR22, PT ;  /* 0x0000001646007c0c */ /* 0x000fe4000bf86270 */
[----:B------:R-:W-:-:S02]  /*998e0*/  LOP3.LUT R20, R20, 0xfffffdff, RZ, 0xc0, !PT ;  /* 0xfffffdff14147812 */ /* 0x000fc400078ec0ff */
[----:B------:R-:W-:Y:S02]  /*998f0*/  ISETP.GE.AND P2, PT, R99, UR18, PT ;  /* 0x0000001263007c0c */ /* 0x000fe4000bf46270 */
[----:B------:R-:W-:Y:S02]  /*99900*/  R2UR UR18, R245 ;  /* 0x00000000f51272ca */ /* 0x000fe400000e0000 */
[----:B------:R-:W-:Y:S01]  /*99910*/  LOP3.LUT R16, R16, 0xffbfffff, RZ, 0xc0, !PT ;  /* 0xffbfffff10107812 */ /* 0x000fe200078ec0ff */
[----:B------:R-:W3:Y:S01]  /*99920*/  LDL.LU R245, [R1+0x2b04] ;  /* 0x002b040001f57983 */ /* 0x000ee20000300800 */
[----:B------:R-:W-:Y:S02]  /*99930*/  @P1 LOP3.LUT R20, R20, 0x200, RZ, 0xfc, !PT ;  /* 0x0000020014141812 */ /* 0x000fe400078efcff */
[----:B------:R-:W-:Y:S02]  /*99940*/  ISETP.GE.AND P5, PT, R69, UR20, PT ;  /* 0x0000001445007c0c */ /* 0x000fe4000bfa6270 */
[----:B------:R-:W-:-:S02]  /*99950*/  @P3 LOP3.LUT R16, R16, 0x400000, RZ, 0xfc, !PT ;  /* 0x0040000010103812 */ /* 0x000fc400078efcff */
[----:B------:R-:W-:Y:S02]  /*99960*/  LOP3.LUT R20, R20, 0xffffefff, RZ, 0xc0, !PT ;  /* 0xffffefff14147812 */ /* 0x000fe400078ec0ff */
[----:B------:R-:W-:Y:S02]  /*99970*/  R2UR UR16, R251 ;  /* 0x00000000fb1072ca */ /* 0x000fe400000e0000 */
[----:B------:R-:W-:Y:S01]  /*99980*/  LOP3.LUT R16, R16, 0xff7fffff, RZ, 0xc0, !PT ;  /* 0xff7fffff10107812 */ /* 0x000fe200078ec0ff */
[----:B------:R-:W3:Y:S01]  /*99990*/  LDL.LU R251, [R1+0x2b00] ;  /* 0x002b000001fb7983 */ /* 0x000ee20000300800 */
[----:B------:R-:W-:Y:S02]  /*999a0*/  @P4 LOP3.LUT R20, R20, 0x1000, RZ, 0xfc, !PT ;  /* 0x0000100014144812 */ /* 0x000fe400078efcff */
[----:B------:R-:W-:Y:S02]  /*999b0*/  ISETP.GE.AND P1, PT, R68, UR18, PT ;  /* 0x0000001244007c0c */ /* 0x000fe4000bf26270 */
[----:B------:R-:W-:-:S02]  /*999c0*/  @P2 LOP3.LUT R16, R16, 0x800000, RZ, 0xfc, !PT ;  /* 0x0080000010102812 */ /* 0x000fc400078efcff */
        /* <DEDUP_REMOVED lines=9> */
[----:B------:R-:W-:Y:S01]  /*99a60*/  @P1 LOP3.LUT R20, R20, 0x10000, RZ, 0xfc, !PT ;  /* 0x0001000014141812 */ /* 0x000fe200078efcff */
[----:B------:R-:W3:Y:S01]  /*99a70*/  LDL.LU R249, [R1+0x2af8] ;  /* 0x002af80001f97983 */ /* 0x000ee20000300800 */
[----:B------:R-:W-:Y:S02]  /*99a80*/  ISETP.GE.AND P5, PT, R66, UR14, PT ;  /* 0x0000000e42007c0c */ /* 0x000fe4000bfa6270 */
[----:B------:R-:W-:Y:S01]  /*99a90*/  LOP3.LUT R20, R20, 0xfffbffff, RZ, 0xc0, !PT ;  /* 0xfffbffff14147812 */ /* 0x000fe200078ec0ff */
[----:B------:R-:W3:Y:S03]  /*99aa0*/  LDL.LU R252, [R1+0x5a4] ;  /* 0x0005a40001fc7983 */ /* 0x000ee60000300800 */
[----:B------:R-:W-:-:S03]  /*99ab0*/  @P4 LOP3.LUT R20, R20, 0x40000, RZ, 0xfc, !PT ;  /* 0x0004000014144812 */ /* 0x000fc600078efcff */
[----:B------:R-:W-:Y:S02]  /*99ac0*/  ISETP.GE.AND P1, PT, R65, UR12, PT ;  /* 0x0000000c41007c0c */ /* 0x000fe4000bf26270 */
[----:B------:R-:W-:-:S04]  /*99ad0*/  LOP3.LUT R20, R20, 0xffefffff, RZ, 0xc0, !PT ;  /* 0xffefffff14147812 */ /* 0x000fc800078ec0ff */
[----:B------:R-:W-:-:S04]  /*99ae0*/  @P5 LOP3.LUT R20, R20, 0x100000, RZ, 0xfc, !PT ;  /* 0x0010000014145812 */ /* 0x000fc800078efcff */
[----:B------:R-:W-:-:S04]  /*99af0*/  LOP3.LUT R20, R20, 0xff7fffff, RZ, 0xc0, !PT ;  /* 0xff7fffff14147812 */ /* 0x000fc800078ec0ff */
[----:B------:R-:W-:Y:S02]  /*99b00*/  @P1 LOP3.LUT R20, R20, 0x800000, RZ, 0xfc, !PT ;  /* 0x0080000014141812 */ /* 0x000fe400078efcff */
[----:B------:R-:W-:Y:S02]  /*99b10*/  ISETP.GE.AND P1, PT, R61, UR9, PT ;  /* 0x000000093d007c0c */ /* 0x000fe4000bf26270 */
[----:B------:R-:W-:-:S11]  /*99b20*/  LOP3.LUT R20, R20, 0x7fffffff, RZ, 0xc0, !PT ;  /* 0x7fffffff14147812 */ /* 0x000fd600078ec0ff */
        /* <DEDUP_REMOVED lines=44> */
[----:B--2---:R-:W-:-:S11]  /*99df0*/  LOP3.LUT R22, R22, 0xfffffffe, RZ, 0xc0, !PT ;  /* 0xfffffffe16167812 */ /* 0x004fd600078ec0ff */
        /* <DEDUP_REMOVED lines=41> */
[----:B------:R-:W-:Y:S02]  /*9a090*/  LOP3.LUT R18, R18, 0xfffeffff, RZ, 0xc0, !PT ;  /* 0xfffeffff12127812 */ /* 0x000fe400078ec0ff */
[----:B------:R-:W-:Y:S02]  /*9a0a0*/  ISETP.GE.AND P5, PT, R63, UR6, PT ;  /* 0x000000063f007c0c */ /* 0x000fe4000bfa6270 */
[----:B------:R-:W-:-:S07]  /*9a0b0*/  R2UR.FILL UR6, R247 ;  /* 0x00000000f70672ca */ /* 0x000fce00004e0000 */
[----:B------:R-:W-:Y:S02]  /*9a0c0*/  @P1 LOP3.LUT R18, R18, 0x10000, RZ, 0xfc, !PT ;  /* 0x0001000012121812 */ /* 0x000fe400078efcff */
[----:B------:R-:W-:Y:S02]  /*9a0d0*/  ISETP.GE.AND P1, PT, R31, UR69, PT ;  /* 0x000000451f007c0c */ /* 0x000fe4000bf26270 */
[----:B------:R-:W-:Y:S02]  /*9a0e0*/  LOP3.LUT R18, R18, 0xffffbfff, RZ, 0xc0, !PT ;  /* 0xffffbfff12127812 */ /* 0x000fe400078ec0ff */
[----:B------:R-:W-:Y:S02]  /*9a0f0*/  ISETP.GE.AND P4, PT, R64, UR4, PT ;  /* 0x0000000440007c0c */ /* 0x000fe4000bf86270 */
[----:B----4-:R-:W-:Y:S02]  /*9a100*/  R2UR.FILL UR4, R248 ;  /* 0x00000000f80472ca */ /* 0x010fe400004e0000 */
[----:B------:R-:W-:Y:S01]  /*9a110*/  LOP3.LUT R2, R2, 0xffefffff, RZ, 0xc0, !PT ;  /* 0xffefffff02027812 */ /* 0x000fe200078ec0ff */
[----:B------:R-:W2:Y:S04]  /*9a120*/  LDL.LU R248, [R1+0x2af4] ;  /* 0x002af40001f87983 */ /* 0x000ea80000300800 */
[----:B------:R-:W-:Y:S01]  /*9a130*/  @P1 LOP3.LUT R18, R18, 0x4000, RZ, 0xfc, !PT ;  /* 0x0000400012121812 */ /* 0x000fe200078efcff */
[----:B------:R-:W4:Y:S01]  /*9a140*/  LDL.LU R247, [R1+0x2af0] ;  /* 0x002af00001f77983 */ /* 0x000f220000300800 */
[----:B------:R-:W-:-:S02]  /*9a150*/  ISETP.LT.AND P1, PT, R246, UR6, !P0 ;  /* 0x00000006f6007c0c */ /* 0x000fc4000c721270 */
[----:B---3--:R-:W-:Y:S01]  /*9a160*/  R2UR.FILL UR6, R245 ;  /* 0x00000000f50672ca */ /* 0x008fe200004e0000 */
[----:B------:R-:W3:Y:S04]  /*9a170*/  LDL.LU R246, [R1+0x2aec] ;  /* 0x002aec0001f67983 */ /* 0x000ee80000300800 */
[----:B------:R-:W2:Y:S06]  /*9a180*/  LDL.LU R245, [R1+0x2ae8] ;  /* 0x002ae80001f57983 */ /* 0x000eac0000300800 */
[----:B------:R-:W-:-:S02]  /*9a190*/  @P1 LOP3.LUT R2, R2, 0x100000, RZ, 0xfc, !PT ;  /* 0x0010000002021812 */ /* 0x000fc400078efcff */
[----:B------:R-:W-:Y:S02]  /*9a1a0*/  ISETP.GE.AND P1, PT, R3, UR4, PT ;  /* 0x0000000403007c0c */ /* 0x000fe4000bf26270 */
[----:B------:R-:W-:Y:S02]  /*9a1b0*/  R2UR.FILL UR4, R244 ;  /* 0x00000000f40472ca */ /* 0x000fe400004e0000 */
[----:B------:R-:W2:Y:S04]  /*9a1c0*/  LDL.LU R244, [R1+0x2ae4] ;  /* 0x002ae40001f47983 */ /* 0x000ea80000300800 */
[----:B------:R1:W-:Y:S04]  /*9a1d0*/  STL [R1+0x2b78], R5 ;  /* 0x002b780501007387 */ /* 0x0003e80000100800 */
[----:B-1----:R-:W2:Y:S01]  /*9a1e0*/  LDL.LU R5, [R1+0x1ea0] ;  /* 0x001ea00001057983 */ /* 0x002ea20000300800 */
[----:B------:R-:W-:-:S02]  /*9a1f0*/  LOP3.LUT R2, R2, 0xffffffef, RZ, 0xc0, !PT ;  /* 0xffffffef02027812 */ /* 0x000fc400078ec0ff */
[----:B------:R-:W-:Y:S02]  /*9a200*/  LOP3.LUT R0, R0, 0xfff7ffff, RZ, 0xc0, !PT ;  /* 0xfff7ffff00007812 */ /* 0x000fe400078ec0ff */
[----:B------:R-:W-:Y:S02]  /*9a210*/  @P1 LOP3.LUT R2, R2, 0x10, RZ, 0xfc, !PT ;  /* 0x0000001002021812 */ /* 0x000fe400078efcff */
[----:B------:R-:W-:Y:S02]  /*9a220*/  LOP3.LUT P1, RZ, R30, 0x2000, RZ, 0xc0, !PT ;  /* 0x000020001eff7812 */ /* 0x000fe4000782c0ff */
[----:B------:R-:W-:-:S04]  /*9a230*/  @P0 LOP3.LUT R0, R0, 0x80000, RZ, 0xfc, !PT ;  /* 0x0008000000000812 */ /* 0x000fc800078efcff */
[----:B------:R-:W-:-:S07]  /*9a240*/  LOP3.LUT R0, R0, 0xfffbffff, RZ, 0xc0, !PT ;  /* 0xfffbffff00007812 */ /* 0x000fce00078ec0ff */
[----:B------:R-:W-:-:S04]  /*9a250*/  @P1 LOP3.LUT R0, R0, 0x40000, RZ, 0xfc, !PT ;  /* 0x0004000000001812 */ /* 0x000fc800078efcff */
[----:B------:R-:W-:-:S04]  /*9a260*/  LOP3.LUT R0, R0, 0xfffdffff, RZ, 0xc0, !PT ;  /* 0xfffdffff00007812 */ /* 0x000fc800078ec0ff */
[----:B------:R-:W-:-:S04]  /*9a270*/  @P2 LOP3.LUT R0, R0, 0x20000, RZ, 0xfc, !PT ;  /* 0x0002000000002812 */ /* 0x000fc800078efcff */
[----:B------:R-:W-:-:S04]  /*9a280*/  LOP3.LUT R0, R0, 0xfffeffff, RZ, 0xc0, !PT ;  /* 0xfffeffff00007812 */ /* 0x000fc800078ec0ff */
[----:B------:R-:W-:Y:S01]  /*9a290*/  @P3 LOP3.LUT R0, R0, 0x10000, RZ, 0xfc, !PT ;  /* 0x0001000000003812 */ /* 0x000fe200078efcff */
[----:B------:R-:W-:Y:S03]  /*9a2a0*/  STL [R1+0x2b70], R31 ;  /* 0x002b701f01007387 */ /* 0x000fe60000100800 */
[----:B------:R-:W-:Y:S01]  /*9a2b0*/  LOP3.LUT R0, R0, 0xffff7fff, RZ, 0xc0, !PT ;  /* 0xffff7fff00007812 */ /* 0x000fe200078ec0ff */
[----:B------:R-:W-:Y:S04]  /*9a2c0*/  STL [R1+0x2b6c], R6 ;  /* 0x002b6c0601007387 */ /* 0x000fe80000100800 */
[----:B------:R2:W-:Y:S01]  /*9a2d0*/  STL [R1+0x2b68], R7 ;  /* 0x002b680701007387 */ /* 0x0005e20000100800 */
[----:B------:R-:W-:-:S03]  /*9a2e0*/  @P4 LOP3.LUT R0, R0, 0x8000, RZ, 0xfc, !PT ;  /* 0x0000800000004812 */ /* 0x000fc600078efcff */
[----:B------:R-:W-:Y:S01]  /*9a2f0*/  STL [R1+0x2b64], R8 ;  /* 0x002b640801007387 */ /* 0x000fe20000100800 */
[----:B------:R-:W-:-:S03]  /*9a300*/  ISETP.GE.AND P6, PT, R62, UR7, PT ;  /* 0x000000073e007c0c */ /* 0x000fc6000bfc6270 */
[----:B------:R-:W-:Y:S01]  /*9a310*/  STL [R1+0x2b60], R9 ;  /* 0x002b600901007387 */ /* 0x000fe20000100800 */
[----:B------:R-:W-:-:S03]  /*9a320*/  LOP3.LUT R0, R0, 0xffffbfff, RZ, 0xc0, !PT ;  /* 0xffffbfff00007812 */ /* 0x000fc600078ec0ff */
[----:B------:R-:W-:Y:S04]  /*9a330*/  STL [R1+0x2b58], R10 ;  /* 0x002b580a01007387 */ /* 0x000fe80000100800 */
[----:B------:R-:W-:Y:S04]  /*9a340*/  STL [R1+0x2b50], R40 ;  /* 0x002b502801007387 */ /* 0x000fe80000100800 */
[----:B------:R-:W-:Y:S04]  /*9a350*/  STL [R1+0x2b4c], R11 ;  /* 0x002b4c0b01007387 */ /* 0x000fe80000100800 */
[----:B------:R-:W-:Y:S01]  /*9a360*/  STL [R1+0x2b44], R16 ;  /* 0x002b441001007387 */ /* 0x000fe20000100800 */
[----:B------:R-:W-:-:S03]  /*9a370*/  @P5 LOP3.LUT R0, R0, 0x4000, RZ, 0xfc, !PT ;  /* 0x0000400000005812 */ /* 0x000fc600078efcff */
[----:B------:R-:W-:Y:S04]  /*9a380*/  STL [R1+0x2b40], R17 ;  /* 0x002b401101007387 */ /* 0x000fe80000100800 */
[----:B------:R-:W-:Y:S04]  /*9a390*/  STL [R1+0x2b3c], R18 ;  /* 0x002b3c1201007387 */ /* 0x000fe80000100800 */
[----:B------:R-:W-:Y:S04]  /*9a3a0*/  STL [R1+0x2b34], R19 ;  /* 0x002b341301007387 */ /* 0x000fe80000100800 */
        /* <DEDUP_REMOVED lines=16> */
[----:B------:R-:W4:Y:S04]  /*9a4b0*/  LDL.LU R32, [R1+0xfe0] ;  /* 0x000fe00001207983 */ /* 0x000f280000300800 */
[----:B------:R-:W4:Y:S04]  /*9a4c0*/  LDL.LU R33, [R1+0xfe8] ;  /* 0x000fe80001217983 */ /* 0x000f280000300800 */
[----:B------:R-:W4:Y:S04]  /*9a4d0*/  LDL.LU R34, [R1+0x900] ;  /* 0x0009000001227983 */ /* 0x000f280000300800 */
[----:B------:R-:W4:Y:S04]  /*9a4e0*/  LDL.LU R35, [R1+0x908] ;  /* 0x0009080001237983 */ /* 0x000f280000300800 */
[----:B------:R-:W4:Y:S01]  /*9a4f0*/  LDL.LU R36, [R1+0x280] ;  /* 0x0002800001247983 */ /* 0x000f220000300800 */
[----:B--2---:R-:W-:-:S05]  /*9a500*/  IMAD.WIDE R6, R5, 0x4, R14 ;  /* 0x0000000405067825 */ /* 0x004fca00078e020e */
[----:B------:R-:W-:Y:S04]  /*9a510*/  STL.64 [R1+0xff0], R6 ;  /* 0x000ff00601007387 */ /* 0x000fe80000100a00 */
[----:B------:R-:W2:Y:S01]  /*9a520*/  LDL.LU R37, [R1+0x288] ;  /* 0x0002880001257983 */ /* 0x000ea20000300800 */
[----:B------:R-:W-:Y:S02]  /*9a530*/  R2UR.FILL UR7, R252 ;  /* 0x00000000fc0772ca */ /* 0x000fe400004e0000 */
[----:B------:R-:W1:Y:S02]  /*9a540*/  S2R R252, SR_TID.X ;  /* 0x0000000000fc7919 */ /* 0x000e640000002100 */
[----:B-1----:R-:W-:-:S04]  /*9a550*/  LOP3.LUT R252, R252, 0x1f, RZ, 0xc0, !PT ;  /* 0x0000001ffcfc7812 */ /* 0x002fc800078ec0ff */
[----:B------:R-:W-:Y:S01]  /*9a560*/  LEA R252, R252, UR4, 0x4 ;  /* 0x00000004fcfc7c11 */ /* 0x000fe2000f8e20ff */
[----:B---3--:R-:W-:Y:S01]  /*9a570*/  IMAD.MOV.U32 R39, RZ, RZ, R246 ;  /* 0x000000ffff277224 */ /* 0x008fe200078e00f6 */
[----:B------:R-:W-:Y:S01]  /*9a580*/  MOV R38, R244 ;  /* 0x000000f400267202 */ /* 0x000fe20000000f00 */
[----:B------:R-:W-:Y:S02]  /*9a590*/  IMAD.MOV.U32 R122, RZ, RZ, R248 ;  /* 0x000000ffff7a7224 */ /* 0x000fe400078e00f8 */
[----:B------:R-:W-:Y:S01]  /*9a5a0*/  IMAD.MOV.U32 R123, RZ, RZ, R250 ;  /* 0x000000ffff7b7224 */ /* 0x000fe200078e00fa */
[----:B------:R-:W-:Y:S01]  /*9a5b0*/  LOP3.LUT P5, RZ, R2, 0x4000, RZ, 0xc0, !PT ;  /* 0x0000400002ff7812 */ /* 0x000fe200078ac0ff */
[----:B------:R-:W1:Y:S01]  /*9a5c0*/  LDCU UR4, c[0x0][0x39c] ;  /* 0x00007380ff0477ac */ /* 0x000e620008000800 */
[----:B----4-:R3:W-:Y:S01]  /*9a5d0*/  STSM.16.M88.4 [R252], R32 ;  /* 0x00000020fc007844 */ /* 0x0107e20000000200 */
[----:B------:R-:W-:-:S03]  /*9a5e0*/  NOP ;  /* 0x0000000000007918 */ /* 0x000fc60000000000 */
[----:B------:R-:W-:Y:S01]  /*9a5f0*/  LDS.128 R240, [R252] ;  /* 0x00000000fcf07984 */ /* 0x000fe20000000c00 */
[----:B------:R-:W-:-:S03]  /*9a600*/  NOP ;  /* 0x0000000000007918 */ /* 0x000fc60000000000 */
[----:B---3--:R-:W3:Y:S04]  /*9a610*/  LDL.LU R32, [R1+0xfe4] ;  /* 0x000fe40001207983 */ /* 0x008ee80000300800 */
[----:B------:R-:W3:Y:S04]  /*9a620*/  LDL.LU R33, [R1+0xfec] ;  /* 0x000fec0001217983 */ /* 0x000ee80000300800 */
[----:B------:R-:W3:Y:S04]  /*9a630*/  LDL.LU R34, [R1+0x904] ;  /* 0x0009040001227983 */ /* 0x000ee80000300800 */
[----:B------:R-:W3:Y:S04]  /*9a640*/  LDL.LU R35, [R1+0x90c] ;  /* 0x00090c0001237983 */ /* 0x000ee80000300800 */
[----:B--2---:R2:W-:Y:S01]  /*9a650*/  STSM.16.M88.4 [R252], R36 ;  /* 0x00000024fc007844 */ /* 0x0045e20000000200 */
[----:B------:R-:W-:-:S03]  /*9a660*/  NOP ;  /* 0x0000000000007918 */ /* 0x000fc60000000000 */
[----:B------:R-:W-:Y:S01]  /*9a670*/  LDS.128 R236, [R252] ;  /* 0x00000000fcec7984 */ /* 0x000fe20000000c00 */
[----:B------:R-:W-:-:S03]  /*9a680*/  NOP ;  /* 0x0000000000007918 */ /* 0x000fc60000000000 */
[----:B--2---:R-:W2:Y:S04]  /*9a690*/  LDL.LU R36, [R1+0x284] ;  /* 0x0002840001247983 */ /* 0x004ea80000300800 */
[----:B------:R-:W2:Y:S01]  /*9a6a0*/  LDL.LU R37, [R1+0x28c] ;  /* 0x00028c0001257983 */ /* 0x000ea20000300800 */
[----:B------:R-:W-:Y:S02]  /*9a6b0*/  IMAD.MOV.U32 R38, RZ, RZ, R245 ;  /* 0x000000ffff267224 */ /* 0x000fe400078e00f5 */
[----:B------:R-:W-:Y:S01]  /*9a6c0*/  IMAD.MOV.U32 R39, RZ, RZ, R247 ;  /* 0x000000ffff277224 */ /* 0x000fe200078e00f7 */
[----:B---3--:R3:W-:Y:S01]  /*9a6d0*/  STSM.16.M88.4 [R252], R32 ;  /* 0x00000020fc007844 */ /* 0x0087e20000000200 */
        /* <DEDUP_REMOVED lines=12> */
[----:B------:R-:W2:Y:S04]  /*9a7a0*/  LDL.LU R37, [R1+0xea8] ;  /* 0x000ea80001257983 */ /* 0x000ea80000300800 */
[----:B------:R-:W2:Y:S04]  /*9a7b0*/  LDL.LU R38, [R1+0xc30] ;  /* 0x000c300001267983 */ /* 0x000ea80000300800 */
[----:B------:R-:W2:Y:S04]  /*9a7c0*/  LDL.LU R39, [R1+0xc38] ;  /* 0x000c380001277983 */ /* 0x000ea80000300800 */
[----:B---3--:R3:W-:Y:S01]  /*9a7d0*/  STSM.16.M88.4 [R252], R32 ;  /* 0x00000020fc007844 */ /* 0x0087e20000000200 */
[----:B------:R-:W-:-:S03]  /*9a7e0*/  NOP ;  /* 0x0000000000007918 */ /* 0x000fc60000000000 */
[----:B------:R-:W4:Y:S01]  /*9a7f0*/  LDS.128 R8, [R252] ;  /* 0x00000000fc087984 */ /* 0x000f220000000c00 */
[----:B------:R-:W-:-:S03]  /*9a800*/  NOP ;  /* 0x0000000000007918 */ /* 0x000fc60000000000 */
[----:B---3--:R-:W3:Y:S04]  /*9a810*/  LDL.LU R32, [R1+0xfd4] ;  /* 0x000fd40001207983 */ /* 0x008ee80000300800 */
[----:B----4-:R-:W-:Y:S04]  /*9a820*/  STL.64 [R1+0x60], R8 ;  /* 0x0000600801007387 */ /* 0x010fe80000100a00 */
[----:B------:R-:W-:Y:S04]  /*9a830*/  STL.64 [R1+0x68], R10 ;  /* 0x0000680a01007387 */ /* 0x000fe80000100a00 */
[----:B------:R-:W3:Y:S04]  /*9a840*/  LDL.LU R33, [R1+0xfdc] ;  /* 0x000fdc0001217983 */ /* 0x000ee80000300800 */
[----:B------:R-:W3:Y:S04]  /*9a850*/  LDL.LU R34, [R1+0x1554] ;  /* 0x0015540001227983 */ /* 0x000ee80000300800 */
[----:B------:R-:W3:Y:S04]  /*9a860*/  LDL.LU R35, [R1+0x155c] ;  /* 0x00155c0001237983 */ /* 0x000ee80000300800 */
[----:B--2---:R2:W-:Y:S01]  /*9a870*/  STSM.16.M88.4 [R252], R36 ;  /* 0x00000024fc007844 */ /* 0x0045e20000000200 */
[----:B------:R-:W-:-:S03]  /*9a880*/  NOP ;  /* 0x0000000000007918 */ /* 0x000fc60000000000 */
[----:B------:R-:W4:Y:S01]  /*9a890*/  LDS.128 R8, [R252] ;  /* 0x00000000fc087984 */ /* 0x000f220000000c00 */
[----:B------:R-:W-:-:S03]  /*9a8a0*/  NOP ;  /* 0x0000000000007918 */ /* 0x000fc60000000000 */
[----:B--2---:R-:W2:Y:S01]  /*9a8b0*/  LDL.LU R36, [R1+0xea4] ;  /* 0x000ea40001247983 */ /* 0x004ea20000300800 */
[----:B----4-:R-:W-:-:S03]  /*9a8c0*/  IMAD.MOV.U32 R31, RZ, RZ, R11 ;  /* 0x000000ffff1f7224 */ /* 0x010fc600078e000b */
[----:B------:R-:W-:Y:S04]  /*9a8d0*/  STL.64 [R1+0x50], R8 ;  /* 0x0000500801007387 */ /* 0x000fe80000100a00 */
[----:B------:R-:W-:Y:S04]  /*9a8e0*/  STL [R1+0x58], R10 ;  /* 0x0000580a01007387 */ /* 0x000fe80000100800 */
[----:B------:R-:W-:Y:S04]  /*9a8f0*/  STL [R1+0x2b74], R31 ;  /* 0x002b741f01007387 */ /* 0x000fe80000100800 */
        /* <DEDUP_REMOVED lines=8> */
[----:B----4-:R-:W-:Y:S04]  /*9a980*/  STL [R1+0x40], R8 ;  /* 0x0000400801007387 */ /* 0x010fe80000100800 */
[----:B------:R-:W-:Y:S04]  /*9a990*/  STL [R1+0x48], R10 ;  /* 0x0000480a01007387 */ /* 0x000fe80000100800 */
        /* <DEDUP_REMOVED lines=10> */
[----:B------:R-:W2:Y:S01]  /*9aa40*/  LDL.LU R39, [R1+0xc28] ;  /* 0x000c280001277983 */ /* 0x000ea20000300800 */
[----:B------:R-:W-:-:S02]  /*9aa50*/  IMAD.MOV.U32 R31, RZ, RZ, R9 ;  /* 0x000000ffff1f7224 */ /* 0x000fc400078e0009 */
[----:B------:R-:W-:Y:S01]  /*9aa60*/  IMAD.MOV.U32 R6, RZ, RZ, R11 ;  /* 0x000000ffff067224 */ /* 0x000fe200078e000b */
        /* <DEDUP_REMOVED lines=14> */
[----:B--2---:R-:W2:Y:S04]  /*9ab50*/  LDL.LU R36, [R1+0xe94] ;  /* 0x000e940001247983 */ /* 0x004ea80000300800 */
[----:B----4-:R-:W-:Y:S04]  /*9ab60*/  STL.64 [R1+0x90], R8 ;  /* 0x0000900801007387 */ /* 0x010fe80000100a00 */
[----:B------:R-:W-:Y:S04]  /*9ab70*/  STL.64 [R1+0x98], R10 ;  /* 0x0000980a01007387 */ /* 0x000fe80000100a00 */
        /* <DEDUP_REMOVED lines=38> */
[----:B----4-:R-:W-:Y:S04]  /*9ade0*/  STL [R1+0x294], R9 ;  /* 0x0002940901007387 */ /* 0x010fe80000100800 */
[----:B------:R-:W-:Y:S04]  /*9adf0*/  STL.64 [R1+0x298], R10 ;  /* 0x0002980a01007387 */ /* 0x000fe80000100a00 */
[----:B------:R-:W2:Y:S04]  /*9ae00*/  LDL.LU R37, [R1+0xe8c] ;  /* 0x000e8c0001257983 */ /* 0x000ea80000300800 */
[----:B------:R-:W2:Y:S04]  /*9ae10*/  LDL.LU R38, [R1+0xc14] ;  /* 0x000c140001267983 */ /* 0x000ea80000300800 */
[----:B------:R-:W2:Y:S01]  /*9ae20*/  LDL.LU R39, [R1+0xc1c] ;  /* 0x000c1c0001277983 */ /* 0x000ea20000300800 */
[----:B------:R-:W-:-:S03]  /*9ae30*/  MOV R7, R8 ;  /* 0x0000000800077202 */ /* 0x000fc60000000f00 */
        /* <DEDUP_REMOVED lines=81> */
[----:B------:R-:W2:Y:S01]  /*9b350*/  LDL.LU R39, [R1+0xbfc] ;  /* 0x000bfc0001277983 */ /* 0x000ea20000300800 */
[----:B------:R-:W-:-:S03]  /*9b360*/  IMAD.MOV.U32 R8, RZ, RZ, R9 ;  /* 0x000000ffff087224 */ /* 0x000fc600078e0009 */
[----:B---3--:R3:W-:Y:S01]  /*9b370*/  STSM.16.M88.4 [R252], R32 ;  /* 0x00000020fc007844 */ /* 0x0087e20000000200 */
[----:B------:R-:W-:-:S03]  /*9b380*/  NOP ;  /* 0x0000000000007918 */ /* 0x000fc60000000000 */
[----:B------:R-:W4:Y:S01]  /*9b390*/  LDS.128 R16, [R252] ;  /* 0x00000000fc107984 */ /* 0x000f220000000c00 */
[----:B------:R-:W-:-:S03]  /*9b3a0*/  NOP ;  /* 0x0000000000007918 */ /* 0x000fc60000000000 */
[----:B---3--:R-:W3:Y:S04]  /*9b3b0*/  LDL.LU R32, [R1+0xf80] ;  /* 0x000f800001207983 */ /* 0x008ee80000300800 */
[----:B----4-:R-:W-:Y:S04]  /*9b3c0*/  STL [R1+0x310], R16 ;  /* 0x0003101001007387 */ /* 0x010fe80000100800 */
[----:B------:R-:W-:Y:S01]  /*9b3d0*/  STL.64 [R1+0x318], R18 ;  /* 0x0003181201007387 */ /* 0x000fe20000100a00 */
[----:B------:R-:W-:-:S03]  /*9b3e0*/  IMAD.MOV.U32 R9, RZ, RZ, R17 ;  /* 0x000000ffff097224 */ /* 0x000fc600078e0011 */
        /* <DEDUP_REMOVED lines=38> */
[----:B---3--:R-:W3:Y:S01]  /*9b650*/  LDL.LU R32, [R1+0xf70] ;  /* 0x000f700001207983 */ /* 0x008ee20000300800 */
[----:B----4-:R-:W-:-:S03]  /*9b660*/  IMAD.MOV.U32 R40, RZ, RZ, R18 ;  /* 0x000000ffff287224 */ /* 0x010fc600078e0012 */
[----:B------:R-:W-:Y:S04]  /*9b670*/  STL.64 [R1+0x350], R16 ;  /* 0x0003501001007387 */ /* 0x000fe80000100a00 */
[----:B------:R-:W-:Y:S04]  /*9b680*/  STL [R1+0x35c], R19 ;  /* 0x00035c1301007387 */ /* 0x000fe80000100800 */
[----:B------:R-:W-:Y:S04]  /*9b690*/  STL [R1+0x2b54], R40 ;  /* 0x002b542801007387 */ /* 0x000fe80000100800 */
        /* <DEDUP_REMOVED lines=9> */
[----:B------:R-:W-:Y:S04]  /*9b730*/  STL [R1+0x34c], R19 ;  /* 0x00034c1301007387 */ /* 0x000fe80000100800 */
[----:B------:R-:W2:Y:S04]  /*9b740*/  LDL.LU R37, [R1+0xe48] ;  /* 0x000e480001257983 */ /* 0x000ea80000300800 */
[----:B------:R-:W2:Y:S04]  /*9b750*/  LDL.LU R38, [R1+0xbd0] ;  /* 0x000bd00001267983 */ /* 0x000ea80000300800 */
[----:B------:R-:W2:Y:S01]  /*9b760*/  LDL.LU R39, [R1+0xbd8] ;  /* 0x000bd80001277983 */ /* 0x000ea20000300800 */
[----:B------:R-:W-:Y:S01]  /*9b770*/  IMAD.MOV.U32 R40, RZ, RZ, R16 ;  /* 0x000000ffff287224 */ /* 0x000fe200078e0010 */
[----:B------:R-:W-:-:S02]  /*9b780*/  MOV R11, R18 ;  /* 0x00000012000b7202 */ /* 0x000fc40000000f00 */
        /* <DEDUP_REMOVED lines=15> */
[----:B----4-:R4:W-:Y:S04]  /*9b880*/  STL.64 [R1+0x3c0], R16 ;  /* 0x0003c01001007387 */ /* 0x0109e80000100a00 */
[----:B------:R-:W-:Y:S01]  /*9b890*/  STL [R1+0x3c8], R18 ;  /* 0x0003c81201007387 */ /* 0x000fe20000100800 */
[----:B----4-:R-:W-:-:S05]  /*9b8a0*/  IMAD.MOV.U32 R16, RZ, RZ, R19 ;  /* 0x000000ffff107224 */ /* 0x010fca00078e0013 */
        /* <DEDUP_REMOVED lines=70> */
[----:B----4-:R-:W-:Y:S01]  /*9bd10*/  STL [R1+0x434], R21 ;  /* 0x0004341501007387 */ /* 0x010fe20000100800 */
[----:B------:R-:W-:-:S03]  /*9bd20*/  IMAD.MOV.U32 R17, RZ, RZ, R20 ;  /* 0x000000ffff117224 */ /* 0x000fc600078e0014 */
        /* <DEDUP_REMOVED lines=175> */
[----:B----4-:R-:W-:-:S05]  /*9c820*/  MOV R20, R23 ;  /* 0x0000001700147202 */ /* 0x010fca0000000f00 */
        /* <DEDUP_REMOVED lines=60> */
[----:B------:R-:W-:Y:S04]  /*9cbf0*/  STL [R1+0x1f8], R26 ;  /* 0x0001f81a01007387 */ /* 0x000fe80000100800 */
        /* <DEDUP_REMOVED lines=14> */
[----:B------:R-:W3:Y:S01]  /*9cce0*/  LDL.LU R35, [R1+0x147c] ;  /* 0x00147c0001237983 */ /* 0x000ee20000300800 */
[----:B------:R-:W-:-:S03]  /*9ccf0*/  IMAD.MOV.U32 R22, RZ, RZ, R24 ;  /* 0x000000ffff167224 */ /* 0x000fc600078e0018 */
        /* <DEDUP_REMOVED lines=154> */
[----:B------:R-:W-:Y:S01]  /*9d6a0*/  MOV R24, R44 ;  /* 0x0000002c00187202 */ /* 0x000fe20000000f00 */
[----:B------:R-:W-:-:S02]  /*9d6b0*/  IMAD.MOV.U32 R25, RZ, RZ, R46 ;  /* 0x000000ffff197224 */ /* 0x000fc400078e002e */
        /* <DEDUP_REMOVED lines=1533> */
[----:B---3--:R-:W-:Y:S01]  /*a3690*/  STSM.16.M88.4 [R252], R32 ;  /* 0x00000020fc007844 */ /* 0x008fe20000000200 */
[----:B------:R-:W-:-:S03]  /*a36a0*/  NOP ;  /* 0x0000000000007918 */ /* 0x000fc60000000000 */
[----:B------:R-:W-:Y:S01]  /*a36b0*/  LDS.128 R32, [R252] ;  /* 0x00000000fc207984 */ /* 0x000fe20000000c00 */
[----:B------:R-:W-:-:S03]  /*a36c0*/  NOP ;  /* 0x0000000000007918 */ /* 0x000fc60000000000 */
[----:B--2---:R-:W-:Y:S01]  /*a36d0*/  STSM.16.M88.4 [R252], R36 ;  /* 0x00000024fc007844 */ /* 0x004fe20000000200 */
[----:B------:R-:W-:-:S03]  /*a36e0*/  NOP ;  /* 0x0000000000007918 */ /* 0x000fc60000000000 */
[----:B------:R-:W-:Y:S01]  /*a36f0*/  LDS.128 R36, [R252] ;  /* 0x00000000fc247984 */ /* 0x000fe20000000c00 */
[----:B------:R-:W-:-:S03]  /*a3700*/  NOP ;  /* 0x0000000000007918 */ /* 0x000fc60000000000 */
[----:B----4-:R2:W-:Y:S01]  /*a3710*/  STSM.16.M88.4 [R252], R44 ;  /* 0x0000002cfc007844 */ /* 0x0105e20000000200 */
[----:B------:R-:W-:-:S03]  /*a3720*/  NOP ;  /* 0x0000000000007918 */ /* 0x000fc60000000000 */
[----:B------:R-:W-:Y:S01]  /*a3730*/  LDS.128 R52, [R252] ;  /* 0x00000000fc347984 */ /* 0x000fe20000000c00 */
[----:B------:R-:W-:-:S03]  /*a3740*/  NOP ;  /* 0x0000000000007918 */ /* 0x000fc60000000000 */
[----:B--2---:R-:W2:Y:S04]  /*a3750*/  LDL.LU R44, [R1+0x15a0] ;  /* 0x0015a000012c7983 */ /* 0x004ea80000300800 */
        /* <DEDUP_REMOVED lines=11> */
[----:B------:R-:W-:Y:S01]  /*a3810*/  STSM.16.M88.4 [R252], R48 ;  /* 0x00000030fc007844 */ /* 0x000fe20000000200 */
[----:B------:R-:W-:-:S03]  /*a3820*/  NOP ;  /* 0x0000000000007918 */ /* 0x000fc60000000000 */
[----:B------:R-:W-:Y:S01]  /*a3830*/  LDS.128 R48, [R252] ;  /* 0x00000000fc307984 */ /* 0x000fe20000000c00 */
[----:B------:R-:W-:-:S03]  /*a3840*/  NOP ;  /* 0x0000000000007918 */ /* 0x000fc60000000000 */
[----:B------:R-:W4:Y:S04]  /*a3850*/  LDL.LU R64, [R1+0xc84] ;  /* 0x000c840001407983 */ /* 0x000f280000300800 */
[----:B------:R-:W4:Y:S04]  /*a3860*/  LDL.LU R65, [R1+0xc8c] ;  /* 0x000c8c0001417983 */ /* 0x000f280000300800 */
[----:B------:R-:W4:Y:S04]  /*a3870*/  LDL.LU R66, [R1+0x34] ;  /* 0x0000340001427983 */ /* 0x000f280000300800 */
[----:B------:R-:W4:Y:S04]  /*a3880*/  LDL.LU R67, [R1+0x3c] ;  /* 0x00003c0001437983 */ /* 0x000f280000300800 */
[----:B--2---:R-:W-:Y:S01]  /*a3890*/  STSM.16.M88.4 [R252], R44 ;  /* 0x0000002cfc007844 */ /* 0x004fe20000000200 */
[----:B------:R-:W-:-:S03]  /*a38a0*/  NOP ;  /* 0x0000000000007918 */ /* 0x000fc60000000000 */
[----:B------:R-:W-:Y:S01]  /*a38b0*/  LDS.128 R44, [R252] ;  /* 0x00000000fc2c7984 */ /* 0x000fe20000000c00 */
[----:B------:R-:W-:-:S03]  /*a38c0*/  NOP ;  /* 0x0000000000007918 */ /* 0x000fc60000000000 */
[----:B---3--:R-:W-:Y:S01]  /*a38d0*/  STSM.16.M88.4 [R252], R56 ;  /* 0x00000038fc007844 */ /* 0x008fe20000000200 */
        /* <DEDUP_REMOVED lines=77> */
[----:B------:R-:W3:Y:S04]  /*a3db0*/  LDL.LU R106, [R1] ;  /* 0x00000000016a7983 */ /* 0x000ee80000300800 */
        /* <DEDUP_REMOVED lines=30> */
[----:B------:R-:W-:Y:S01]  /*a3fa0*/  STSM.16.M88.4 [R252], R112 ;  /* 0x00000070fc007844 */ /* 0x000fe20000000200 */
[----:B------:R-:W-:-:S03]  /*a3fb0*/  NOP ;  /* 0x0000000000007918 */ /* 0x000fc60000000000 */
[----:B------:R-:W-:Y:S01]  /*a3fc0*/  LDS.128 R112, [R252] ;  /* 0x00000000fc707984 */ /* 0x000fe20000000c00 */
[----:B------:R-:W-:-:S03]  /*a3fd0*/  NOP ;  /* 0x0000000000007918 */ /* 0x000fc60000000000 */
[----:B------:R-:W3:Y:S04]  /*a3fe0*/  LDL.LU R120, [R1+0xc40] ;  /* 0x000c400001787983 */ /* 0x000ee80000300800 */
[----:B------:R-:W3:Y:S04]  /*a3ff0*/  LDL.LU R121, [R1+0xc48] ;  /* 0x000c480001797983 */ /* 0x000ee80000300800 */
[----:B------:R-:W4:Y:S04]  /*a4000*/  LDL.LU R124, [R1+0x1564] ;  /* 0x00156400017c7983 */ /* 0x000f280000300800 */
[----:B--2---:R-:W-:Y:S01]  /*a4010*/  STSM.16.M88.4 [R252], R108 ;  /* 0x0000006cfc007844 */ /* 0x004fe20000000200 */
[----:B------:R-:W-:-:S03]  /*a4020*/  NOP ;  /* 0x0000000000007918 */ /* 0x000fc60000000000 */
[----:B------:R-:W2:Y:S01]  /*a4030*/  LDS.128 R108, [R252] ;  /* 0x00000000fc6c7984 */ /* 0x000ea20000000c00 */
[----:B------:R-:W-:-:S03]  /*a4040*/  NOP ;  /* 0x0000000000007918 */ /* 0x000fc60000000000 */
[----:B--2---:R2:W-:Y:S04]  /*a4050*/  STL [R1+0x2ae4], R111 ;  /* 0x002ae46f01007387 */ /* 0x0045e80000100800 */
[----:B--2---:R-:W2:Y:S04]  /*a4060*/  LDL.LU R111, [R1+0xc4] ;  /* 0x0000c400016f7983 */ /* 0x004ea80000300800 */
[----:B------:R-:W4:Y:S04]  /*a4070*/  LDL.LU R125, [R1+0x156c] ;  /* 0x00156c00017d7983 */ /* 0x000f280000300800 */
[----:B------:R-:W4:Y:S04]  /*a4080*/  LDL.LU R126, [R1+0xeb4] ;  /* 0x000eb400017e7983 */ /* 0x000f280000300800 */
[----:B------:R-:W4:Y:S04]  /*a4090*/  LDL.LU R127, [R1+0xebc] ;  /* 0x000ebc00017f7983 */ /* 0x000f280000300800 */
[----:B---3--:R-:W-:Y:S01]  /*a40a0*/  STSM.16.M88.4 [R252], R120 ;  /* 0x00000078fc007844 */ /* 0x008fe20000000200 */
[----:B------:R-:W-:-:S03]  /*a40b0*/  NOP ;  /* 0x0000000000007918 */ /* 0x000fc60000000000 */
[----:B------:R-:W3:Y:S01]  /*a40c0*/  LDS.128 R120, [R252] ;  /* 0x00000000fc787984 */ /* 0x000ee20000000c00 */
[----:B------:R-:W-:-:S03]  /*a40d0*/  NOP ;  /* 0x0000000000007918 */ /* 0x000fc60000000000 */
[----:B----4-:R4:W-:Y:S04]  /*a40e0*/  STSM.16.M88.4 [R252], R124 ;  /* 0x0000007cfc007844 */ /* 0x0109e80000000200 */
[----:B----4-:R-:W4:Y:S04]  /*a40f0*/  LDL.LU R124, [R1+0xc44] ;  /* 0x000c4400017c7983 */ /* 0x010f280000300800 */
[----:B------:R-:W4:Y:S01]  /*a4100*/  LDL.LU R125, [R1+0xc4c] ;  /* 0x000c4c00017d7983 */ /* 0x000f220000300800 */
[----:B------:R-:W-:Y:S01]  /*a4110*/  MOV R126, R249 ;  /* 0x000000f9007e7202 */ /* 0x000fe20000000f00 */
[----:B------:R-:W-:Y:S01]  /*a4120*/  IMAD.MOV.U32 R127, RZ, RZ, R251 ;  /* 0x000000ffff7f7224 */ /* 0x000fe200078e00fb */
[----:B--2---:R-:W-:Y:S01]  /*a4130*/  ISETP.GE.AND P0, PT, R111, R136, PT ;  /* 0x000000886f00720c */ /* 0x004fe20003f06270 */
[----:B------:R-:W-:Y:S01]  /*a4140*/  NOP ;  /* 0x0000000000007918 */ /* 0x000fe20000000000 */
[----:B------:R-:W2:Y:S04]  /*a4150*/  LDL.LU R249, [R1+0xff8] ;  /* 0x000ff80001f97983 */ /* 0x000ea80000300800 */
[----:B------:R-:W1:Y:S01]  /*a4160*/  LDS.128 R136, [R252] ;  /* 0x00000000fc887984 */ /* 0x000e620000000c00 */
[----:B------:R-:W-:-:S03]  /*a4170*/  NOP ;  /* 0x0000000000007918 */ /* 0x000fc60000000000 */
[----:B------:R-:W2:Y:S04]  /*a4180*/  LDL.LU R250, [R1+0xffc] ;  /* 0x000ffc0001fa7983 */ /* 0x000ea80000300800 */
[----:B------:R-:W2:Y:S01]  /*a4190*/  LDL.LU R248, [R1+0x1000] ;  /* 0x0010000001f87983 */ /* 0x000ea20000300800 */
[----:B------:R-:W-:-:S04]  /*a41a0*/  LOP3.LUT R30, R30, 0xfffff7ff, RZ, 0xc0, !PT ;  /* 0xfffff7ff1e1e7812 */ /* 0x000fc800078ec0ff */
[----:B------:R-:W-:Y:S02]  /*a41b0*/  @P5 LOP3.LUT R30, R30, 0x800, RZ, 0xfc, !PT ;  /* 0x000008001e1e5812 */ /* 0x000fe400078efcff */
[----:B------:R-:W-:Y:S02]  /*a41c0*/  LOP3.LUT P5, RZ, R2, 0x800, RZ, 0xc0, !PT ;  /* 0x0000080002ff7812 */ /* 0x000fe400078ac0ff */
[----:B------:R-:W-:Y:S01]  /*a41d0*/  LOP3.LUT R30, R30, 0xffffefff, RZ, 0xc0, !PT ;  /* 0xffffefff1e1e7812 */ /* 0x000fe200078ec0ff */
[----:B----4-:R4:W-:Y:S04]  /*a41e0*/  STSM.16.M88.4 [R252], R124 ;  /* 0x0000007cfc007844 */ /* 0x0109e80000000200 */
[----:B----4-:R-:W4:Y:S06]  /*a41f0*/  LDL.LU.64 R124, [R1+0xff0] ;  /* 0x000ff000017c7983 */ /* 0x010f2c0000300a00 */
[----:B------:R-:W-:-:S02]  /*a4200*/  @P5 LOP3.LUT R30, R30, 0x1000, RZ, 0xfc, !PT ;  /* 0x000010001e1e5812 */ /* 0x000fc400078efcff */
[----:B------:R-:W-:Y:S01]  /*a4210*/  LOP3.LUT P5, RZ, R2, 0x200, RZ, 0xc0, !PT ;  /* 0x0000020002ff7812 */ /* 0x000fe200078ac0ff */
[----:B------:R-:W2:Y:S01]  /*a4220*/  LDL.LU R126, [R1+0x1838] ;  /* 0x00183800017e7983 */ /* 0x000ea20000300800 */
[----:B------:R-:W-:-:S03]  /*a4230*/  LOP3.LUT R30, R30, 0xffffdfff, RZ, 0xc0, !PT ;  /* 0xffffdfff1e1e7812 */ /* 0x000fc600078ec0ff */
[----:B------:R-:W2:Y:S08]  /*a4240*/  LDL.LU R127, [R1+0xc8] ;  /* 0x0000c800017f7983 */ /* 0x000eb00000300800 */
[----:B------:R-:W-:Y:S02]  /*a4250*/  @P5 LOP3.LUT R30, R30, 0x2000, RZ, 0xfc, !PT ;  /* 0x000020001e1e5812 */ /* 0x000fe400078efcff */
[----:B------:R-:W-:-:S02]  /*a4260*/  LOP3.LUT P5, RZ, R2, 0x1, RZ, 0xc0, !PT ;  /* 0x0000000102ff7812 */ /* 0x000fc400078ac0ff */
[----:B------:R-:W-:-:S11]  /*a4270*/  LOP3.LUT R30, R30, 0xffff7fff, RZ, 0xc0, !PT ;  /* 0xffff7fff1e1e7812 */ /* 0x000fd600078ec0ff */
[----:B------:R-:W-:Y:S02]  /*a4280*/  @P5 LOP3.LUT R30, R30, 0x8000, RZ, 0xfc, !PT ;  /* 0x000080001e1e5812 */ /* 0x000fe400078efcff */
[----:B-1----:R-:W-:Y:S01]  /*a4290*/  ISETP.LT.AND P5, PT, R3, UR4, !P0 ;  /* 0x0000000403007c0c */ /* 0x002fe2000c7a1270 */
[----:B------:R-:W-:Y:S01]  /*a42a0*/  NOP ;  /* 0x0000000000007918 */ /* 0x000fe20000000000 */
[----:B------:R-:W-:Y:S01]  /*a42b0*/  LOP3.LUT P6, RZ, R2, 0x1000, RZ, 0xc0, !PT ;  /* 0x0000100002ff7812 */ /* 0x000fe200078cc0ff */
[----:B------:R-:W1:Y:S10]  /*a42c0*/  LDCU UR4, c[0x0][0x398] ;  /* 0x00007300ff0477ac */ /* 0x000e740008000800 */
[----:B----4-:R4:W-:Y:S04]  /*a42d0*/  @P5 STG.E desc[UR6][R124.64], R240 ;  /* 0x000000f07c005986 */ /* 0x0109e8000c101906 */
[----:B----4-:R-:W4:Y:S01]  /*a42e0*/  LDL.LU R240, [R1+0x1a50] ;  /* 0x001a500001f07983 */ /* 0x010f220000300800 */
[----:B------:R-:W-:-:S04]  /*a42f0*/  LOP3.LUT R30, R30, 0xffffbfff, RZ, 0xc0, !PT ;  /* 0xffffbfff1e1e7812 */ /* 0x000fc800078ec0ff */
[----:B------:R-:W-:Y:S02]  /*a4300*/  @P6 LOP3.LUT R30, R30, 0x4000, RZ, 0xfc, !PT ;  /* 0x000040001e1e6812 */ /* 0x000fe400078efcff */
[----:B------:R-:W-:-:S04]  /*a4310*/  LOP3.LUT P6, RZ, R2, 0x10, RZ, 0xc0, !PT ;  /* 0x0000001002ff7812 */ /* 0x000fc800078cc0ff */
[----:B--2---:R-:W-:Y:S01]  /*a4320*/  ISETP.LT.AND P6, PT, R127, UR5, !P6 ;  /* 0x000000057f007c0c */ /* 0x004fe2000f7c1270 */
[----:B------:R-:W-:Y:S01]  /*a4330*/  IMAD.WIDE R124, R5, 0x4, R12 ;  /* 0x00000004057c7825 */ /* 0x000fe200078e020c */
[----:B------:R-:W-:Y:S01]  /*a4340*/  LOP3.LUT P5, RZ, R30, 0x8000, RZ, 0xc0, !PT ;  /* 0x000080001eff7812 */ /* 0x000fe200078ac0ff */
[----:B------:R-:W2:Y:S01]  /*a4350*/  LDL.LU R5, [R1+0x2b78] ;  /* 0x002b780001057983 */ /* 0x000ea20000300800 */
[----:B------:R-:W-:-:S03]  /*a4360*/  LOP3.LUT P4, RZ, R2, 0x8000, RZ, 0xc0, !PT ;  /* 0x0000800002ff7812 */ /* 0x000fc6000788c0ff */
[----:B------:R-:W2:Y:S06]  /*a4370*/  LDL.LU R251, [R1+0x1004] ;  /* 0x0010040001fb7983 */ /* 0x000eac0000300800 */
[----:B------:R4:W-:Y:S01]  /*a4380*/  @P6 STG.E desc[UR6][R124.64], R236 ;  /* 0x000000ec7c006986 */ /* 0x0009e2000c101906 */
[----:B-1----:R-:W-:Y:S01]  /*a4390*/  ISETP.LT.AND P6, PT, R111, UR4, !P5 ;  /* 0x000000046f007c0c */ /* 0x002fe2000efc1270 */
[----:B------:R-:W1:Y:S01]  /*a43a0*/  LDCU UR4, c[0x0][0x39c] ;  /* 0x00007380ff0477ac */ /* 0x000e620008000800 */
[----:B------:R-:W-:Y:S02]  /*a43b0*/  ISETP.LT.AND P5, PT, R127, UR8, !P5 ;  /* 0x000000087f007c0c */ /* 0x000fe4000efa1270 */
[----:B------:R-:W-:-:S02]  /*a43c0*/  LOP3.LUT P3, RZ, R2, 0x20000, RZ, 0xc0, !PT ;  /* 0x0002000002ff7812 */ /* 0x000fc4000786c0ff */
[----:B------:R-:W-:Y:S01]  /*a43d0*/  LOP3.LUT P2, RZ, R2, 0x40000, RZ, 0xc0, !PT ;  /* 0x0004000002ff7812 */ /* 0x000fe2000784c0ff */
[----:B----4-:R-:W-:-:S06]  /*a43e0*/  IMAD.WIDE R124, R240, 0x4, R14 ;  /* 0x00000004f07c7825 */ /* 0x010fcc00078e020e */
[----:B------:R4:W-:Y:S02]  /*a43f0*/  @P6 STG.E desc[UR6][R124.64], R232 ;  /* 0x000000e87c006986 */ /* 0x0009e4000c101906 */
[----:B----4-:R-:W-:-:S05]  /*a4400*/  IMAD.WIDE R124, R240, 0x4, R12 ;  /* 0x00000004f07c7825 */ /* 0x010fca00078e020c */
[----:B------:R4:W-:Y:S01]  /*a4410*/  @P5 STG.E desc[UR6][R124.64], R228 ;  /* 0x000000e47c005986 */ /* 0x0009e2000c101906 */
[----:B------:R-:W-:Y:S01]  /*a4420*/  LOP3.LUT P5, RZ, R30, 0x2000, RZ, 0xc0, !PT ;  /* 0x000020001eff7812 */ /* 0x000fe200078ac0ff */
[----:B----4-:R-:W-:-:S12]  /*a4430*/  IMAD.WIDE R124, R126, 0x4, R14 ;  /* 0x000000047e7c7825 */ /* 0x010fd800078e020e */
[----:B------:R4:W-:Y:S01]  /*a4440*/  @P5 STG.E desc[UR6][R124.64], R241 ;  /* 0x000000f17c005986 */ /* 0x0009e2000c101906 */
[C---:B------:R-:W-:Y:S02]  /*a4450*/  LOP3.LUT P5, RZ, R30.reuse, 0x1000, RZ, 0xc0, !PT ;  /* 0x000010001eff7812 */ /* 0x040fe400078ac0ff */
[----:B------:R-:W-:Y:S01]  /*a4460*/  LOP3.LUT P6, RZ, R30, 0x4000, RZ, 0xc0, !PT ;  /* 0x000040001eff7812 */ /* 0x000fe200078cc0ff */
[----:B----4-:R-:W-:-:S10]  /*a4470*/  IMAD.WIDE R124, R126, 0x4, R12 ;  /* 0x000000047e7c7825 */ /* 0x010fd400078e020c */
[----:B------:R4:W-:Y:S01]  /*a4480*/  @P5 STG.E desc[UR6][R124.64], R237 ;  /* 0x000000ed7c005986 */ /* 0x0009e2000c101906 */
[----:B------:R-:W-:Y:S01]  /*a4490*/  LOP3.LUT P5, RZ, R30, 0x800, RZ, 0xc0, !PT ;  /* 0x000008001eff7812 */ /* 0x000fe200078ac0ff */
[----:B----4-:R-:W-:-:S05]  /*a44a0*/  IMAD.WIDE R124, R249, 0x4, R14 ;  /* 0x00000004f97c7825 */ /* 0x010fca00078e020e */
[----:B------:R4:W-:Y:S02]  /*a44b0*/  @P6 STG.E desc[UR6][R124.64], R233 ;  /* 0x000000e97c006986 */ /* 0x0009e4000c101906 */
[----:B----4-:R-:W-:Y:S02]  /*a44c0*/  IMAD.WIDE R124, R249, 0x4, R12 ;  /* 0x00000004f97c7825 */ /* 0x010fe400078e020c */
[----:B------:R-:W4:Y:S04]  /*a44d0*/  LDL.LU R249, [R1+0x1008] ;  /* 0x0010080001f97983 */ /* 0x000f280000300800 */
[----:B------:R1:W-:Y:S02]  /*a44e0*/  @P5 STG.E desc[UR6][R124.64], R229 ;  /* 0x000000e57c005986 */ /* 0x0003e4000c101906 */
[----:B-1----:R-:W-:-:S05]  /*a44f0*/  IMAD.WIDE R124, R250, 0x4, R14 ;  /* 0x00000004fa7c7825 */ /* 0x002fca00078e020e */
[----:B------:R1:W-:Y:S02]  /*a4500*/  @P4 STG.E desc[UR6][R124.64], R242 ;  /* 0x000000f27c004986 */ /* 0x0003e4000c101906 */
[----:B-1----:R-:W-:Y:S02]  /*a4510*/  IMAD.WIDE R124, R250, 0x4, R12 ;  /* 0x00000004fa7c7825 */ /* 0x002fe400078e020c */
[----:B------:R-:W3:Y:S04]  /*a4520*/  LDL.LU R250, [R1+0x60] ;  /* 0x0000600001fa7983 */ /* 0x000ee80000300800 */
[----:B------:R1:W-:Y:S02]  /*a4530*/  @P3 STG.E desc[UR6][R124.64], R238 ;  /* 0x000000ee7c003986 */ /* 0x0003e4000c101906 */
[----:B-1----:R-:W-:-:S05]  /*a4540*/  IMAD.WIDE R124, R248, 0x4, R14 ;  /* 0x00000004f87c7825 */ /* 0x002fca00078e020e */
[----:B------:R1:W-:Y:S02]  /*a4550*/  @P2 STG.E desc[UR6][R124.64], R234 ;  /* 0x000000ea7c002986 */ /* 0x0003e4000c101906 */
[----:B-1----:R-:W-:Y:S02]  /*a4560*/  IMAD.WIDE R124, R248, 0x4, R12 ;  /* 0x00000004f87c7825 */ /* 0x002fe400078e020c */
        /* <DEDUP_REMOVED lines=8> */
[----:B------:R-:W-:-:S02]  /*a45f0*/  LOP3.LUT P6, RZ, R4, 0x100000, RZ, 0xc0, !PT ;  /* 0x0010000004ff7812 */ /* 0x000fc400078cc0ff */
[----:B------:R-:W-:Y:S01]  /*a4600*/  LOP3.LUT R30, R30, 0xfffffff7, RZ, 0xc0, !PT ;  /* 0xfffffff71e1e7812 */ /* 0x000fe200078ec0ff */
[----:B------:R-:W3:Y:S01]  /*a4610*/  LDL.LU R232, [R1+0x68] ;  /* 0x0000680001e87983 */ /* 0x000ee20000300800 */
[C---:B------:R-:W-:Y:S02]  /*a4620*/  LOP3.LUT P1, RZ, R2.reuse, 0x400000, RZ, 0xc0, !PT ;  /* 0x0040000002ff7812 */ /* 0x040fe4000782c0ff */
[C---:B------:R-:W-:Y:S01]  /*a4630*/  LOP3.LUT P0, RZ, R2.reuse, 0x1000000, RZ, 0xc0, !PT ;  /* 0x0100000002ff7812 */ /* 0x040fe2000780c0ff */
[----:B------:R-:W3:Y:S01]  /*a4640*/  LDL.LU R236, [R1+0x101c] ;  /* 0x00101c0001ec7983 */ /* 0x000ee20000300800 */
[C---:B------:R-:W-:Y:S02]  /*a4650*/  LOP3.LUT P3, RZ, R2.reuse, 0x8000000, RZ, 0xc0, !PT ;  /* 0x0800000002ff7812 */ /* 0x040fe4000786c0ff */
[----:B------:R-:W-:Y:S01]  /*a4660*/  LOP3.LUT P2, RZ, R2, 0x10000000, RZ, 0xc0, !PT ;  /* 0x1000000002ff7812 */ /* 0x000fe2000784c0ff */
[----:B------:R-:W3:Y:S02]  /*a4670*/  LDL.LU R240, [R1+0x58] ;  /* 0x0000580001f07983 */ /* 0x000ee40000300800 */
[----:B------:R-:W-:-:S02]  /*a4680*/  @P6 LOP3.LUT R30, R30, 0x8, RZ, 0xfc, !PT ;  /* 0x000000081e1e6812 */ /* 0x000fc400078efcff */
[----:B------:R-:W-:Y:S01]  /*a4690*/  LOP3.LUT P6, RZ, R4, 0x40000, RZ, 0xc0, !PT ;  /* 0x0004000004ff7812 */ /* 0x000fe200078cc0ff */
[----:B------:R-:W3:Y:S01]  /*a46a0*/  LDL.LU R126, [R1+0x48] ;  /* 0x00004800017e7983 */ /* 0x000ee20000300800 */
[----:B------:R-:W-:-:S11]  /*a46b0*/  LOP3.LUT R30, R30, 0xffffffef, RZ, 0xc0, !PT ;  /* 0xffffffef1e1e7812 */ /* 0x000fd600078ec0ff */
[----:B------:R-:W-:Y:S02]  /*a46c0*/  @P6 LOP3.LUT R30, R30, 0x10, RZ, 0xfc, !PT ;  /* 0x000000101e1e6812 */ /* 0x000fe400078efcff */
[----:B------:R-:W-:Y:S02]  /*a46d0*/  LOP3.LUT P6, RZ, R4, 0x10000, RZ, 0xc0, !PT ;  /* 0x0001000004ff7812 */ /* 0x000fe400078cc0ff */
        /* <DEDUP_REMOVED lines=9> */
[----:B------:R-:W-:Y:S01]  /*a4770*/  LOP3.LUT R30, R30, 0xfffffeff, RZ, 0xc0, !PT ;  /* 0xfffffeff1e1e7812 */ /* 0x000fe200078ec0ff */
[----:B------:R2:W-:Y:S10]  /*a4780*/  @P1 STG.E desc[UR6][R124.64], R230 ;  /* 0x000000e67c001986 */ /* 0x0005f4000c101906 */
[----:B------:R-:W-:-:S02]  /*a4790*/  @P6 LOP3.LUT R30, R30, 0x100, RZ, 0xfc, !PT ;  /* 0x000001001e1e6812 */ /* 0x000fc400078efcff */
[----:B------:R-:W-:Y:S01]  /*a47a0*/  LOP3.LUT P6, RZ, R4, 0x100, RZ, 0xc0, !PT ;  /* 0x0000010004ff7812 */ /* 0x000fe200078cc0ff */
[----:B--2---:R-:W-:Y:S01]  /*a47b0*/  IMAD.WIDE R124, R251, 0x4, R14 ;  /* 0x00000004fb7c7825 */ /* 0x004fe200078e020e */
[----:B------:R-:W-:-:S04]  /*a47c0*/  LOP3.LUT R30, R30, 0xfffffdff, RZ, 0xc0, !PT ;  /* 0xfffffdff1e1e7812 */ /* 0x000fc800078ec0ff */
[----:B------:R1:W-:Y:S01]  /*a47d0*/  @P0 STG.E desc[UR6][R124.64], R243 ;  /* 0x000000f37c000986 */ /* 0x0003e2000c101906 */
[----:B------:R-:W-:-:S06]  /*a47e0*/  LOP3.LUT P1, RZ, R2, 0x80000000, RZ, 0xc0, !PT ;  /* 0x8000000002ff7812 */ /* 0x000fcc000782c0ff */
[----:B------:R-:W-:Y:S02]  /*a47f0*/  @P6 LOP3.LUT R30, R30, 0x200, RZ, 0xfc, !PT ;  /* 0x000002001e1e6812 */ /* 0x000fe400078efcff */
[C---:B------:R-:W-:Y:S01]  /*a4800*/  LOP3.LUT P6, RZ, R4.reuse, 0x20, RZ, 0xc0, !PT ;  /* 0x0000002004ff7812 */ /* 0x040fe200078cc0ff */
[----:B-1----:R-:W-:Y:S01]  /*a4810*/  IMAD.WIDE R124, R251, 0x4, R12 ;  /* 0x00000004fb7c7825 */ /* 0x002fe200078e020c */
[----:B------:R-:W-:Y:S01]  /*a4820*/  LOP3.LUT P0, RZ, R4, 0x1, RZ, 0xc0, !PT ;  /* 0x0000000104ff7812 */ /* 0x000fe2000780c0ff */
[----:B------:R-:W2:Y:S04]  /*a4830*/  LDL.LU R251, [R1+0x1020] ;  /* 0x0010200001fb7983 */ /* 0x000ea80000300800 */
[----:B------:R4:W-:Y:S01]  /*a4840*/  @P3 STG.E desc[UR6][R124.64], R239 ;  /* 0x000000ef7c003986 */ /* 0x0009e2000c101906 */
[----:B------:R-:W-:-:S05]  /*a4850*/  LOP3.LUT R30, R30, 0xfffffbff, RZ, 0xc0, !PT ;  /* 0xfffffbff1e1e7812 */ /* 0x000fca00078ec0ff */
[----:B------:R-:W-:Y:S02]  /*a4860*/  @P6 LOP3.LUT R30, R30, 0x400, RZ, 0xfc, !PT ;  /* 0x000004001e1e6812 */ /* 0x000fe400078efcff */
[----:B------:R-:W-:Y:S01]  /*a4870*/  LOP3.LUT P6, RZ, R4, 0x8, RZ, 0xc0, !PT ;  /* 0x0000000804ff7812 */ /* 0x000fe200078cc0ff */
[----:B----4-:R-:W-:-:S05]  /*a4880*/  IMAD.WIDE R124, R249, 0x4, R14 ;  /* 0x00000004f97c7825 */ /* 0x010fca00078e020e */
[----:B------:R1:W-:Y:S02]  /*a4890*/  @P2 STG.E desc[UR6][R124.64], R235 ;  /* 0x000000eb7c002986 */ /* 0x0003e4000c101906 */
[----:B-1----:R-:W-:Y:S02]  /*a48a0*/  IMAD.WIDE R124, R249, 0x4, R12 ;  /* 0x00000004f97c7825 */ /* 0x002fe400078e020c */
[----:B------:R-:W4:Y:S04]  /*a48b0*/  LDL.LU R249, [R1+0x6c] ;  /* 0x00006c0001f97983 */ /* 0x000f280000300800 */
[----:B------:R3:W-:Y:S02]  /*a48c0*/  @P1 STG.E desc[UR6][R124.64], R231 ;  /* 0x000000e77c001986 */ /* 0x0007e4000c101906 */
[----:B---3--:R-:W-:-:S05]  /*a48d0*/  IMAD.WIDE R124, R248, 0x4, R14 ;  /* 0x00000004f87c7825 */ /* 0x008fca00078e020e */
[----:B------:R1:W-:Y:S02]  /*a48e0*/  @P0 STG.E desc[UR6][R124.64], R250 ;  /* 0x000000fa7c000986 */ /* 0x0003e4000c101906 */
[----:B-1----:R-:W-:Y:S02]  /*a48f0*/  IMAD.WIDE R124, R248, 0x4, R12 ;  /* 0x00000004f87c7825 */ /* 0x002fe400078e020c */
[----:B------:R-:W3:Y:S04]  /*a4900*/  LDL.LU R250, [R1+0x1024] ;  /* 0x0010240001fa7983 */ /* 0x000ee80000300800 */
[----:B------:R1:W-:Y:S01]  /*a4910*/  @P6 STG.E desc[UR6][R124.64], R238 ;  /* 0x000000ee7c006986 */ /* 0x0003e2000c101906 */
[----:B------:R-:W-:-:S03]  /*a4920*/  LOP3.LUT P6, RZ, R30, 0x400, RZ, 0xc0, !PT ;  /* 0x000004001eff7812 */ /* 0x000fc600078cc0ff */
[----:B------:R-:W4:Y:S01]  /*a4930*/  LDL.LU R248, [R1+0x1028] ;  /* 0x0010280001f87983 */ /* 0x000f220000300800 */
[----:B-1----:R-:W-:-:S09]  /*a4940*/  IMAD.WIDE R124, R229, 0x4, R14 ;  /* 0x00000004e57c7825 */ /* 0x002fd200078e020e */
[----:B------:R1:W-:Y:S01]  /*a4950*/  @P6 STG.E desc[UR6][R124.64], R242 ;  /* 0x000000f27c006986 */ /* 0x0003e2000c101906 */
[----:B------:R-:W-:Y:S01]  /*a4960*/  LOP3.LUT P6, RZ, R30, 0x200, RZ, 0xc0, !PT ;  /* 0x000002001eff7812 */ /* 0x000fe200078cc0ff */
[----:B-1----:R-:W-:-:S12]  /*a4970*/  IMAD.WIDE R124, R229, 0x4, R12 ;  /* 0x00000004e57c7825 */ /* 0x002fd800078e020c */
        /* <DEDUP_REMOVED lines=9> */
[----:B------:R1:W-:Y:S04]  /*a4a10*/  @P6 STG.E desc[UR6][R124.64], R31 ;  /* 0x0000001f7c006986 */ /* 0x0003e8000c101906 */
[----:B-1----:R-:W4:Y:S01]  /*a4a20*/  LDL.LU R31, [R1+0x2b74] ;  /* 0x002b7400011f7983 */ /* 0x002f220000300800 */
[----:B------:R-:W-:Y:S01]  /*a4a30*/  LOP3.LUT P6, RZ, R30, 0x20, RZ, 0xc0, !PT ;  /* 0x000000201eff7812 */ /* 0x000fe200078cc0ff */
[----:B------:R-:W-:-:S12]  /*a4a40*/  IMAD.WIDE R124, R228, 0x4, R12 ;  /* 0x00000004e47c7825 */ /* 0x000fd800078e020c */
[----:B------:R1:W-:Y:S01]  /*a4a50*/  @P6 STG.E desc[UR6][R124.64], R245 ;  /* 0x000000f57c006986 */ /* 0x0003e2000c101906 */
[----:B------:R-:W-:Y:S01]  /*a4a60*/  LOP3.LUT P6, RZ, R30, 0x10, RZ, 0xc0, !PT ;  /* 0x000000101eff7812 */ /* 0x000fe200078cc0ff */
[----:B-1----:R-:W-:-:S12]  /*a4a70*/  IMAD.WIDE R124, R236, 0x4, R14 ;  /* 0x00000004ec7c7825 */ /* 0x002fd800078e020e */
[----:B------:R1:W-:Y:S01]  /*a4a80*/  @P6 STG.E desc[UR6][R124.64], R232 ;  /* 0x000000e87c006986 */ /* 0x0003e2000c101906 */
[----:B------:R-:W-:Y:S02]  /*a4a90*/  LOP3.LUT P6, RZ, R30, 0x8, RZ, 0xc0, !PT ;  /* 0x000000081eff7812 */ /* 0x000fe400078cc0ff */
[C---:B------:R-:W-:Y:S02]  /*a4aa0*/  LOP3.LUT P5, RZ, R4.reuse, 0x400000, RZ, 0xc0, !PT ;  /* 0x0040000004ff7812 */ /* 0x040fe400078ac0ff */
[----:B------:R-:W-:Y:S01]  /*a4ab0*/  LOP3.LUT P4, RZ, R4, 0x1000000, RZ, 0xc0, !PT ;  /* 0x0100000004ff7812 */ /* 0x000fe2000788c0ff */
[----:B-1----:R-:W-:-:S08]  /*a4ac0*/  IMAD.WIDE R124, R236, 0x4, R12 ;  /* 0x00000004ec7c7825 */ /* 0x002fd000078e020c */
[----:B------:R2:W-:Y:S01]  /*a4ad0*/  @P6 STG.E desc[UR6][R124.64], R240 ;  /* 0x000000f07c006986 */ /* 0x0005e2000c101906 */
[----:B------:R-:W-:Y:S01]  /*a4ae0*/  LOP3.LUT P3, RZ, R4, 0x4000000, RZ, 0xc0, !PT ;  /* 0x0400000004ff7812 */ /* 0x000fe2000786c0ff */
[----:B--2---:R-:W-:-:S05]  /*a4af0*/  IMAD.WIDE R124, R251, 0x4, R14 ;  /* 0x00000004fb7c7825 */ /* 0x004fca00078e020e */
[----:B------:R1:W-:Y:S01]  /*a4b00*/  @P5 STG.E desc[UR6][R124.64], R126 ;  /* 0x0000007e7c005986 */ /* 0x0003e2000c101906 */
[----:B------:R-:W-:Y:S01]  /*a4b10*/  LOP3.LUT P2, RZ, R4, 0x20000000, RZ, 0xc0, !PT ;  /* 0x2000000004ff7812 */ /* 0x000fe2000784c0ff */
[----:B-1----:R-:W-:-:S05]  /*a4b20*/  IMAD.WIDE R124, R251, 0x4, R12 ;  /* 0x00000004fb7c7825 */ /* 0x002fca00078e020c */
[----:B------:R3:W-:Y:S01]  /*a4b30*/  @P4 STG.E desc[UR6][R124.64], R246 ;  /* 0x000000f67c004986 */ /* 0x0007e2000c101906 */
[----:B------:R-:W-:Y:S01]  /*a4b40*/  LOP3.LUT P1, RZ, R4, 0x40000000, RZ, 0xc0, !PT ;  /* 0x4000000004ff7812 */ /* 0x000fe2000782c0ff */
[----:B---3--:R-:W-:-:S05]  /*a4b50*/  IMAD.WIDE R124, R250, 0x4, R14 ;  /* 0x00000004fa7c7825 */ /* 0x008fca00078e020e */
[----:B----4-:R1:W-:Y:S02]  /*a4b60*/  @P3 STG.E desc[UR6][R124.64], R249 ;  /* 0x000000f97c003986 */ /* 0x0103e4000c101906 */
[----:B-1----:R-:W-:-:S05]  /*a4b70*/  IMAD.WIDE R124, R250, 0x4, R12 ;  /* 0x00000004fa7c7825 */ /* 0x002fca00078e020c */
[----:B------:R1:W-:Y:S04]  /*a4b80*/  @P2 STG.E desc[UR6][R124.64], R31 ;  /* 0x0000001f7c002986 */ /* 0x0003e8000c101906 */
[----:B-1----:R-:W2:Y:S01]  /*a4b90*/  LDL.LU R31, [R1+0x2b70] ;  /* 0x002b7000011f7983 */ /* 0x002ea20000300800 */
[----:B------:R-:W-:-:S05]  /*a4ba0*/  IMAD.WIDE R124, R248, 0x4, R14 ;  /* 0x00000004f87c7825 */ /* 0x000fca00078e020e */
[----:B------:R1:W-:Y:S04]  /*a4bb0*/  @P1 STG.E desc[UR6][R124.64], R6 ;  /* 0x000000067c001986 */ /* 0x0003e8000c101906 */
[----:B-1----:R-:W3:Y:S04]  /*a4bc0*/  LDL.LU R6, [R1+0x2b6c] ;  /* 0x002b6c0001067983 */ /* 0x002ee80000300800 */
[----:B------:R-:W4:Y:S04]  /*a4bd0*/  LDL.LU R232, [R1+0xa0] ;  /* 0x0000a00001e87983 */ /* 0x000f280000300800 */
[----:B------:R-:W3:Y:S04]  /*a4be0*/  LDL.LU R236, [R1+0x102c] ;  /* 0x00102c0001ec7983 */ /* 0x000ee80000300800 */
[----:B------:R-:W3:Y:S04]  /*a4bf0*/  LDL.LU R240, [R1+0x90] ;  /* 0x0000900001f07983 */ /* 0x000ee80000300800 */
[----:B------:R-:W3:Y:S04]  /*a4c00*/  LDL.LU R126, [R1+0x80] ;  /* 0x00008000017e7983 */ /* 0x000ee80000300800 */
[----:B------:R-:W3:Y:S01]  /*a4c10*/  LDL.LU R251, [R1+0x1030] ;  /* 0x0010300001fb7983 */ /* 0x000ee20000300800 */
[----:B------:R-:W-:-:S03]  /*a4c20*/  IMAD.WIDE R124, R248, 0x4, R12 ;  /* 0x00000004f87c7825 */ /* 0x000fc600078e020c */
[----:B------:R-:W3:Y:S04]  /*a4c30*/  LDL.LU R249, [R1+0x70] ;  /* 0x0000700001f97983 */ /* 0x000ee80000300800 */
[----:B------:R-:W3:Y:S04]  /*a4c40*/  LDL.LU R250, [R1+0xa4] ;  /* 0x0000a40001fa7983 */ /* 0x000ee80000300800 */
[----:B------:R-:W3:Y:S01]  /*a4c50*/  LDL.LU R248, [R1+0x1034] ;  /* 0x0010340001f87983 */ /* 0x000ee20000300800 */
[----:B------:R-:W-:-:S03]  /*a4c60*/  LOP3.LUT P6, RZ, R5, 0x10000000, RZ, 0xc0, !PT ;  /* 0x1000000005ff7812 */ /* 0x000fc600078cc0ff */
        /* <DEDUP_REMOVED lines=8> */
[----:B------:R-:W4:Y:S01]  /*a4cf0*/  LDL.LU R233, [R1+0x1040] ;  /* 0x0010400001e97983 */ /* 0x000f220000300800 */
[----:B------:R-:W-:-:S02]  /*a4d00*/  LOP3.LUT R30, R30, 0xfffffffe, RZ, 0xc0, !PT ;  /* 0xfffffffe1e1e7812 */ /* 0x000fc400078ec0ff */
[C---:B------:R-:W-:Y:S01]  /*a4d10*/  LOP3.LUT P0, RZ, R5.reuse, 0x2, RZ, 0xc0, !PT ;  /* 0x0000000205ff7812 */ /* 0x040fe2000780c0ff */
[----:B------:R-:W4:Y:S01]  /*a4d20*/  LDL.LU R237, [R1+0x78] ;  /* 0x0000780001ed7983 */ /* 0x000f220000300800 */
[C---:B------:R-:W-:Y:S02]  /*a4d30*/  LOP3.LUT P3, RZ, R5.reuse, 0x4, RZ, 0xc0, !PT ;  /* 0x0000000405ff7812 */ /* 0x040fe4000786c0ff */
[C---:B------:R-:W-:Y:S01]  /*a4d40*/  LOP3.LUT P2, RZ, R5.reuse, 0x20, RZ, 0xc0, !PT ;  /* 0x0000002005ff7812 */ /* 0x040fe2000784c0ff */
[----:B------:R-:W4:Y:S01]  /*a4d50*/  LDL.LU R241, [R1+0xac] ;  /* 0x0000ac0001f17983 */ /* 0x000f220000300800 */
[----:B------:R-:W-:-:S03]  /*a4d60*/  LOP3.LUT P1, RZ, R5, 0x80, RZ, 0xc0, !PT ;  /* 0x0000008005ff7812 */ /* 0x000fc6000782c0ff */
[----:B------:R-:W4:Y:S04]  /*a4d70*/  LDL.LU R228, [R1+0x1044] ;  /* 0x0010440001e47983 */ /* 0x000f280000300800 */
[----:B------:R3:W-:Y:S01]  /*a4d80*/  @P0 STG.E desc[UR6][R124.64], R247 ;  /* 0x000000f77c000986 */ /* 0x0007e2000c101906 */
[----:B------:R-:W-:Y:S02]  /*a4d90*/  LOP3.LUT P0, RZ, R5, 0x400, RZ, 0xc0, !PT ;  /* 0x0000040005ff7812 */ /* 0x000fe4000780c0ff */
[----:B--2---:R-:W-:-:S04]  /*a4da0*/  LOP3.LUT R31, R31, 0xf7ffffff, RZ, 0xc0, !PT ;  /* 0xf7ffffff1f1f7812 */ /* 0x004fc800078ec0ff */
        /* <DEDUP_REMOVED lines=13> */
[----:B------:R-:W-:-:S13]  /*a4e80*/  LOP3.LUT P6, RZ, R5, 0x40000, RZ, 0xc0, !PT ;  /* 0x0004000005ff7812 */ /* 0x000fda00078cc0ff */
[----:B------:R-:W-:Y:S02]  /*a4e90*/  @P6 LOP3.LUT R30, R30, 0x1, RZ, 0xfc, !PT ;  /* 0x000000011e1e6812 */ /* 0x000fe400078efcff */
[----:B------:R-:W-:Y:S02]  /*a4ea0*/  LOP3.LUT P6, RZ, R5, 0x8000, RZ, 0xc0, !PT ;  /* 0x0000800005ff7812 */ /* 0x000fe400078cc0ff */
[----:B------:R-:W-:Y:S01]  /*a4eb0*/  LOP3.LUT R30, R30, 0xfffffffd, RZ, 0xc0, !PT ;  /* 0xfffffffd1e1e7812 */ /* 0x000fe200078ec0ff */
[----:B---3--:R-:W-:-:S05]  /*a4ec0*/  IMAD.WIDE R124, R236, 0x4, R14 ;  /* 0x00000004ec7c7825 */ /* 0x008fca00078e020e */
[----:B----4-:R1:W-:Y:S05]  /*a4ed0*/  @P3 STG.E desc[UR6][R124.64], R232 ;  /* 0x000000e87c003986 */ /* 0x0103ea000c101906 */
[----:B------:R-:W-:Y:S02]  /*a4ee0*/  @P6 LOP3.LUT R30, R30, 0x2, RZ, 0xfc, !PT ;  /* 0x000000021e1e6812 */ /* 0x000fe400078efcff */
[----:B------:R-:W-:Y:S01]  /*a4ef0*/  LOP3.LUT P6, RZ, R5, 0x4000, RZ, 0xc0, !PT ;  /* 0x0000400005ff7812 */ /* 0x000fe200078cc0ff */
[----:B-1----:R-:W-:Y:S01]  /*a4f00*/  IMAD.WIDE R124, R236, 0x4, R12 ;  /* 0x00000004ec7c7825 */ /* 0x002fe200078e020c */
[----:B------:R-:W-:Y:S01]  /*a4f10*/  LOP3.LUT R30, R30, 0xfffffffb, RZ, 0xc0, !PT ;  /* 0xfffffffb1e1e7812 */ /* 0x000fe200078ec0ff */
[----:B------:R-:W2:Y:S04]  /*a4f20*/  LDL.LU R232, [R1+0x9c] ;  /* 0x00009c0001e87983 */ /* 0x000ea80000300800 */
[----:B------:R1:W-:Y:S06]  /*a4f30*/  @P2 STG.E desc[UR6][R124.64], R240 ;  /* 0x000000f07c002986 */ /* 0x0003ec000c101906 */
[----:B------:R-:W-:-:S02]  /*a4f40*/  @P6 LOP3.LUT R30, R30, 0x4, RZ, 0xfc, !PT ;  /* 0x000000041e1e6812 */ /* 0x000fc400078efcff */
[----:B------:R-:W-:Y:S01]  /*a4f50*/  LOP3.LUT P6, RZ, R5, 0x800, RZ, 0xc0, !PT ;  /* 0x0000080005ff7812 */ /* 0x000fe200078cc0ff */
[C---:B-1----:R-:W-:Y:S01]  /*a4f60*/  IMAD.WIDE R124, R251.reuse, 0x4, R14 ;  /* 0x00000004fb7c7825 */ /* 0x042fe200078e020e */
[----:B------:R-:W3:Y:S04]  /*a4f70*/  LDL.LU R240, [R1+0x1048] ;  /* 0x0010480001f07983 */ /* 0x000ee80000300800 */
[----:B------:R1:W-:Y:S04]  /*a4f80*/  @P1 STG.E desc[UR6][R124.64], R126 ;  /* 0x0000007e7c001986 */ /* 0x0003e8000c101906 */
[----:B------:R-:W4:Y:S01]  /*a4f90*/  LDL.LU R236, [R1+0x8c] ;  /* 0x00008c0001ec7983 */ /* 0x000f220000300800 */
[----:B-1----:R-:W-:-:S03]  /*a4fa0*/  IMAD.WIDE R124, R251, 0x4, R12 ;  /* 0x00000004fb7c7825 */ /* 0x002fc600078e020c */
[----:B------:R-:W4:Y:S04]  /*a4fb0*/  LDL.LU R126, [R1+0x7c] ;  /* 0x00007c00017e7983 */ /* 0x000f280000300800 */
[----:B------:R1:W-:Y:S02]  /*a4fc0*/  @P0 STG.E desc[UR6][R124.64], R249 ;  /* 0x000000f97c000986 */ /* 0x0003e4000c101906 */
[C---:B-1----:R-:W-:Y:S02]  /*a4fd0*/  IMAD.WIDE R124, R248.reuse, 0x4, R14 ;  /* 0x00000004f87c7825 */ /* 0x042fe400078e020e */
[----:B------:R-:W4:Y:S04]  /*a4fe0*/  LDL.LU R249, [R1+0x2a0] ;  /* 0x0002a00001f97983 */ /* 0x000f280000300800 */
[----:B------:R1:W-:Y:S02]  /*a4ff0*/  @P6 STG.E desc[UR6][R124.64], R250 ;  /* 0x000000fa7c006986 */ /* 0x0003e4000c101906 */
[----:B-1----:R-:W-:-:S02]  /*a5000*/  IMAD.WIDE R124, R248, 0x4, R12 ;  /* 0x00000004f87c7825 */ /* 0x002fc400078e020c */
[----:B------:R-:W4:Y:S04]  /*a5010*/  LDL.LU R248, [R1+0x104c] ;  /* 0x00104c0001f87983 */ /* 0x000f280000300800 */
[----:B------:R-:W4:Y:S04]  /*a5020*/  LDL.LU R250, [R1+0x280] ;  /* 0x0002800001fa7983 */ /* 0x000f280000300800 */
[----:B------:R-:W4:Y:S01]  /*a5030*/  LDL.LU R251, [R1+0x1700] ;  /* 0x0017000001fb7983 */ /* 0x000f220000300800 */
[----:B------:R-:W-:-:S13]  /*a5040*/  LOP3.LUT P6, RZ, R30, 0x4, RZ, 0xc0, !PT ;  /* 0x000000041eff7812 */ /* 0x000fda00078cc0ff */
        /* <DEDUP_REMOVED lines=19> */
[----:B------:R-:W-:Y:S02]  /*a5180*/  LOP3.LUT P6, RZ, R31, 0x8000000, RZ, 0xc0, !PT ;  /* 0x080000001fff7812 */ /* 0x000fe400078cc0ff */
[----:B------:R-:W-:Y:S02]  /*a5190*/  LOP3.LUT P5, RZ, R5, 0x80000000, RZ, 0xc0, !PT ;  /* 0x8000000005ff7812 */ /* 0x000fe400078ac0ff */
[----:B------:R-:W-:Y:S01]  /*a51a0*/  LOP3.LUT P4, RZ, R6, 0x1, RZ, 0xc0, !PT ;  /* 0x0000000106ff7812 */ /* 0x000fe2000788c0ff */
[----:B-1----:R-:W-:-:S08]  /*a51b0*/  IMAD.WIDE R124, R228, 0x4, R14 ;  /* 0x00000004e47c7825 */ /* 0x002fd000078e020e */
[----:B------:R1:W-:Y:S01]  /*a51c0*/  @P6 STG.E desc[UR6][R124.64], R241 ;  /* 0x000000f17c006986 */ /* 0x0003e2000c101906 */
[----:B------:R-:W-:Y:S01]  /*a51d0*/  LOP3.LUT P3, RZ, R6, 0x8, RZ, 0xc0, !PT ;  /* 0x0000000806ff7812 */ /* 0x000fe2000786c0ff */
[----:B-1----:R-:W-:Y:S01]  /*a51e0*/  IMAD.WIDE R124, R228, 0x4, R12 ;  /* 0x00000004e47c7825 */ /* 0x002fe200078e020c */
[C---:B------:R-:W-:Y:S02]  /*a51f0*/  LOP3.LUT P2, RZ, R6.reuse, 0x10, RZ, 0xc0, !PT ;  /* 0x0000001006ff7812 */ /* 0x040fe4000784c0ff */
[C---:B------:R-:W-:Y:S02]  /*a5200*/  LOP3.LUT P1, RZ, R6.reuse, 0x80, RZ, 0xc0, !PT ;  /* 0x0000008006ff7812 */ /* 0x040fe4000782c0ff */
[----:B------:R-:W-:Y:S01]  /*a5210*/  LOP3.LUT P0, RZ, R6, 0x200, RZ, 0xc0, !PT ;  /* 0x0000020006ff7812 */ /* 0x000fe2000780c0ff */
[----:B--2---:R3:W-:Y:S02]  /*a5220*/  @P5 STG.E desc[UR6][R124.64], R232 ;  /* 0x000000e87c005986 */ /* 0x0047e4000c101906 */
[----:B---3--:R-:W-:-:S05]  /*a5230*/  IMAD.WIDE R124, R240, 0x4, R14 ;  /* 0x00000004f07c7825 */ /* 0x008fca00078e020e */
[----:B----4-:R1:W-:Y:S02]  /*a5240*/  @P4 STG.E desc[UR6][R124.64], R236 ;  /* 0x000000ec7c004986 */ /* 0x0103e4000c101906 */
[----:B-1----:R-:W-:-:S05]  /*a5250*/  IMAD.WIDE R124, R240, 0x4, R12 ;  /* 0x00000004f07c7825 */ /* 0x002fca00078e020c */
[----:B------:R1:W-:Y:S02]  /*a5260*/  @P3 STG.E desc[UR6][R124.64], R126 ;  /* 0x0000007e7c003986 */ /* 0x0003e4000c101906 */
[----:B-1----:R-:W-:-:S05]  /*a5270*/  IMAD.WIDE R124, R248, 0x4, R14 ;  /* 0x00000004f87c7825 */ /* 0x002fca00078e020e */
[----:B------:R1:W-:Y:S02]  /*a5280*/  @P2 STG.E desc[UR6][R124.64], R249 ;  /* 0x000000f97c002986 */ /* 0x0003e4000c101906 */
[----:B-1----:R-:W-:Y:S02]  /*a5290*/  IMAD.WIDE R124, R248, 0x4, R12 ;  /* 0x00000004f87c7825 */ /* 0x002fe400078e020c */
[----:B------:R-:W2:Y:S04]  /*a52a0*/  LDL.LU R248, [R1+0x1708] ;  /* 0x0017080001f87983 */ /* 0x000ea80000300800 */
[----:B------:R1:W-:Y:S04]  /*a52b0*/  @P1 STG.E desc[UR6][R124.64], R7 ;  /* 0x000000077c001986 */ /* 0x0003e8000c101906 */
[----:B-1----:R-:W3:Y:S04]  /*a52c0*/  LDL.LU R7, [R1+0x2b68] ;  /* 0x002b680001077983 */ /* 0x002ee80000300800 */
[----:B------:R-:W4:Y:S04]  /*a52d0*/  LDL.LU R236, [R1+0xb0] ;  /* 0x0000b00001ec7983 */ /* 0x000f280000300800 */
[----:B------:R-:W2:Y:S04]  /*a52e0*/  LDL.LU R240, [R1+0x2a4] ;  /* 0x0002a40001f07983 */ /* 0x000ea80000300800 */
[----:B------:R-:W2:Y:S04]  /*a52f0*/  LDL.LU R126, [R1+0x1704] ;  /* 0x00170400017e7983 */ /* 0x000ea80000300800 */
[----:B------:R-:W2:Y:S01]  /*a5300*/  LDL.LU R249, [R1+0x294] ;  /* 0x0002940001f97983 */ /* 0x000ea20000300800 */
[----:B------:R-:W-:-:S05]  /*a5310*/  IMAD.WIDE R124, R251, 0x4, R14 ;  /* 0x00000004fb7c7825 */ /* 0x000fca00078e020e */
[----:B------:R1:W-:Y:S04]  /*a5320*/  @P0 STG.E desc[UR6][R124.64], R250 ;  /* 0x000000fa7c000986 */ /* 0x0003e8000c101906 */
[----:B-1----:R-:W2:Y:S04]  /*a5330*/  LDL.LU R250, [R1+0x284] ;  /* 0x0002840001fa7983 */ /* 0x002ea80000300800 */
[----:B------:R-:W2:Y:S01]  /*a5340*/  LDL.LU R235, [R1+0xb4] ;  /* 0x0000b40001eb7983 */ /* 0x000ea20000300800 */
[----:B------:R-:W-:-:S03]  /*a5350*/  IMAD.WIDE R124, R251, 0x4, R12 ;  /* 0x00000004fb7c7825 */ /* 0x000fc600078e020c */
        /* <DEDUP_REMOVED lines=10> */
[----:B------:R-:W-:-:S03]  /*a5400*/  LOP3.LUT P3, RZ, R6, 0x1000, RZ, 0xc0, !PT ;  /* 0x0000100006ff7812 */ /* 0x000fc6000786c0ff */
[----:B------:R-:W2:Y:S01]  /*a5410*/  LDL.LU R237, [R1+0x28c] ;  /* 0x00028c0001ed7983 */ /* 0x000ea20000300800 */
[C---:B------:R-:W-:Y:S02]  /*a5420*/  LOP3.LUT P2, RZ, R6.reuse, 0x2000, RZ, 0xc0, !PT ;  /* 0x0000200006ff7812 */ /* 0x040fe4000784c0ff */
[C---:B------:R-:W-:Y:S01]  /*a5430*/  LOP3.LUT P1, RZ, R6.reuse, 0x10000, RZ, 0xc0, !PT ;  /* 0x0001000006ff7812 */ /* 0x040fe2000782c0ff */
[----:B------:R-:W2:Y:S04]  /*a5440*/  LDL.LU R228, [R1+0xbc] ;  /* 0x0000bc0001e47983 */ /* 0x000ea80000300800 */
[----:B------:R-:W2:Y:S01]  /*a5450*/  LDL.LU R232, [R1+0x2e0] ;  /* 0x0002e00001e87983 */ /* 0x000ea20000300800 */
[----:B------:R-:W-:Y:S02]  /*a5460*/  LOP3.LUT R31, R31, 0xfff7ffff, RZ, 0xc0, !PT ;  /* 0xfff7ffff1f1f7812 */ /* 0x000fe400078ec0ff */
[----:B------:R-:W-:-:S02]  /*a5470*/  LOP3.LUT P0, RZ, R6, 0x20000, RZ, 0xc0, !PT ;  /* 0x0002000006ff7812 */ /* 0x000fc4000780c0ff */
[----:B---3--:R-:W-:Y:S01]  /*a5480*/  LOP3.LUT P6, RZ, R7, 0x20, RZ, 0xc0, !PT ;  /* 0x0000002007ff7812 */ /* 0x008fe200078cc0ff */
[----:B----4-:R2:W-:Y:S02]  /*a5490*/  @P3 STG.E desc[UR6][R124.64], R236 ;  /* 0x000000ec7c003986 */ /* 0x0105e4000c101906 */
[----:B--2---:R-:W-:Y:S02]  /*a54a0*/  IMAD.WIDE R124, R126, 0x4, R14 ;  /* 0x000000047e7c7825 */ /* 0x004fe400078e020e */
[----:B------:R-:W2:Y:S04]  /*a54b0*/  LDL.LU R236, [R1+0x171c] ;  /* 0x00171c0001ec7983 */ /* 0x000ea80000300800 */
[----:B------:R1:W-:Y:S04]  /*a54c0*/  @P2 STG.E desc[UR6][R124.64], R240 ;  /* 0x000000f07c002986 */ /* 0x0003e8000c101906 */
[----:B------:R-:W-:-:S02]  /*a54d0*/  @P6 LOP3.LUT R31, R31, 0x80000, RZ, 0xfc, !PT ;  /* 0x000800001f1f6812 */ /* 0x000fc400078efcff */
[----:B------:R-:W-:Y:S01]  /*a54e0*/  LOP3.LUT P6, RZ, R7, 0x4, RZ, 0xc0, !PT ;  /* 0x0000000407ff7812 */ /* 0x000fe200078cc0ff */
[----:B-1----:R-:W-:Y:S01]  /*a54f0*/  IMAD.WIDE R124, R126, 0x4, R12 ;  /* 0x000000047e7c7825 */ /* 0x002fe200078e020c */
[----:B------:R-:W3:Y:S04]  /*a5500*/  LDL.LU R240, [R1+0x2d0] ;  /* 0x0002d00001f07983 */ /* 0x000ee80000300800 */
[----:B------:R1:W-:Y:S04]  /*a5510*/  @P1 STG.E desc[UR6][R124.64], R249 ;  /* 0x000000f97c001986 */ /* 0x0003e8000c101906 */
[----:B------:R-:W4:Y:S01]  /*a5520*/  LDL.LU R126, [R1+0x2c0] ;  /* 0x0002c000017e7983 */ /* 0x000f220000300800 */
[----:B------:R-:W-:-:S03]  /*a5530*/  LOP3.LUT R31, R31, 0xffefffff, RZ, 0xc0, !PT ;  /* 0xffefffff1f1f7812 */ /* 0x000fc600078ec0ff */
[----:B-1----:R-:W4:Y:S01]  /*a5540*/  LDL.LU R249, [R1+0x1720] ;  /* 0x0017200001f97983 */ /* 0x002f220000300800 */
[C---:B------:R-:W-:Y:S01]  /*a5550*/  IMAD.WIDE R124, R248.reuse, 0x4, R14 ;  /* 0x00000004f87c7825 */ /* 0x040fe200078e020e */
[----:B------:R-:W-:Y:S02]  /*a5560*/  @P6 LOP3.LUT R31, R31, 0x100000, RZ, 0xfc, !PT ;  /* 0x001000001f1f6812 */ /* 0x000fe400078efcff */
[----:B------:R-:W-:Y:S02]  /*a5570*/  LOP3.LUT P6, RZ, R7, 0x2, RZ, 0xc0, !PT ;  /* 0x0000000207ff7812 */ /* 0x000fe400078cc0ff */
[----:B------:R1:W-:Y:S01]  /*a5580*/  @P0 STG.E desc[UR6][R124.64], R250 ;  /* 0x000000fa7c000986 */ /* 0x0003e2000c101906 */
[----:B------:R-:W-:Y:S01]  /*a5590*/  LOP3.LUT R31, R31, 0xffdfffff, RZ, 0xc0, !PT ;  /* 0xffdfffff1f1f7812 */ /* 0x000fe200078ec0ff */
[----:B-1----:R-:W-:Y:S02]  /*a55a0*/  IMAD.WIDE R124, R248, 0x4, R12 ;  /* 0x00000004f87c7825 */ /* 0x002fe400078e020c */
[----:B------:R-:W4:Y:S04]  /*a55b0*/  LDL.LU R250, [R1+0x2b0] ;  /* 0x0002b00001fa7983 */ /* 0x000f280000300800 */
[----:B------:R-:W4:Y:S03]  /*a55c0*/  LDL.LU R248, [R1+0x1724] ;  /* 0x0017240001f87983 */ /* 0x000f260000300800 */
[----:B------:R-:W-:-:S02]  /*a55d0*/  @P6 LOP3.LUT R31, R31, 0x200000, RZ, 0xfc, !PT ;  /* 0x002000001f1f6812 */ /* 0x000fc400078efcff */
        /* <DEDUP_REMOVED lines=16> */
[----:B------:R1:W-:Y:S01]  /*a56e0*/  @P6 STG.E desc[UR6][R124.64], R235 ;  /* 0x000000eb7c006986 */ /* 0x0003e2000c101906 */
[----:B------:R-:W-:Y:S01]  /*a56f0*/  LOP3.LUT P6, RZ, R31, 0x4000000, RZ, 0xc0, !PT ;  /* 0x040000001fff7812 */ /* 0x000fe200078cc0ff */
[----:B-1----:R-:W-:-:S12]  /*a5700*/  IMAD.WIDE R124, R251, 0x4, R14 ;  /* 0x00000004fb7c7825 */ /* 0x002fd800078e020e */
[----:B------:R1:W-:Y:S02]  /*a5710*/  @P6 STG.E desc[UR6][R124.64], R239 ;  /* 0x000000ef7c006986 */ /* 0x0003e4000c101906 */
[----:B-1----:R-:W-:Y:S02]  /*a5720*/  IMAD.WIDE R124, R251, 0x4, R12 ;  /* 0x00000004fb7c7825 */ /* 0x002fe400078e020c */
        /* <DEDUP_REMOVED lines=28> */
[----:B---3--:R4:W-:Y:S01]  /*a58f0*/  @P4 STG.E desc[UR6][R124.64], R240 ;  /* 0x000000f07c004986 */ /* 0x0089e2000c101906 */
[----:B------:R-:W-:Y:S01]  /*a5900*/  LOP3.LUT P1, RZ, R7, 0x8000, RZ, 0xc0, !PT ;  /* 0x0000800007ff7812 */ /* 0x000fe2000782c0ff */
[----:B----4-:R-:W-:-:S05]  /*a5910*/  IMAD.WIDE R124, R249, 0x4, R14 ;  /* 0x00000004f97c7825 */ /* 0x010fca00078e020e */
[----:B------:R1:W-:Y:S02]  /*a5920*/  @P3 STG.E desc[UR6][R124.64], R126 ;  /* 0x0000007e7c003986 */ /* 0x0003e4000c101906 */
[----:B-1----:R-:W-:-:S05]  /*a5930*/  IMAD.WIDE R124, R249, 0x4, R12 ;  /* 0x00000004f97c7825 */ /* 0x002fca00078e020c */
[----:B------:R1:W-:Y:S02]  /*a5940*/  @P2 STG.E desc[UR6][R124.64], R250 ;  /* 0x000000fa7c002986 */ /* 0x0003e4000c101906 */
[----:B-1----:R-:W-:-:S05]  /*a5950*/  IMAD.WIDE R124, R248, 0x4, R14 ;  /* 0x00000004f87c7825 */ /* 0x002fca00078e020e */
[----:B------:R1:W-:Y:S04]  /*a5960*/  @P1 STG.E desc[UR6][R124.64], R8 ;  /* 0x000000087c001986 */ /* 0x0003e8000c101906 */
[----:B-1----:R-:W2:Y:S01]  /*a5970*/  LDL.LU R8, [R1+0x2b64] ;  /* 0x002b640001087983 */ /* 0x002ea20000300800 */
[----:B------:R-:W-:-:S03]  /*a5980*/  IMAD.WIDE R124, R248, 0x4, R12 ;  /* 0x00000004f87c7825 */ /* 0x000fc600078e020c */
[----:B------:R-:W3:Y:S04]  /*a5990*/  LDL.LU R250, [R1+0x2c8] ;  /* 0x0002c80001fa7983 */ /* 0x000ee80000300800 */
[----:B------:R-:W4:Y:S04]  /*a59a0*/  LDL.LU R248, [R1+0x1730] ;  /* 0x0017300001f87983 */ /* 0x000f280000300800 */
[----:B------:R-:W3:Y:S04]  /*a59b0*/  LDL.LU R230, [R1+0x2b8] ;  /* 0x0002b80001e67983 */ /* 0x000ee80000300800 */
[----:B------:R-:W3:Y:S04]  /*a59c0*/  LDL.LU R249, [R1+0x1734] ;  /* 0x0017340001f97983 */ /* 0x000ee80000300800 */
[----:B------:R-:W3:Y:S04]  /*a59d0*/  LDL.LU R232, [R1+0x2c4] ;  /* 0x0002c40001e87983 */ /* 0x000ee80000300800 */
[----:B------:R-:W3:Y:S01]  /*a59e0*/  LDL.LU R236, [R1+0x1728] ;  /* 0x0017280001ec7983 */ /* 0x000ee20000300800 */
[----:B------:R-:W-:-:S03]  /*a59f0*/  LOP3.LUT P0, RZ, R7, 0x40000, RZ, 0xc0, !PT ;  /* 0x0004000007ff7812 */ /* 0x000fc6000780c0ff */
[----:B------:R-:W4:Y:S04]  /*a5a00*/  LDL.LU R240, [R1+0x2b4] ;  /* 0x0002b40001f07983 */ /* 0x000f280000300800 */
[----:B------:R-:W4:Y:S06]  /*a5a10*/  LDL.LU R126, [R1+0x2e8] ;  /* 0x0002e800017e7983 */ /* 0x000f2c0000300800 */
[----:B------:R1:W-:Y:S04]  /*a5a20*/  @P0 STG.E desc[UR6][R124.64], R251 ;  /* 0x000000fb7c000986 */ /* 0x0003e8000c101906 */
[----:B-1----:R-:W4:Y:S04]  /*a5a30*/  LDL.LU R251, [R1+0x172c] ;  /* 0x00172c0001fb7983 */ /* 0x002f280000300800 */
[----:B------:R-:W4:Y:S01]  /*a5a40*/  LDL.LU R243, [R1+0x2d8] ;  /* 0x0002d80001f37983 */ /* 0x000f220000300800 */
[----:B------:R-:W-:-:S02]  /*a5a50*/  LOP3.LUT P3, RZ, R7, 0x80000, RZ, 0xc0, !PT ;  /* 0x0008000007ff7812 */ /* 0x000fc4000786c0ff */
[----:B------:R-:W-:Y:S02]  /*a5a60*/  LOP3.LUT R31, R31, 0xfffff7ff, RZ, 0xc0, !PT ;  /* 0xfffff7ff1f1f7812 */ /* 0x000fe400078ec0ff */
[C---:B------:R-:W-:Y:S02]  /*a5a70*/  LOP3.LUT P2, RZ, R7.reuse, 0x400000, RZ, 0xc0, !PT ;  /* 0x0040000007ff7812 */ /* 0x040fe4000784c0ff */
[C---:B------:R-:W-:Y:S02]  /*a5a80*/  LOP3.LUT P1, RZ, R7.reuse, 0x1000000, RZ, 0xc0, !PT ;  /* 0x0100000007ff7812 */ /* 0x040fe4000782c0ff */
[----:B------:R-:W-:Y:S02]  /*a5a90*/  LOP3.LUT P0, RZ, R7, 0x4000000, RZ, 0xc0, !PT ;  /* 0x0400000007ff7812 */ /* 0x000fe4000780c0ff */
[----:B--2---:R-:W-:-:S13]  /*a5aa0*/  LOP3.LUT P6, RZ, R8, 0x2000, RZ, 0xc0, !PT ;  /* 0x0000200008ff7812 */ /* 0x004fda00078cc0ff */
[----:B------:R-:W-:Y:S02]  /*a5ab0*/  @P6 LOP3.LUT R31, R31, 0x800, RZ, 0xfc, !PT ;  /* 0x000008001f1f6812 */ /* 0x000fe400078efcff */
[----:B------:R-:W-:Y:S02]  /*a5ac0*/  LOP3.LUT P6, RZ, R8, 0x800, RZ, 0xc0, !PT ;  /* 0x0000080008ff7812 */ /* 0x000fe400078cc0ff */
[----:B------:R-:W-:Y:S01]  /*a5ad0*/  LOP3.LUT R31, R31, 0xffffefff, RZ, 0xc0, !PT ;  /* 0xffffefff1f1f7812 */ /* 0x000fe200078ec0ff */
[----:B---3--:R-:W-:-:S05]  /*a5ae0*/  IMAD.WIDE R124, R236, 0x4, R14 ;  /* 0x00000004ec7c7825 */ /* 0x008fca00078e020e */
[----:B------:R1:W-:Y:S05]  /*a5af0*/  @P3 STG.E desc[UR6][R124.64], R232 ;  /* 0x000000e87c003986 */ /* 0x0003ea000c101906 */
[----:B------:R-:W-:Y:S02]  /*a5b00*/  @P6 LOP3.LUT R31, R31, 0x1000, RZ, 0xfc, !PT ;  /* 0x000010001f1f6812 */ /* 0x000fe400078efcff */
[----:B------:R-:W-:Y:S01]  /*a5b10*/  LOP3.LUT P6, RZ, R8, 0x100, RZ, 0xc0, !PT ;  /* 0x0000010008ff7812 */ /* 0x000fe200078cc0ff */
[----:B-1----:R-:W-:Y:S02]  /*a5b20*/  IMAD.WIDE R124, R236, 0x4, R12 ;  /* 0x00000004ec7c7825 */ /* 0x002fe400078e020c */
[----:B------:R-:W2:Y:S01]  /*a5b30*/  LDL.LU R236, [R1+0x2ec] ;  /* 0x0002ec0001ec7983 */ /* 0x000ea20000300800 */
[----:B------:R-:W-:-:S03]  /*a5b40*/  LOP3.LUT R31, R31, 0xffffdfff, RZ, 0xc0, !PT ;  /* 0xffffdfff1f1f7812 */ /* 0x000fc600078ec0ff */
[----:B------:R-:W3:Y:S06]  /*a5b50*/  LDL.LU R234, [R1+0x2dc] ;  /* 0x0002dc0001ea7983 */ /* 0x000eec0000300800 */
[----:B------:R-:W-:Y:S02]  /*a5b60*/  @P6 LOP3.LUT R31, R31, 0x2000, RZ, 0xfc, !PT ;  /* 0x000020001f1f6812 */ /* 0x000fe400078efcff */
[----:B------:R-:W-:Y:S01]  /*a5b70*/  LOP3.LUT P6, RZ, R8, 0x80, RZ, 0xc0, !PT ;  /* 0x0000008008ff7812 */ /* 0x000fe200078cc0ff */
[----:B------:R-:W3:Y:S04]  /*a5b80*/  LDL.LU R238, [R1+0x2cc] ;  /* 0x0002cc0001ee7983 */ /* 0x000ee80000300800 */
[----:B------:R-:W3:Y:S01]  /*a5b90*/  LDL.LU R242, [R1+0x1738] ;  /* 0x0017380001f27983 */ /* 0x000ee20000300800 */
[----:B------:R-:W-:-:S03]  /*a5ba0*/  LOP3.LUT R31, R31, 0xffffbfff, RZ, 0xc0, !PT ;  /* 0xffffbfff1f1f7812 */ /* 0x000fc600078ec0ff */
[----:B------:R-:W3:Y:S04]  /*a5bb0*/  LDL.LU R229, [R1+0x2bc] ;  /* 0x0002bc0001e57983 */ /* 0x000ee80000300800 */
[----:B------:R-:W-:Y:S01]  /*a5bc0*/  @P6 LOP3.LUT R31, R31, 0x4000, RZ, 0xfc, !PT ;  /* 0x000040001f1f6812 */ /* 0x000fe200078efcff */
[----:B------:R-:W3:Y:S01]  /*a5bd0*/  LDL.LU R233, [R1+0x330] ;  /* 0x0003300001e97983 */ /* 0x000ee20000300800 */
[----:B------:R-:W-:Y:S02]  /*a5be0*/  LOP3.LUT P6, RZ, R8, 0x10, RZ, 0xc0, !PT ;  /* 0x0000001008ff7812 */ /* 0x000fe400078cc0ff */
[----:B------:R-:W-:Y:S01]  /*a5bf0*/  LOP3.LUT R31, R31, 0xffff7fff, RZ, 0xc0, !PT ;  /* 0xffff7fff1f1f7812 */ /* 0x000fe200078ec0ff */
[----:B------:R-:W3:Y:S04]  /*a5c00*/  LDL.LU R237, [R1+0x173c] ;  /* 0x00173c0001ed7983 */ /* 0x000ee80000300800 */
[----:B------:R-:W3:Y:S04]  /*a5c10*/  LDL.LU R241, [R1+0x320] ;  /* 0x0003200001f17983 */ /* 0x000ee80000300800 */
[----:B------:R-:W3:Y:S02]  /*a5c20*/  LDL.LU R228, [R1+0x310] ;  /* 0x0003100001e47983 */ /* 0x000ee40000300800 */
[----:B------:R-:W-:-:S02]  /*a5c30*/  @P6 LOP3.LUT R31, R31, 0x8000, RZ, 0xfc, !PT ;  /* 0x000080001f1f6812 */ /* 0x000fc400078efcff */
[----:B------:R-:W-:Y:S01]  /*a5c40*/  LOP3.LUT P6, RZ, R8, 0x8, RZ, 0xc0, !PT ;  /* 0x0000000808ff7812 */ /* 0x000fe200078cc0ff */
[----:B------:R-:W3:Y:S01]  /*a5c50*/  LDL.LU R232, [R1+0x1740] ;  /* 0x0017400001e87983 */ /* 0x000ee20000300800 */
[----:B------:R-:W-:-:S11]  /*a5c60*/  LOP3.LUT R31, R31, 0xfffeffff, RZ, 0xc0, !PT ;  /* 0xfffeffff1f1f7812 */ /* 0x000fd600078ec0ff */
[----:B------:R-:W-:Y:S02]  /*a5c70*/  @P6 LOP3.LUT R31, R31, 0x10000, RZ, 0xfc, !PT ;  /* 0x000100001f1f6812 */ /* 0x000fe400078efcff */
[----:B------:R-:W-:Y:S02]  /*a5c80*/  LOP3.LUT P6, RZ, R8, 0x1, RZ, 0xc0, !PT ;  /* 0x0000000108ff7812 */ /* 0x000fe400078cc0ff */
[----:B------:R-:W-:Y:S01]  /*a5c90*/  LOP3.LUT R31, R31, 0xfffdffff, RZ, 0xc0, !PT ;  /* 0xfffdffff1f1f7812 */ /* 0x000fe200078ec0ff */
[----:B----4-:R1:W-:Y:S10]  /*a5ca0*/  @P2 STG.E desc[UR6][R124.64], R240 ;  /* 0x000000f07c002986 */ /* 0x0103f4000c101906 */
[----:B------:R-:W-:-:S02]  /*a5cb0*/  @P6 LOP3.LUT R31, R31, 0x20000, RZ, 0xfc, !PT ;  /* 0x000200001f1f6812 */ /* 0x000fc400078efcff */
[----:B------:R-:W-:Y:S01]  /*a5cc0*/  LOP3.LUT P6, RZ, R7, 0x40000000, RZ, 0xc0, !PT ;  /* 0x4000000007ff7812 */ /* 0x000fe200078cc0ff */
[----:B-1----:R-:W-:Y:S01]  /*a5cd0*/  IMAD.WIDE R124, R251, 0x4, R14 ;  /* 0x00000004fb7c7825 */ /* 0x002fe200078e020e */
[----:B------:R-:W-:Y:S01]  /*a5ce0*/  LOP3.LUT R31, R31, 0xfffbffff, RZ, 0xc0, !PT ;  /* 0xfffbffff1f1f7812 */ /* 0x000fe200078ec0ff */
[----:B------:R-:W4:Y:S04]  /*a5cf0*/  LDL.LU R240, [R1+0x300] ;  /* 0x0003000001f07983 */ /* 0x000f280000300800 */
[----:B------:R1:W-:Y:S06]  /*a5d00*/  @P1 STG.E desc[UR6][R124.64], R126 ;  /* 0x0000007e7c001986 */ /* 0x0003ec000c101906 */
[----:B------:R-:W-:-:S02]  /*a5d10*/  @P6 LOP3.LUT R31, R31, 0x40000, RZ, 0xfc, !PT ;  /* 0x000400001f1f6812 */ /* 0x000fc400078efcff */
[----:B------:R-:W-:Y:S01]  /*a5d20*/  LOP3.LUT P6, RZ, R7, 0x10000000, RZ, 0xc0, !PT ;  /* 0x1000000007ff7812 */ /* 0x000fe200078cc0ff */
[----:B-1----:R-:W-:Y:S01]  /*a5d30*/  IMAD.WIDE R124, R251, 0x4, R12 ;  /* 0x00000004fb7c7825 */ /* 0x002fe200078e020c */
[----:B------:R-:W4:Y:S04]  /*a5d40*/  LDL.LU R126, [R1+0x334] ;  /* 0x00033400017e7983 */ /* 0x000f280000300800 */
[----:B------:R-:W4:Y:S04]  /*a5d50*/  LDL.LU R251, [R1+0x1744] ;  /* 0x0017440001fb7983 */ /* 0x000f280000300800 */
[----:B------:R1:W-:Y:S02]  /*a5d60*/  @P0 STG.E desc[UR6][R124.64], R243 ;  /* 0x000000f37c000986 */ /* 0x0003e4000c101906 */
[----:B-1----:R-:W-:-:S05]  /*a5d70*/  IMAD.WIDE R124, R248, 0x4, R14 ;  /* 0x00000004f87c7825 */ /* 0x002fca00078e020e */
[----:B------:R1:W-:Y:S02]  /*a5d80*/  @P6 STG.E desc[UR6][R124.64], R250 ;  /* 0x000000fa7c006986 */ /* 0x0003e4000c101906 */
[----:B-1----:R-:W-:Y:S02]  /*a5d90*/  IMAD.WIDE R124, R248, 0x4, R12 ;  /* 0x00000004f87c7825 */ /* 0x002fe400078e020c */
[----:B------:R-:W4:Y:S04]  /*a5da0*/  LDL.LU R250, [R1+0x324] ;  /* 0x0003240001fa7983 */ /* 0x000f280000300800 */
[----:B------:R-:W4:Y:S01]  /*a5db0*/  LDL.LU R248, [R1+0x1748] ;  /* 0x0017480001f87983 */ /* 0x000f220000300800 */
[----:B------:R-:W-:-:S13]  /*a5dc0*/  LOP3.LUT P6, RZ, R31, 0x40000, RZ, 0xc0, !PT ;  /* 0x000400001fff7812 */ /* 0x000fda00078cc0ff */
[----:B------:R1:W-:Y:S01]  /*a5dd0*/  @P6 STG.E desc[UR6][R124.64], R230 ;  /* 0x000000e67c006986 */ /* 0x0003e2000c101906 */
[----:B------:R-:W-:Y:S01]  /*a5de0*/  LOP3.LUT P6, RZ, R31, 0x20000, RZ, 0xc0, !PT ;  /* 0x000200001fff7812 */ /* 0x000fe200078cc0ff */
[----:B-1----:R-:W-:Y:S01]  /*a5df0*/  IMAD.WIDE R124, R249, 0x4, R14 ;  /* 0x00000004f97c7825 */ /* 0x002fe200078e020e */
[C---:B------:R-:W-:Y:S02]  /*a5e00*/  LOP3.LUT P5, RZ, R8.reuse, 0x10000, RZ, 0xc0, !PT ;  /* 0x0001000008ff7812 */ /* 0x040fe400078ac0ff */
[C---:B------:R-:W-:Y:S02]  /*a5e10*/  LOP3.LUT P4, RZ, R8.reuse, 0x20000, RZ, 0xc0, !PT ;  /* 0x0002000008ff7812 */ /* 0x040fe4000788c0ff */
[C---:B------:R-:W-:Y:S02]  /*a5e20*/  LOP3.LUT P3, RZ, R8.reuse, 0x100000, RZ, 0xc0, !PT ;  /* 0x0010000008ff7812 */ /* 0x040fe4000786c0ff */
[C---:B------:R-:W-:Y:S02]  /*a5e30*/  LOP3.LUT P2, RZ, R8.reuse, 0x200000, RZ, 0xc0, !PT ;  /* 0x0020000008ff7812 */ /* 0x040fe4000784c0ff */
[----:B------:R-:W-:-:S03]  /*a5e40*/  LOP3.LUT P1, RZ, R8, 0x1000000, RZ, 0xc0, !PT ;  /* 0x0100000008ff7812 */ /* 0x000fc6000782c0ff */
[----:B--2---:R1:W-:Y:S01]  /*a5e50*/  @P6 STG.E desc[UR6][R124.64], R236 ;  /* 0x000000ec7c006986 */ /* 0x0043e2000c101906 */
[----:B------:R-:W-:Y:S01]  /*a5e60*/  LOP3.LUT P6, RZ, R31, 0x10000, RZ, 0xc0, !PT ;  /* 0x000100001fff7812 */ /* 0x000fe200078cc0ff */
[----:B-1----:R-:W-:Y:S02]  /*a5e70*/  IMAD.WIDE R124, R249, 0x4, R12 ;  /* 0x00000004f97c7825 */ /* 0x002fe400078e020c */
[----:B------:R-:W2:Y:S10]  /*a5e80*/  LDL.LU R236, [R1+0x174c] ;  /* 0x00174c0001ec7983 */ /* 0x000eb40000300800 */
[----:B---3--:R1:W-:Y:S01]  /*a5e90*/  @P6 STG.E desc[UR6][R124.64], R234 ;  /* 0x000000ea7c006986 */ /* 0x0083e2000c101906 */
[----:B------:R-:W-:-:S03]  /*a5ea0*/  LOP3.LUT P6, RZ, R31, 0x8000, RZ, 0xc0, !PT ;  /* 0x000080001fff7812 */ /* 0x000fc600078cc0ff */
[----:B------:R-:W3:Y:S01]  /*a5eb0*/  LDL.LU R249, [R1+0x338] ;  /* 0x0003380001f97983 */ /* 0x000ee20000300800 */
        /* <DEDUP_REMOVED lines=13> */
[----:B------:R1:W-:Y:S02]  /*a5f90*/  @P6 STG.E desc[UR6][R124.64], R228 ;  /* 0x000000e47c006986 */ /* 0x0003e4000c101906 */
[----:B-1----:R-:W-:-:S05]  /*a5fa0*/  IMAD.WIDE R124, R232, 0x4, R12 ;  /* 0x00000004e87c7825 */ /* 0x002fca00078e020c */
[----:B----4-:R1:W-:Y:S02]  /*a5fb0*/  @P5 STG.E desc[UR6][R124.64], R240 ;  /* 0x000000f07c005986 */ /* 0x0103e4000c101906 */
[----:B-1----:R-:W-:-:S05]  /*a5fc0*/  IMAD.WIDE R124, R251, 0x4, R14 ;  /* 0x00000004fb7c7825 */ /* 0x002fca00078e020e */
[----:B------:R1:W-:Y:S02]  /*a5fd0*/  @P4 STG.E desc[UR6][R124.64], R126 ;  /* 0x0000007e7c004986 */ /* 0x0003e4000c101906 */
[----:B-1----:R-:W-:-:S05]  /*a5fe0*/  IMAD.WIDE R124, R251, 0x4, R12 ;  /* 0x00000004fb7c7825 */ /* 0x002fca00078e020c */
[----:B------:R1:W-:Y:S02]  /*a5ff0*/  @P3 STG.E desc[UR6][R124.64], R250 ;  /* 0x000000fa7c003986 */ /* 0x0003e4000c101906 */
[----:B-1----:R-:W-:-:S05]  /*a6000*/  IMAD.WIDE R124, R248, 0x4, R14 ;  /* 0x00000004f87c7825 */ /* 0x002fca00078e020e */
[----:B------:R1:W-:Y:S02]  /*a6010*/  @P2 STG.E desc[UR6][R124.64], R9 ;  /* 0x000000097c002986 */ /* 0x0003e4000c101906 */
[----:B-1----:R-:W-:Y:S02]  /*a6020*/  IMAD.WIDE R124, R248, 0x4, R12 ;  /* 0x00000004f87c7825 */ /* 0x002fe400078e020c */
[----:B------:R-:W4:Y:S04]  /*a6030*/  LDL.LU R9, [R1+0x2b60] ;  /* 0x002b600001097983 */ /* 0x000f280000300800 */
[----:B------:R-:W4:Y:S04]  /*a6040*/  LDL.LU R250, [R1+0x1754] ;  /* 0x0017540001fa7983 */ /* 0x000f280000300800 */
[----:B------:R-:W4:Y:S04]  /*a6050*/  LDL.LU R248, [R1+0x32c] ;  /* 0x00032c0001f87983 */ /* 0x000f280000300800 */
[----:B------:R1:W-:Y:S04]  /*a6060*/  @P1 STG.E desc[UR6][R124.64], R10 ;  /* 0x0000000a7c001986 */ /* 0x0003e8000c101906 */
[----:B-1----:R-:W4:Y:S04]  /*a6070*/  LDL.LU R10, [R1+0x2b5c] ;  /* 0x002b5c00010a7983 */ /* 0x002f280000300800 */
[----:B------:R-:W4:Y:S01]  /*a6080*/  LDL.LU R240, [R1+0x318] ;  /* 0x0003180001f07983 */ /* 0x000f220000300800 */
[----:B------:R-:W-:-:S03]  /*a6090*/  LOP3.LUT P0, RZ, R8, 0x4000000, RZ, 0xc0, !PT ;  /* 0x0400000008ff7812 */ /* 0x000fc6000780c0ff */
[----:B------:R-:W4:Y:S04]  /*a60a0*/  LDL.LU R126, [R1+0x1750] ;  /* 0x00175000017e7983 */ /* 0x000f280000300800 */
[----:B------:R-:W4:Y:S01]  /*a60b0*/  LDL.LU R251, [R1+0x308] ;  /* 0x0003080001fb7983 */ /* 0x000f220000300800 */
[----:B------:R-:W-:Y:S01]  /*a60c0*/  LOP3.LUT P3, RZ, R8, 0x10000000, RZ, 0xc0, !PT ;  /* 0x1000000008ff7812 */ /* 0x000fe2000786c0ff */
[----:B--2---:R-:W-:-:S05]  /*a60d0*/  IMAD.WIDE R124, R236, 0x4, R14 ;  /* 0x00000004ec7c7825 */ /* 0x004fca00078e020e */
[----:B---3--:R1:W-:Y:S04]  /*a60e0*/  @P0 STG.E desc[UR6][R124.64], R249 ;  /* 0x000000f97c000986 */ /* 0x0083e8000c101906 */
[----:B-1----:R-:W2:Y:S04]  /*a60f0*/  LDL.LU R249, [R1+0x33c] ;  /* 0x00033c0001f97983 */ /* 0x002ea80000300800 */
[----:B------:R-:W3:Y:S04]  /*a6100*/  LDL.LU R243, [R1+0x31c] ;  /* 0x00031c0001f37983 */ /* 0x000ee80000300800 */
[----:B------:R-:W2:Y:S04]  /*a6110*/  LDL.LU R230, [R1+0x1758] ;  /* 0x0017580001e67983 */ /* 0x000ea80000300800 */
[----:B------:R-:W3:Y:S04]  /*a6120*/  LDL.LU R234, [R1+0x30c] ;  /* 0x00030c0001ea7983 */ /* 0x000ee80000300800 */
[----:B------:R-:W3:Y:S04]  /*a6130*/  LDL.LU R238, [R1+0x370] ;  /* 0x0003700001ee7983 */ /* 0x000ee80000300800 */
[----:B------:R-:W3:Y:S01]  /*a6140*/  LDL.LU R242, [R1+0x175c] ;  /* 0x00175c0001f27983 */ /* 0x000ee20000300800 */
[----:B------:R-:W-:Y:S01]  /*a6150*/  IMAD.WIDE R124, R236, 0x4, R12 ;  /* 0x00000004ec7c7825 */ /* 0x000fe200078e020c */
[----:B------:R-:W-:-:S04]  /*a6160*/  LOP3.LUT R31, R31, 0xfffffff7, RZ, 0xc0, !PT ;  /* 0xfffffff71f1f7812 */ /* 0x000fc800078ec0ff */
[----:B----4-:R1:W-:Y:S04]  /*a6170*/  @P3 STG.E desc[UR6][R124.64], R10 ;  /* 0x0000000a7c003986 */ /* 0x0103e8000c101906 */
[----:B-1----:R-:W4:Y:S04]  /*a6180*/  LDL.LU R10, [R1+0x2b58] ;  /* 0x002b5800010a7983 */ /* 0x002f280000300800 */
[----:B------:R-:W4:Y:S04]  /*a6190*/  LDL.LU R229, [R1+0x360] ;  /* 0x0003600001e57983 */ /* 0x000f280000300800 */
[----:B------:R-:W4:Y:S04]  /*a61a0*/  LDL.LU R233, [R1+0x350] ;  /* 0x0003500001e97983 */ /* 0x000f280000300800 */
[----:B------:R-:W4:Y:S01]  /*a61b0*/  LDL.LU R237, [R1+0x1760] ;  /* 0x0017600001ed7983 */ /* 0x000f220000300800 */
[----:B------:R-:W-:-:S02]  /*a61c0*/  LOP3.LUT P6, RZ, R9, 0x400000, RZ, 0xc0, !PT ;  /* 0x0040000009ff7812 */ /* 0x000fc400078cc0ff */
[----:B------:R-:W-:Y:S02]  /*a61d0*/  LOP3.LUT P2, RZ, R8, 0x40000000, RZ, 0xc0, !PT ;  /* 0x4000000008ff7812 */ /* 0x000fe4000784c0ff */
[C---:B------:R-:W-:Y:S01]  /*a61e0*/  LOP3.LUT P1, RZ, R9.reuse, 0x1, RZ, 0xc0, !PT ;  /* 0x0000000109ff7812 */ /* 0x040fe2000782c0ff */
[----:B------:R-:W-:Y:S01]  /*a61f0*/  IMAD.WIDE R124, R126, 0x4, R14 ;  /* 0x000000047e7c7825 */ /* 0x000fe200078e020e */
[----:B------:R-:W-:Y:S01]  /*a6200*/  LOP3.LUT P0, RZ, R9, 0x4, RZ, 0xc0, !PT ;  /* 0x0000000409ff7812 */ /* 0x000fe2000780c0ff */
[----:B------:R-:W4:Y:S04]  /*a6210*/  LDL.LU R241, [R1+0x374] ;  /* 0x0003740001f17983 */ /* 0x000f280000300800 */
[----:B------:R-:W4:Y:S02]  /*a6220*/  LDL.LU R228, [R1+0x1764] ;  /* 0x0017640001e47983 */ /* 0x000f240000300800 */
[----:B------:R-:W-:-:S02]  /*a6230*/  @P6 LOP3.LUT R31, R31, 0x8, RZ, 0xfc, !PT ;  /* 0x000000081f1f6812 */ /* 0x000fc400078efcff */
[----:B------:R-:W-:Y:S01]  /*a6240*/  LOP3.LUT P6, RZ, R9, 0x80000, RZ, 0xc0, !PT ;  /* 0x0008000009ff7812 */ /* 0x000fe200078cc0ff */
[----:B------:R1:W-:Y:S01]  /*a6250*/  @P2 STG.E desc[UR6][R124.64], R240 ;  /* 0x000000f07c002986 */ /* 0x0003e2000c101906 */
[----:B------:R-:W-:-:S03]  /*a6260*/  LOP3.LUT R31, R31, 0xffffffef, RZ, 0xc0, !PT ;  /* 0xffffffef1f1f7812 */ /* 0x000fc600078ec0ff */
[----:B------:R-:W4:Y:S08]  /*a6270*/  LDL.LU R232, [R1+0x364] ;  /* 0x0003640001e87983 */ /* 0x000f300000300800 */
[----:B------:R-:W-:Y:S01]  /*a6280*/  @P6 LOP3.LUT R31, R31, 0x10, RZ, 0xfc, !PT ;  /* 0x000000101f1f6812 */ /* 0x000fe200078efcff */
[----:B-1----:R-:W-:Y:S01]  /*a6290*/  IMAD.WIDE R124, R126, 0x4, R12 ;  /* 0x000000047e7c7825 */ /* 0x002fe200078e020c */
[----:B------:R-:W-:Y:S01]  /*a62a0*/  LOP3.LUT P6, RZ, R9, 0x40000, RZ, 0xc0, !PT ;  /* 0x0004000009ff7812 */ /* 0x000fe200078cc0ff */
[----:B------:R-:W4:Y:S01]  /*a62b0*/  LDL.LU R240, [R1+0x1768] ;  /* 0x0017680001f07983 */ /* 0x000f220000300800 */
[----:B------:R-:W-:-:S03]  /*a62c0*/  LOP3.LUT R31, R31, 0xffffffdf, RZ, 0xc0, !PT ;  /* 0xffffffdf1f1f7812 */ /* 0x000fc600078ec0ff */
[----:B------:R1:W-:Y:S04]  /*a62d0*/  @P1 STG.E desc[UR6][R124.64], R251 ;  /* 0x000000fb7c001986 */ /* 0x0003e8000c101906 */
[----:B------:R-:W4:Y:S04]  /*a62e0*/  LDL.LU R236, [R1+0x354] ;  /* 0x0003540001ec7983 */ /* 0x000f280000300800 */
[----:B------:R-:W-:Y:S01]  /*a62f0*/  @P6 LOP3.LUT R31, R31, 0x20, RZ, 0xfc, !PT ;  /* 0x000000201f1f6812 */ /* 0x000fe200078efcff */
[----:B------:R-:W4:Y:S01]  /*a6300*/  LDL.LU R126, [R1+0x344] ;  /* 0x00034400017e7983 */ /* 0x000f220000300800 */
[----:B------:R-:W-:-:S02]  /*a6310*/  LOP3.LUT P6, RZ, R9, 0x8000, RZ, 0xc0, !PT ;  /* 0x0000800009ff7812 */ /* 0x000fc400078cc0ff */
[----:B------:R-:W-:Y:S01]  /*a6320*/  LOP3.LUT R31, R31, 0xffffffbf, RZ, 0xc0, !PT ;  /* 0xffffffbf1f1f7812 */ /* 0x000fe200078ec0ff */
[----:B-1----:R-:W-:Y:S01]  /*a6330*/  IMAD.WIDE R124, R250, 0x4, R14 ;  /* 0x00000004fa7c7825 */ /* 0x002fe200078e020e */
[----:B------:R-:W4:Y:S09]  /*a6340*/  LDL.LU R251, [R1+0x378] ;  /* 0x0003780001fb7983 */ /* 0x000f320000300800 */
        /* <DEDUP_REMOVED lines=12> */
[----:B--2---:R1:W-:Y:S10]  /*a6410*/  @P0 STG.E desc[UR6][R124.64], R249 ;  /* 0x000000f97c000986 */ /* 0x0043f4000c101906 */
[----:B------:R-:W-:-:S02]  /*a6420*/  @P6 LOP3.LUT R31, R31, 0x400, RZ, 0xfc, !PT ;  /* 0x000004001f1f6812 */ /* 0x000fc400078efcff */
[----:B------:R-:W-:Y:S01]  /*a6430*/  LOP3.LUT P6, RZ, R9, 0x20, RZ, 0xc0, !PT ;  /* 0x0000002009ff7812 */ /* 0x000fe200078cc0ff */
[----:B-1----:R-:W-:Y:S01]  /*a6440*/  IMAD.WIDE R124, R250, 0x4, R12 ;  /* 0x00000004fa7c7825 */ /* 0x002fe200078e020c */
[----:B------:R-:W2:Y:S04]  /*a6450*/  LDL.LU R249, [R1+0x176c] ;  /* 0x00176c0001f97983 */ /* 0x000ea80000300800 */
[----:B------:R-:W2:Y:S07]  /*a6460*/  LDL.LU R250, [R1+0x368] ;  /* 0x0003680001fa7983 */ /* 0x000eae0000300800 */
[----:B------:R1:W-:Y:S01]  /*a6470*/  @P6 STG.E desc[UR6][R124.64], R248 ;  /* 0x000000f87c006986 */ /* 0x0003e2000c101906 */
[----:B------:R-:W-:Y:S01]  /*a6480*/  LOP3.LUT P6, RZ, R31, 0x400, RZ, 0xc0, !PT ;  /* 0x000004001fff7812 */ /* 0x000fe200078cc0ff */
[----:B-1----:R-:W-:-:S02]  /*a6490*/  IMAD.WIDE R124, R230, 0x4, R14 ;  /* 0x00000004e67c7825 */ /* 0x002fc400078e020e */
[----:B------:R-:W2:Y:S10]  /*a64a0*/  LDL.LU R248, [R1+0x1770] ;  /* 0x0017700001f87983 */ /* 0x000eb40000300800 */
[----:B---3--:R1:W-:Y:S01]  /*a64b0*/  @P6 STG.E desc[UR6][R124.64], R243 ;  /* 0x000000f37c006986 */ /* 0x0083e2000c101906 */
        /* <DEDUP_REMOVED lines=8> */
[----:B----4-:R1:W-:Y:S01]  /*a6540*/  @P6 STG.E desc[UR6][R124.64], R229 ;  /* 0x000000e57c006986 */ /* 0x0103e2000c101906 */
[----:B------:R-:W-:Y:S01]  /*a6550*/  LOP3.LUT P6, RZ, R31, 0x40, RZ, 0xc0, !PT ;  /* 0x000000401fff7812 */ /* 0x000fe200078cc0ff */
[----:B-1----:R-:W-:-:S12]  /*a6560*/  IMAD.WIDE R124, R237, 0x4, R14 ;  /* 0x00000004ed7c7825 */ /* 0x002fd800078e020e */
[----:B------:R1:W-:Y:S01]  /*a6570*/  @P6 STG.E desc[UR6][R124.64], R233 ;  /* 0x000000e97c006986 */ /* 0x0003e2000c101906 */
[----:B------:R-:W-:Y:S01]  /*a6580*/  LOP3.LUT P6, RZ, R31, 0x20, RZ, 0xc0, !PT ;  /* 0x000000201fff7812 */ /* 0x000fe200078cc0ff */
[----:B-1----:R-:W-:-:S12]  /*a6590*/  IMAD.WIDE R124, R237, 0x4, R12 ;  /* 0x00000004ed7c7825 */ /* 0x002fd800078e020c */
[----:B------:R1:W-:Y:S04]  /*a65a0*/  @P6 STG.E desc[UR6][R124.64], R40 ;  /* 0x000000287c006986 */ /* 0x0003e8000c101906 */
[----:B-1----:R-:W3:Y:S01]  /*a65b0*/  LDL.LU R40, [R1+0x2b54] ;  /* 0x002b540001287983 */ /* 0x002ee20000300800 */
[----:B------:R-:W-:Y:S01]  /*a65c0*/  LOP3.LUT P6, RZ, R31, 0x10, RZ, 0xc0, !PT ;  /* 0x000000101fff7812 */ /* 0x000fe200078cc0ff */
[----:B------:R-:W-:Y:S01]  /*a65d0*/  IMAD.WIDE R124, R228, 0x4, R14 ;  /* 0x00000004e47c7825 */ /* 0x000fe200078e020e */
[----:B------:R-:W-:-:S11]  /*a65e0*/  LOP3.LUT P5, RZ, R9, 0x800000, RZ, 0xc0, !PT ;  /* 0x0080000009ff7812 */ /* 0x000fd600078ac0ff */
[----:B------:R1:W-:Y:S01]  /*a65f0*/  @P6 STG.E desc[UR6][R124.64], R241 ;  /* 0x000000f17c006986 */ /* 0x0003e2000c101906 */
[----:B------:R-:W-:Y:S02]  /*a6600*/  LOP3.LUT P6, RZ, R31, 0x8, RZ, 0xc0, !PT ;  /* 0x000000081fff7812 */ /* 0x000fe400078cc0ff */
[----:B------:R-:W-:Y:S01]  /*a6610*/  LOP3.LUT P4, RZ, R9, 0x4000000, RZ, 0xc0, !PT ;  /* 0x0400000009ff7812 */ /* 0x000fe2000788c0ff */
[----:B-1----:R-:W-:-:S10]  /*a6620*/  IMAD.WIDE R124, R228, 0x4, R12 ;  /* 0x00000004e47c7825 */ /* 0x002fd400078e020c */
[----:B------:R1:W-:Y:S01]  /*a6630*/  @P6 STG.E desc[UR6][R124.64], R232 ;  /* 0x000000e87c006986 */ /* 0x0003e2000c101906 */
[----:B------:R-:W-:Y:S01]  /*a6640*/  LOP3.LUT P3, RZ, R9, 0x10000000, RZ, 0xc0, !PT ;  /* 0x1000000009ff7812 */ /* 0x000fe2000786c0ff */
[----:B-1----:R-:W-:-:S05]  /*a6650*/  IMAD.WIDE R124, R240, 0x4, R14 ;  /* 0x00000004f07c7825 */ /* 0x002fca00078e020e */
[----:B------:R1:W-:Y:S01]  /*a6660*/  @P5 STG.E desc[UR6][R124.64], R236 ;  /* 0x000000ec7c005986 */ /* 0x0003e2000c101906 */
[----:B------:R-:W-:Y:S01]  /*a6670*/  LOP3.LUT P2, RZ, R9, 0x40000000, RZ, 0xc0, !PT ;  /* 0x4000000009ff7812 */ /* 0x000fe2000784c0ff */
[----:B-1----:R-:W-:-:S05]  /*a6680*/  IMAD.WIDE R124, R240, 0x4, R12 ;  /* 0x00000004f07c7825 */ /* 0x002fca00078e020c */
[----:B------:R2:W-:Y:S01]  /*a6690*/  @P4 STG.E desc[UR6][R124.64], R126 ;  /* 0x0000007e7c004986 */ /* 0x0005e2000c101906 */
[----:B------:R-:W-:Y:S01]  /*a66a0*/  LOP3.LUT P1, RZ, R10, 0x1, RZ, 0xc0, !PT ;  /* 0x000000010aff7812 */ /* 0x000fe2000782c0ff */
[----:B--2---:R-:W-:-:S05]  /*a66b0*/  IMAD.WIDE R124, R249, 0x4, R14 ;  /* 0x00000004f97c7825 */ /* 0x004fca00078e020e */
[----:B------:R1:W-:Y:S02]  /*a66c0*/  @P3 STG.E desc[UR6][R124.64], R251 ;  /* 0x000000fb7c003986 */ /* 0x0003e4000c101906 */
[----:B-1----:R-:W-:-:S05]  /*a66d0*/  IMAD.WIDE R124, R249, 0x4, R12 ;  /* 0x00000004f97c7825 */ /* 0x002fca00078e020c */
[----:B------:R1:W-:Y:S02]  /*a66e0*/  @P2 STG.E desc[UR6][R124.64], R250 ;  /* 0x000000fa7c002986 */ /* 0x0003e4000c101906 */
[----:B-1----:R-:W-:Y:S01]  /*a66f0*/  IMAD.WIDE R124, R248, 0x4, R14 ;  /* 0x00000004f87c7825 */ /* 0x002fe200078e020e */
[----:B------:R-:W-:-:S04]  /*a6700*/  LOP3.LUT P0, RZ, R10, 0x4, RZ, 0xc0, !PT ;  /* 0x000000040aff7812 */ /* 0x000fc8000780c0ff */
[----:B---3--:R1:W-:Y:S04]  /*a6710*/  @P1 STG.E desc[UR6][R124.64], R40 ;  /* 0x000000287c001986 */ /* 0x0083e8000c101906 */
[----:B-1----:R-:W2:Y:S01]  /*a6720*/  LDL.LU R40, [R1+0x2b50] ;  /* 0x002b500001287983 */ /* 0x002ea20000300800 */
[----:B------:R-:W-:-:S03]  /*a6730*/  IMAD.WIDE R124, R248, 0x4, R12 ;  /* 0x00000004f87c7825 */ /* 0x000fc600078e020c */
[----:B------:R-:W3:Y:S04]  /*a6740*/  LDL.LU R250, [R1+0x3d0] ;  /* 0x0003d00001fa7983 */ /* 0x000ee80000300800 */
[----:B------:R-:W4:Y:S04]  /*a6750*/  LDL.LU R248, [R1+0x177c] ;  /* 0x00177c0001f87983 */ /* 0x000f280000300800 */
[----:B------:R1:W-:Y:S04]  /*a6760*/  @P0 STG.E desc[UR6][R124.64], R11 ;  /* 0x0000000b7c000986 */ /* 0x0003e8000c101906 */
[----:B-1----:R-:W3:Y:S04]  /*a6770*/  LDL.LU R11, [R1+0x2b4c] ;  /* 0x002b4c00010b7983 */ /* 0x002ee80000300800 */
        /* <DEDUP_REMOVED lines=17> */
[----:B------:R-:W4:Y:S01]  /*a6890*/  LDL.LU R241, [R1+0x3d8] ;  /* 0x0003d80001f17983 */ /* 0x000f220000300800 */
[C---:B------:R-:W-:Y:S02]  /*a68a0*/  LOP3.LUT P3, RZ, R10.reuse, 0x10, RZ, 0xc0, !PT ;  /* 0x000000100aff7812 */ /* 0x040fe4000786c0ff */
[C---:B------:R-:W-:Y:S01]  /*a68b0*/  LOP3.LUT P2, RZ, R10.reuse, 0x80, RZ, 0xc0, !PT ;  /* 0x000000800aff7812 */ /* 0x040fe2000784c0ff */
[----:B------:R-:W4:Y:S01]  /*a68c0*/  LDL.LU R228, [R1+0x178c] ;  /* 0x00178c0001e47983 */ /* 0x000f220000300800 */
[C---:B------:R-:W-:Y:S02]  /*a68d0*/  LOP3.LUT P1, RZ, R10.reuse, 0x100, RZ, 0xc0, !PT ;  /* 0x000001000aff7812 */ /* 0x040fe4000782c0ff */
        /* <DEDUP_REMOVED lines=20> */
[----:B------:R1:W-:Y:S05]  /*a6a20*/  @P3 STG.E desc[UR6][R124.64], R232 ;  /* 0x000000e87c003986 */ /* 0x0003ea000c101906 */
        /* <DEDUP_REMOVED lines=8> */
[----:B-1----:R-:W-:-:S05]  /*a6ab0*/  IMAD.WIDE R124, R251, 0x4, R14 ;  /* 0x00000004fb7c7825 */ /* 0x002fca00078e020e */
[----:B------:R1:W-:Y:S02]  /*a6ac0*/  @P1 STG.E desc[UR6][R124.64], R126 ;  /* 0x0000007e7c001986 */ /* 0x0003e4000c101906 */
[----:B-1----:R-:W-:Y:S02]  /*a6ad0*/  IMAD.WIDE R124, R251, 0x4, R12 ;  /* 0x00000004fb7c7825 */ /* 0x002fe400078e020c */
[----:B------:R-:W3:Y:S04]  /*a6ae0*/  LDL.LU R126, [R1+0x1790] ;  /* 0x00179000017e7983 */ /* 0x000ee80000300800 */
[----:B------:R4:W-:Y:S04]  /*a6af0*/  @P0 STG.E desc[UR6][R124.64], R249 ;  /* 0x000000f97c000986 */ /* 0x0009e8000c101906 */
[----:B------:R-:W3:Y:S04]  /*a6b00*/  LDL.LU R240, [R1+0x3a8] ;  /* 0x0003a80001f07983 */ /* 0x000ee80000300800 */
[----:B------:R-:W3:Y:S01]  /*a6b10*/  LDL.LU R251, [R1+0x398] ;  /* 0x0003980001fb7983 */ /* 0x000ee20000300800 */
[----:B----4-:R-:W-:-:S03]  /*a6b20*/  IMAD.WIDE R124, R248, 0x4, R14 ;  /* 0x00000004f87c7825 */ /* 0x010fc600078e020e */
[----:B------:R-:W4:Y:S04]  /*a6b30*/  LDL.LU R249, [R1+0x3dc] ;  /* 0x0003dc0001f97983 */ /* 0x000f280000300800 */
[----:B------:R1:W-:Y:S01]  /*a6b40*/  @P6 STG.E desc[UR6][R124.64], R250 ;  /* 0x000000fa7c006986 */ /* 0x0003e2000c101906 */
[C---:B------:R-:W-:Y:S01]  /*a6b50*/  LOP3.LUT P6, RZ, R31.reuse, 0x4, RZ, 0xc0, !PT ;  /* 0x000000041fff7812 */ /* 0x040fe200078cc0ff */
[----:B-1----:R-:W-:Y:S02]  /*a6b60*/  IMAD.WIDE R124, R248, 0x4, R12 ;  /* 0x00000004f87c7825 */ /* 0x002fe400078e020c */
[----:B------:R-:W4:Y:S10]  /*a6b70*/  LDL.LU R250, [R1+0x1794] ;  /* 0x0017940001fa7983 */ /* 0x000f340000300800 */
[----:B------:R1:W-:Y:S01]  /*a6b80*/  @P6 STG.E desc[UR6][R124.64], R239 ;  /* 0x000000ef7c006986 */ /* 0x0003e2000c101906 */
[----:B------:R-:W-:-:S03]  /*a6b90*/  LOP3.LUT P6, RZ, R31, 0x2, RZ, 0xc0, !PT ;  /* 0x000000021fff7812 */ /* 0x000fc600078cc0ff */
[----:B------:R-:W4:Y:S04]  /*a6ba0*/  LDL.LU R248, [R1+0x3ac] ;  /* 0x0003ac0001f87983 */ /* 0x000f280000300800 */
[----:B------:R-:W4:Y:S01]  /*a6bb0*/  LDL.LU R236, [R1+0x1798] ;  /* 0x0017980001ec7983 */ /* 0x000f220000300800 */
[----:B-1----:R-:W-:-:S05]  /*a6bc0*/  IMAD.WIDE R124, R230, 0x4, R14 ;  /* 0x00000004e67c7825 */ /* 0x002fca00078e020e */
[----:B------:R-:W-:Y:S01]  /*a6bd0*/  @P6 STG.E desc[UR6][R124.64], R243 ;  /* 0x000000f37c006986 */ /* 0x000fe2000c101906 */
[----:B------:R-:W-:Y:S01]  /*a6be0*/  LOP3.LUT P6, RZ, R31, 0x1, RZ, 0xc0, !PT ;  /* 0x000000011fff7812 */ /* 0x000fe200078cc0ff */
[----:B------:R-:W-:-:S12]  /*a6bf0*/  IMAD.WIDE R30, R230, 0x4, R12 ;  /* 0x00000004e61e7825 */ /* 0x000fd800078e020c */
        /* <DEDUP_REMOVED lines=14> */
[----:B------:R-:W-:Y:S02]  /*a6ce0*/  LOP3.LUT P6, RZ, R40, 0x8000000, RZ, 0xc0, !PT ;  /* 0x0800000028ff7812 */ /* 0x000fe400078cc0ff */
[C---:B------:R-:W-:Y:S01]  /*a6cf0*/  LOP3.LUT P5, RZ, R11.reuse, 0x2, RZ, 0xc0, !PT ;  /* 0x000000020bff7812 */ /* 0x040fe200078ac0ff */
[----:B------:R-:W-:Y:S01]  /*a6d00*/  IMAD.WIDE R30, R228, 0x4, R14 ;  /* 0x00000004e41e7825 */ /* 0x000fe200078e020e */
[C---:B------:R-:W-:Y:S02]  /*a6d10*/  LOP3.LUT P4, RZ, R11.reuse, 0x4, RZ, 0xc0, !PT ;  /* 0x000000040bff7812 */ /* 0x040fe4000788c0ff */
[----:B------:R-:W-:-:S07]  /*a6d20*/  LOP3.LUT P3, RZ, R11, 0x10, RZ, 0xc0, !PT ;  /* 0x000000100bff7812 */ /* 0x000fce000786c0ff */
[----:B------:R1:W-:Y:S01]  /*a6d30*/  @P6 STG.E desc[UR6][R30.64], R241 ;  /* 0x000000f11e006986 */ /* 0x0003e2000c101906 */
[C---:B------:R-:W-:Y:S01]  /*a6d40*/  LOP3.LUT P2, RZ, R11.reuse, 0x40, RZ, 0xc0, !PT ;  /* 0x000000400bff7812 */ /* 0x040fe2000784c0ff */
[----:B-1----:R-:W-:Y:S01]  /*a6d50*/  IMAD.WIDE R30, R228, 0x4, R12 ;  /* 0x00000004e41e7825 */ /* 0x002fe200078e020c */
[----:B------:R-:W-:-:S04]  /*a6d60*/  LOP3.LUT P1, RZ, R11, 0x200, RZ, 0xc0, !PT ;  /* 0x000002000bff7812 */ /* 0x000fc8000782c0ff */
[----:B--2---:R3:W-:Y:S02]  /*a6d70*/  @P5 STG.E desc[UR6][R30.64], R232 ;  /* 0x000000e81e005986 */ /* 0x0047e4000c101906 */
[----:B---3--:R-:W-:-:S05]  /*a6d80*/  IMAD.WIDE R30, R126, 0x4, R14 ;  /* 0x000000047e1e7825 */ /* 0x008fca00078e020e */
[----:B------:R1:W-:Y:S02]  /*a6d90*/  @P4 STG.E desc[UR6][R30.64], R240 ;  /* 0x000000f01e004986 */ /* 0x0003e4000c101906 */
[----:B-1----:R-:W-:-:S05]  /*a6da0*/  IMAD.WIDE R30, R126, 0x4, R12 ;  /* 0x000000047e1e7825 */ /* 0x002fca00078e020c */
[----:B------:R4:W-:Y:S02]  /*a6db0*/  @P3 STG.E desc[UR6][R30.64], R251 ;  /* 0x000000fb1e003986 */ /* 0x0009e4000c101906 */
[----:B----4-:R-:W-:-:S05]  /*a6dc0*/  IMAD.WIDE R30, R250, 0x4, R14 ;  /* 0x00000004fa1e7825 */ /* 0x010fca00078e020e */
[----:B------:R1:W-:Y:S02]  /*a6dd0*/  @P2 STG.E desc[UR6][R30.64], R249 ;  /* 0x000000f91e002986 */ /* 0x0003e4000c101906 */
[----:B-1----:R-:W-:-:S05]  /*a6de0*/  IMAD.WIDE R30, R250, 0x4, R12 ;  /* 0x00000004fa1e7825 */ /* 0x002fca00078e020c */
[----:B------:R1:W-:Y:S04]  /*a6df0*/  @P1 STG.E desc[UR6][R30.64], R16 ;  /* 0x000000101e001986 */ /* 0x0003e8000c101906 */
[----:B-1----:R-:W2:Y:S04]  /*a6e00*/  LDL.LU R16, [R1+0x2b44] ;  /* 0x002b440001107983 */ /* 0x002ea80000300800 */
[----:B------:R-:W3:Y:S04]  /*a6e10*/  LDL.LU R249, [R1+0x39c] ;  /* 0x00039c0001f97983 */ /* 0x000ee80000300800 */
[----:B------:R-:W4:Y:S01]  /*a6e20*/  LDL.LU R240, [R1+0x400] ;  /* 0x0004000001f07983 */ /* 0x000f220000300800 */
[----:B------:R-:W-:-:S03]  /*a6e30*/  LOP3.LUT P0, RZ, R11, 0x800, RZ, 0xc0, !PT ;  /* 0x000008000bff7812 */ /* 0x000fc6000780c0ff */
[----:B------:R-:W2:Y:S01]  /*a6e40*/  LDL.LU R126, [R1+0x179c] ;  /* 0x00179c00017e7983 */ /* 0x000ea20000300800 */
[----:B------:R-:W-:-:S03]  /*a6e50*/  IMAD.WIDE R30, R236, 0x4, R14 ;  /* 0x00000004ec1e7825 */ /* 0x000fc600078e020e */
[----:B------:R-:W2:Y:S04]  /*a6e60*/  LDL.LU R251, [R1+0x3f0] ;  /* 0x0003f00001fb7983 */ /* 0x000ea80000300800 */
[----:B------:R-:W2:Y:S04]  /*a6e70*/  LDL.LU R250, [R1+0x3e0] ;  /* 0x0003e00001fa7983 */ /* 0x000ea80000300800 */
[----:B------:R1:W-:Y:S04]  /*a6e80*/  @P0 STG.E desc[UR6][R30.64], R248 ;  /* 0x000000f81e000986 */ /* 0x0003e8000c101906 */
[----:B-1----:R-:W2:Y:S01]  /*a6e90*/  LDL.LU R248, [R1+0x17a0] ;  /* 0x0017a00001f87983 */ /* 0x002ea20000300800 */
[----:B------:R-:W-:-:S03]  /*a6ea0*/  LOP3.LUT P3, RZ, R11, 0x2000, RZ, 0xc0, !PT ;  /* 0x000020000bff7812 */ /* 0x000fc6000786c0ff */
[----:B------:R-:W2:Y:S01]  /*a6eb0*/  LDL.LU R235, [R1+0x260] ;  /* 0x0002600001eb7983 */ /* 0x000ea20000300800 */
[----:B------:R-:W-:-:S03]  /*a6ec0*/  IMAD.WIDE R30, R236, 0x4, R12 ;  /* 0x00000004ec1e7825 */ /* 0x000fc600078e020c */
[----:B------:R-:W2:Y:S01]  /*a6ed0*/  LDL.LU R239, [R1+0x404] ;  /* 0x0004040001ef7983 */ /* 0x000ea20000300800 */
[C---:B------:R-:W-:Y:S02]  /*a6ee0*/  LOP3.LUT P2, RZ, R11.reuse, 0x4000, RZ, 0xc0, !PT ;  /* 0x000040000bff7812 */ /* 0x040fe4000784c0ff */
[C---:B------:R-:W-:Y:S02]  /*a6ef0*/  LOP3.LUT P1, RZ, R11.reuse, 0x20000, RZ, 0xc0, !PT ;  /* 0x000200000bff7812 */ /* 0x040fe4000782c0ff */
[----:B------:R-:W-:Y:S02]  /*a6f00*/  LOP3.LUT P0, RZ, R11, 0x80000, RZ, 0xc0, !PT ;  /* 0x000800000bff7812 */ /* 0x000fe4000780c0ff */
[----:B------:R-:W-:Y:S01]  /*a6f10*/  LOP3.LUT R40, R40, 0xfff7ffff, RZ, 0xc0, !PT ;  /* 0xfff7ffff28287812 */ /* 0x000fe200078ec0ff */
[----:B---3--:R1:W-:Y:S04]  /*a6f20*/  @P3 STG.E desc[UR6][R30.64], R249 ;  /* 0x000000f91e003986 */ /* 0x0083e8000c101906 */
        /* <DEDUP_REMOVED lines=10> */
[----:B--2---:R-:W-:-:S03]  /*a6fd0*/  IMAD.WIDE R30, R126, 0x4, R14 ;  /* 0x000000047e1e7825 */ /* 0x004fc600078e020e */
[----:B------:R-:W2:Y:S04]  /*a6fe0*/  LDL.LU R228, [R1+0x268] ;  /* 0x0002680001e47983 */ /* 0x000ea80000300800 */
[----:B------:R-:W2:Y:S04]  /*a6ff0*/  LDL.LU R232, [R1+0x40c] ;  /* 0x00040c0001e87983 */ /* 0x000ea80000300800 */
[----:B------:R-:W2:Y:S01]  /*a7000*/  LDL.LU R236, [R1+0x17b4] ;  /* 0x0017b40001ec7983 */ /* 0x000ea20000300800 */
[----:B------:R-:W-:-:S03]  /*a7010*/  LOP3.LUT P6, RZ, R16, 0x40, RZ, 0xc0, !PT ;  /* 0x0000004010ff7812 */ /* 0x000fc600078cc0ff */
[----:B----4-:R1:W-:Y:S02]  /*a7020*/  @P2 STG.E desc[UR6][R30.64], R240 ;  /* 0x000000f01e002986 */ /* 0x0103e4000c101906 */
[----:B-1----:R-:W-:Y:S02]  /*a7030*/  IMAD.WIDE R30, R126, 0x4, R12 ;  /* 0x000000047e1e7825 */ /* 0x002fe400078e020c */
[----:B------:R-:W4:Y:S04]  /*a7040*/  LDL.LU R240, [R1+0x3fc] ;  /* 0x0003fc0001f07983 */ /* 0x000f280000300800 */
[----:B------:R1:W-:Y:S04]  /*a7050*/  @P1 STG.E desc[UR6][R30.64], R251 ;  /* 0x000000fb1e001986 */ /* 0x0003e8000c101906 */
[----:B------:R-:W2:Y:S04]  /*a7060*/  LDL.LU R126, [R1+0x3ec] ;  /* 0x0003ec00017e7983 */ /* 0x000ea80000300800 */
[----:B-1----:R-:W2:Y:S01]  /*a7070*/  LDL.LU R251, [R1+0x17b8] ;  /* 0x0017b80001fb7983 */ /* 0x002ea20000300800 */
[----:B------:R-:W-:Y:S01]  /*a7080*/  IMAD.WIDE R30, R248, 0x4, R14 ;  /* 0x00000004f81e7825 */ /* 0x000fe200078e020e */
[----:B------:R-:W-:-:S02]  /*a7090*/  @P6 LOP3.LUT R40, R40, 0x80000, RZ, 0xfc, !PT ;  /* 0x0008000028286812 */ /* 0x000fc400078efcff */
[----:B------:R-:W-:Y:S02]  /*a70a0*/  LOP3.LUT P6, RZ, R16, 0x10, RZ, 0xc0, !PT ;  /* 0x0000001010ff7812 */ /* 0x000fe400078cc0ff */
[----:B------:R1:W-:Y:S01]  /*a70b0*/  @P0 STG.E desc[UR6][R30.64], R250 ;  /* 0x000000fa1e000986 */ /* 0x0003e2000c101906 */
[----:B------:R-:W-:Y:S01]  /*a70c0*/  LOP3.LUT R40, R40, 0xffefffff, RZ, 0xc0, !PT ;  /* 0xffefffff28287812 */ /* 0x000fe200078ec0ff */
[----:B-1----:R-:W-:Y:S02]  /*a70d0*/  IMAD.WIDE R30, R248, 0x4, R12 ;  /* 0x00000004f81e7825 */ /* 0x002fe400078e020c */
[----:B------:R-:W2:Y:S04]  /*a70e0*/  LDL.LU R250, [R1+0x26c] ;  /* 0x00026c0001fa7983 */ /* 0x000ea80000300800 */
[----:B------:R-:W2:Y:S03]  /*a70f0*/  LDL.LU R248, [R1+0x17bc] ;  /* 0x0017bc0001f87983 */ /* 0x000ea60000300800 */
        /* <DEDUP_REMOVED lines=22> */
[----:B---3--:R-:W-:-:S12]  /*a7260*/  IMAD.WIDE R30, R249, 0x4, R14 ;  /* 0x00000004f91e7825 */ /* 0x008fd800078e020e */
[----:B------:R1:W-:Y:S02]  /*a7270*/  @P6 STG.E desc[UR6][R30.64], R239 ;  /* 0x000000ef1e006986 */ /* 0x0003e4000c101906 */
[----:B-1----:R-:W-:Y:S02]  /*a7280*/  IMAD.WIDE R30, R249, 0x4, R12 ;  /* 0x00000004f91e7825 */ /* 0x002fe400078e020c */
[----:B------:R-:W3:Y:S01]  /*a7290*/  LDL.LU R249, [R1+0x420] ;  /* 0x0004200001f97983 */ /* 0x000ee20000300800 */
        /* <DEDUP_REMOVED lines=21> */
[----:B--2---:R1:W-:Y:S01]  /*a73f0*/  @P6 STG.E desc[UR6][R30.64], R228 ;  /* 0x000000e41e006986 */ /* 0x0043e2000c101906 */
[----:B------:R-:W-:Y:S01]  /*a7400*/  LOP3.LUT P3, RZ, R16, 0x2000, RZ, 0xc0, !PT ;  /* 0x0000200010ff7812 */ /* 0x000fe2000786c0ff */
[----:B-1----:R-:W-:-:S05]  /*a7410*/  IMAD.WIDE R30, R236, 0x4, R14 ;  /* 0x00000004ec1e7825 */ /* 0x002fca00078e020e */
[----:B------:R1:W-:Y:S01]  /*a7420*/  @P5 STG.E desc[UR6][R30.64], R232 ;  /* 0x000000e81e005986 */ /* 0x0003e2000c101906 */
[----:B------:R-:W-:Y:S01]  /*a7430*/  LOP3.LUT P2, RZ, R16, 0x8000, RZ, 0xc0, !PT ;  /* 0x0000800010ff7812 */ /* 0x000fe2000784c0ff */
[----:B-1----:R-:W-:-:S05]  /*a7440*/  IMAD.WIDE R30, R236, 0x4, R12 ;  /* 0x00000004ec1e7825 */ /* 0x002fca00078e020c */
[----:B----4-:R1:W-:Y:S01]  /*a7450*/  @P4 STG.E desc[UR6][R30.64], R240 ;  /* 0x000000f01e004986 */ /* 0x0103e2000c101906 */
[----:B------:R-:W-:Y:S01]  /*a7460*/  LOP3.LUT P1, RZ, R16, 0x10000, RZ, 0xc0, !PT ;  /* 0x0001000010ff7812 */ /* 0x000fe2000782c0ff */
[----:B-1----:R-:W-:-:S05]  /*a7470*/  IMAD.WIDE R30, R251, 0x4, R14 ;  /* 0x00000004fb1e7825 */ /* 0x002fca00078e020e */
[----:B------:R1:W-:Y:S02]  /*a7480*/  @P3 STG.E desc[UR6][R30.64], R126 ;  /* 0x0000007e1e003986 */ /* 0x0003e4000c101906 */
[----:B-1----:R-:W-:-:S05]  /*a7490*/  IMAD.WIDE R30, R251, 0x4, R12 ;  /* 0x00000004fb1e7825 */ /* 0x002fca00078e020c */
[----:B------:R1:W-:Y:S02]  /*a74a0*/  @P2 STG.E desc[UR6][R30.64], R250 ;  /* 0x000000fa1e002986 */ /* 0x0003e4000c101906 */
[----:B-1----:R-:W-:-:S05]  /*a74b0*/  IMAD.WIDE R30, R248, 0x4, R14 ;  /* 0x00000004f81e7825 */ /* 0x002fca00078e020e */
[----:B------:R1:W-:Y:S04]  /*a74c0*/  @P1 STG.E desc[UR6][R30.64], R17 ;  /* 0x000000111e001986 */ /* 0x0003e8000c101906 */
[----:B-1----:R-:W2:Y:S01]  /*a74d0*/  LDL.LU R17, [R1+0x2b40] ;  /* 0x002b400001117983 */ /* 0x002ea20000300800 */
[----:B------:R-:W-:-:S03]  /*a74e0*/  IMAD.WIDE R30, R248, 0x4, R12 ;  /* 0x00000004f81e7825 */ /* 0x000fc600078e020c */
[----:B------:R-:W4:Y:S04]  /*a74f0*/  LDL.LU R250, [R1+0x414] ;  /* 0x0004140001fa7983 */ /* 0x000f280000300800 */
[----:B------:R-:W4:Y:S04]  /*a7500*/  LDL.LU R248, [R1+0x17c8] ;  /* 0x0017c80001f87983 */ /* 0x000f280000300800 */
[----:B------:R-:W4:Y:S04]  /*a7510*/  LDL.LU R232, [R1+0x410] ;  /* 0x0004100001e87983 */ /* 0x000f280000300800 */
[----:B------:R-:W4:Y:S01]  /*a7520*/  LDL.LU R236, [R1+0x17c0] ;  /* 0x0017c00001ec7983 */ /* 0x000f220000300800 */
[----:B------:R-:W-:-:S03]  /*a7530*/  LOP3.LUT P0, RZ, R16, 0x80000, RZ, 0xc0, !PT ;  /* 0x0008000010ff7812 */ /* 0x000fc6000780c0ff */
[----:B------:R-:W4:Y:S04]  /*a7540*/  LDL.LU R240, [R1+0x250] ;  /* 0x0002500001f07983 */ /* 0x000f280000300800 */
[----:B------:R-:W4:Y:S04]  /*a7550*/  LDL.LU R126, [R1+0x434] ;  /* 0x00043400017e7983 */ /* 0x000f280000300800 */
[----:B------:R-:W4:Y:S04]  /*a7560*/  LDL.LU R251, [R1+0x17c4] ;  /* 0x0017c40001fb7983 */ /* 0x000f280000300800 */
[----:B---3--:R1:W-:Y:S04]  /*a7570*/  @P0 STG.E desc[UR6][R30.64], R249 ;  /* 0x000000f91e000986 */ /* 0x0083e8000c101906 */
[----:B-1----:R-:W3:Y:S01]  /*a7580*/  LDL.LU R249, [R1+0x424] ;  /* 0x0004240001f97983 */ /* 0x002ee20000300800 */
[----:B------:R-:W-:-:S03]  /*a7590*/  LOP3.LUT R40, R40, 0xfffff7ff, RZ, 0xc0, !PT ;  /* 0xfffff7ff28287812 */ /* 0x000fc600078ec0ff */
        /* <DEDUP_REMOVED lines=10> */
[C---:B------:R-:W-:Y:S01]  /*a7640*/  LOP3.LUT P2, RZ, R16.reuse, 0x1000000, RZ, 0xc0, !PT ;  /* 0x0100000010ff7812 */ /* 0x040fe2000784c0ff */
[----:B------:R-:W3:Y:S01]  /*a7650*/  LDL.LU R233, [R1+0x42c] ;  /* 0x00042c0001e97983 */ /* 0x000ee20000300800 */
[----:B------:R-:W-:-:S03]  /*a7660*/  LOP3.LUT P1, RZ, R16, 0x2000000, RZ, 0xc0, !PT ;  /* 0x0200000010ff7812 */ /* 0x000fc6000782c0ff */
[----:B------:R-:W3:Y:S01]  /*a7670*/  LDL.LU R241, [R1+0x17d8] ;  /* 0x0017d80001f17983 */ /* 0x000ee20000300800 */
[----:B------:R-:W-:-:S03]  /*a7680*/  LOP3.LUT P0, RZ, R16, 0x4000000, RZ, 0xc0, !PT ;  /* 0x0400000010ff7812 */ /* 0x000fc6000780c0ff */
[----:B------:R-:W3:Y:S04]  /*a7690*/  LDL.LU R237, [R1+0x41c] ;  /* 0x00041c0001ed7983 */ /* 0x000ee80000300800 */
[----:B------:R-:W3:Y:S01]  /*a76a0*/  LDL.LU R228, [R1+0x25c] ;  /* 0x00025c0001e47983 */ /* 0x000ee20000300800 */
[----:B--2---:R-:W-:-:S13]  /*a76b0*/  LOP3.LUT P6, RZ, R17, 0x8, RZ, 0xc0, !PT ;  /* 0x0000000811ff7812 */ /* 0x004fda00078cc0ff */
        /* <DEDUP_REMOVED lines=18> */
[----:B----4-:R-:W-:-:S05]  /*a77e0*/  IMAD.WIDE R30, R236, 0x4, R14 ;  /* 0x00000004ec1e7825 */ /* 0x010fca00078e020e */
        /* <DEDUP_REMOVED lines=9> */
[----:B------:R-:W4:Y:S01]  /*a7880*/  LDL.LU R236, [R1+0x17dc] ;  /* 0x0017dc0001ec7983 */ /* 0x000f220000300800 */
[----:B-1----:R-:W-:-:S03]  /*a7890*/  IMAD.WIDE R30, R251, 0x4, R14 ;  /* 0x00000004fb1e7825 */ /* 0x002fc600078e020e */
[----:B------:R-:W2:Y:S04]  /*a78a0*/  LDL.LU R240, [R1+0x450] ;  /* 0x0004500001f07983 */ /* 0x000ea80000300800 */
[----:B------:R1:W-:Y:S02]  /*a78b0*/  @P1 STG.E desc[UR6][R30.64], R126 ;  /* 0x0000007e1e001986 */ /* 0x0003e4000c101906 */
[----:B-1----:R-:W-:Y:S02]  /*a78c0*/  IMAD.WIDE R30, R251, 0x4, R12 ;  /* 0x00000004fb1e7825 */ /* 0x002fe400078e020c */
[----:B------:R-:W2:Y:S04]  /*a78d0*/  LDL.LU R251, [R1+0x440] ;  /* 0x0004400001fb7983 */ /* 0x000ea80000300800 */
[----:B---3--:R1:W-:Y:S02]  /*a78e0*/  @P0 STG.E desc[UR6][R30.64], R249 ;  /* 0x000000f91e000986 */ /* 0x0083e4000c101906 */
[----:B-1----:R-:W-:-:S05]  /*a78f0*/  IMAD.WIDE R30, R248, 0x4, R14 ;  /* 0x00000004f81e7825 */ /* 0x002fca00078e020e */
[----:B------:R1:W-:Y:S02]  /*a7900*/  @P6 STG.E desc[UR6][R30.64], R250 ;  /* 0x000000fa1e006986 */ /* 0x0003e4000c101906 */
[----:B-1----:R-:W-:Y:S02]  /*a7910*/  IMAD.WIDE R30, R248, 0x4, R12 ;  /* 0x00000004f81e7825 */ /* 0x002fe400078e020c */
[----:B------:R-:W3:Y:S04]  /*a7920*/  LDL.LU R248, [R1+0x17e0] ;  /* 0x0017e00001f87983 */ /* 0x000ee80000300800 */
[----:B------:R-:W3:Y:S04]  /*a7930*/  LDL.LU R249, [R1+0x240] ;  /* 0x0002400001f97983 */ /* 0x000ee80000300800 */
[----:B------:R-:W3:Y:S04]  /*a7940*/  LDL.LU R250, [R1+0x464] ;  /* 0x0004640001fa7983 */ /* 0x000ee80000300800 */
        /* <DEDUP_REMOVED lines=27> */
[----:B-1----:R-:W-:-:S05]  /*a7b00*/  IMAD.WIDE R30, R241, 0x4, R12 ;  /* 0x00000004f11e7825 */ /* 0x002fca00078e020c */
[----:B------:R4:W-:Y:S01]  /*a7b10*/  @P5 STG.E desc[UR6][R30.64], R228 ;  /* 0x000000e41e005986 */ /* 0x0009e2000c101906 */
[C---:B------:R-:W-:Y:S02]  /*a7b20*/  LOP3.LUT P2, RZ, R17.reuse, 0x80, RZ, 0xc0, !PT ;  /* 0x0000008011ff7812 */ /* 0x040fe4000784c0ff */
[C---:B------:R-:W-:Y:S02]  /*a7b30*/  LOP3.LUT P1, RZ, R17.reuse, 0x100, RZ, 0xc0, !PT ;  /* 0x0000010011ff7812 */ /* 0x040fe4000782c0ff */
[----:B------:R-:W-:Y:S01]  /*a7b40*/  LOP3.LUT P0, RZ, R17, 0x200, RZ, 0xc0, !PT ;  /* 0x0000020011ff7812 */ /* 0x000fe2000780c0ff */
[----:B----4-:R-:W-:-:S05]  /*a7b50*/  IMAD.WIDE R30, R236, 0x4, R14 ;  /* 0x00000004ec1e7825 */ /* 0x010fca00078e020e */
[----:B--2---:R1:W-:Y:S02]  /*a7b60*/  @P4 STG.E desc[UR6][R30.64], R232 ;  /* 0x000000e81e004986 */ /* 0x0043e4000c101906 */
[----:B-1----:R-:W-:-:S05]  /*a7b70*/  IMAD.WIDE R30, R236, 0x4, R12 ;  /* 0x00000004ec1e7825 */ /* 0x002fca00078e020c */
[----:B------:R3:W-:Y:S02]  /*a7b80*/  @P3 STG.E desc[UR6][R30.64], R240 ;  /* 0x000000f01e003986 */ /* 0x0007e4000c101906 */
[----:B---3--:R-:W-:-:S05]  /*a7b90*/  IMAD.WIDE R30, R248, 0x4, R14 ;  /* 0x00000004f81e7825 */ /* 0x008fca00078e020e */
[----:B------:R1:W-:Y:S02]  /*a7ba0*/  @P2 STG.E desc[UR6][R30.64], R251 ;  /* 0x000000fb1e002986 */ /* 0x0003e4000c101906 */
[----:B-1----:R-:W-:Y:S02]  /*a7bb0*/  IMAD.WIDE R30, R248, 0x4, R12 ;  /* 0x00000004f81e7825 */ /* 0x002fe400078e020c */
[----:B------:R-:W2:Y:S04]  /*a7bc0*/  LDL.LU R248, [R1+0x17ec] ;  /* 0x0017ec0001f87983 */ /* 0x000ea80000300800 */
[----:B------:R-:W3:Y:S04]  /*a7bd0*/  LDL.LU R236, [R1+0x454] ;  /* 0x0004540001ec7983 */ /* 0x000ee80000300800 */
[----:B------:R-:W4:Y:S04]  /*a7be0*/  LDL.LU R240, [R1+0x444] ;  /* 0x0004440001f07983 */ /* 0x000f280000300800 */
[----:B------:R-:W2:Y:S04]  /*a7bf0*/  LDL.LU R251, [R1+0x17e8] ;  /* 0x0017e80001fb7983 */ /* 0x000ea80000300800 */
[----:B------:R1:W-:Y:S04]  /*a7c00*/  @P1 STG.E desc[UR6][R30.64], R249 ;  /* 0x000000f91e001986 */ /* 0x0003e8000c101906 */
[----:B-1----:R-:W4:Y:S01]  /*a7c10*/  LDL.LU R249, [R1+0x244] ;  /* 0x0002440001f97983 */ /* 0x002f220000300800 */
[----:B------:R-:W-:-:S05]  /*a7c20*/  IMAD.WIDE R30, R126, 0x4, R14 ;  /* 0x000000047e1e7825 */ /* 0x000fca00078e020e */
[----:B------:R1:W-:Y:S04]  /*a7c30*/  @P0 STG.E desc[UR6][R30.64], R250 ;  /* 0x000000fa1e000986 */ /* 0x0003e8000c101906 */
[----:B-1----:R-:W4:Y:S04]  /*a7c40*/  LDL.LU R250, [R1+0x468] ;  /* 0x0004680001fa7983 */ /* 0x002f280000300800 */
[----:B------:R-:W4:Y:S04]  /*a7c50*/  LDL.LU R235, [R1+0x458] ;  /* 0x0004580001eb7983 */ /* 0x000f280000300800 */
[----:B------:R-:W4:Y:S04]  /*a7c60*/  LDL.LU R239, [R1+0x448] ;  /* 0x0004480001ef7983 */ /* 0x000f280000300800 */
[----:B------:R-:W4:Y:S04]  /*a7c70*/  LDL.LU R243, [R1+0x17f0] ;  /* 0x0017f00001f37983 */ /* 0x000f280000300800 */
[----:B------:R-:W4:Y:S01]  /*a7c80*/  LDL.LU R230, [R1+0x248] ;  /* 0x0002480001e67983 */ /* 0x000f220000300800 */
[----:B------:R-:W-:-:S03]  /*a7c90*/  IMAD.WIDE R30, R126, 0x4, R12 ;  /* 0x000000047e1e7825 */ /* 0x000fc600078e020c */
[----:B------:R-:W4:Y:S04]  /*a7ca0*/  LDL.LU R126, [R1+0x46c] ;  /* 0x00046c00017e7983 */ /* 0x000f280000300800 */
[----:B------:R-:W4:Y:S04]  /*a7cb0*/  LDL.LU R234, [R1+0x17f4] ;  /* 0x0017f40001ea7983 */ /* 0x000f280000300800 */
[----:B------:R-:W4:Y:S04]  /*a7cc0*/  LDL.LU R238, [R1+0x45c] ;  /* 0x00045c0001ee7983 */ /* 0x000f280000300800 */
[----:B------:R-:W4:Y:S04]  /*a7cd0*/  LDL.LU R242, [R1+0x44c] ;  /* 0x00044c0001f27983 */ /* 0x000f280000300800 */
[----:B------:R-:W4:Y:S04]  /*a7ce0*/  LDL.LU R229, [R1+0x17f8] ;  /* 0x0017f80001e57983 */ /* 0x000f280000300800 */
[----:B------:R-:W4:Y:S04]  /*a7cf0*/  LDL.LU R233, [R1+0x24c] ;  /* 0x00024c0001e97983 */ /* 0x000f280000300800 */
[----:B------:R-:W4:Y:S01]  /*a7d00*/  LDL.LU R241, [R1+0x17fc] ;  /* 0x0017fc0001f17983 */ /* 0x000f220000300800 */
[----:B------:R-:W-:-:S03]  /*a7d10*/  LOP3.LUT P3, RZ, R17, 0x400, RZ, 0xc0, !PT ;  /* 0x0000040011ff7812 */ /* 0x000fc6000786c0ff */
[----:B------:R-:W4:Y:S01]  /*a7d20*/  LDL.LU R237, [R1+0x490] ;  /* 0x0004900001ed7983 */ /* 0x000f220000300800 */
[C---:B------:R-:W-:Y:S02]  /*a7d30*/  LOP3.LUT P2, RZ, R17.reuse, 0x800, RZ, 0xc0, !PT ;  /* 0x0000080011ff7812 */ /* 0x040fe4000784c0ff */
[C---:B------:R-:W-:Y:S01]  /*a7d40*/  LOP3.LUT P1, RZ, R17.reuse, 0x1000, RZ, 0xc0, !PT ;  /* 0x0000100011ff7812 */ /* 0x040fe2000782c0ff */
[----:B------:R-:W4:Y:S04]  /*a7d50*/  LDL.LU R228, [R1+0x480] ;  /* 0x0004800001e47983 */ /* 0x000f280000300800 */
[----:B------:R-:W4:Y:S01]  /*a7d60*/  LDL.LU R232, [R1+0x470] ;  /* 0x0004700001e87983 */ /* 0x000f220000300800 */
[C---:B------:R-:W-:Y:S02]  /*a7d70*/  LOP3.LUT P0, RZ, R17.reuse, 0x2000, RZ, 0xc0, !PT ;  /* 0x0000200011ff7812 */ /* 0x040fe4000780c0ff */
[----:B------:R-:W-:-:S02]  /*a7d80*/  LOP3.LUT P6, RZ, R17, 0x400000, RZ, 0xc0, !PT ;  /* 0x0040000011ff7812 */ /* 0x000fc400078cc0ff */
        /* <DEDUP_REMOVED lines=13> */
[----:B---3--:R2:W-:Y:S02]  /*a7e60*/  @P3 STG.E desc[UR6][R30.64], R236 ;  /* 0x000000ec1e003986 */ /* 0x0085e4000c101906 */
[C---:B--2---:R-:W-:Y:S02]  /*a7e70*/  IMAD.WIDE R30, R251.reuse, 0x4, R14 ;  /* 0x00000004fb1e7825 */ /* 0x044fe400078e020e */
[----:B------:R-:W2:Y:S04]  /*a7e80*/  LDL.LU R236, [R1+0x1800] ;  /* 0x0018000001ec7983 */ /* 0x000ea80000300800 */
[----:B----4-:R1:W-:Y:S02]  /*a7e90*/  @P2 STG.E desc[UR6][R30.64], R240 ;  /* 0x000000f01e002986 */ /* 0x0103e4000c101906 */
[----:B-1----:R-:W-:-:S02]  /*a7ea0*/  IMAD.WIDE R30, R251, 0x4, R12 ;  /* 0x00000004fb1e7825 */ /* 0x002fc400078e020c */
[----:B------:R-:W3:Y:S04]  /*a7eb0*/  LDL.LU R240, [R1+0x220] ;  /* 0x0002200001f07983 */ /* 0x000ee80000300800 */
[----:B------:R1:W-:Y:S04]  /*a7ec0*/  @P1 STG.E desc[UR6][R30.64], R249 ;  /* 0x000000f91e001986 */ /* 0x0003e8000c101906 */
[----:B------:R-:W4:Y:S04]  /*a7ed0*/  LDL.LU R251, [R1+0x494] ;  /* 0x0004940001fb7983 */ /* 0x000f280000300800 */
[----:B-1----:R-:W4:Y:S01]  /*a7ee0*/  LDL.LU R249, [R1+0x1804] ;  /* 0x0018040001f97983 */ /* 0x002f220000300800 */
[----:B------:R-:W-:-:S05]  /*a7ef0*/  IMAD.WIDE R30, R248, 0x4, R14 ;  /* 0x00000004f81e7825 */ /* 0x000fca00078e020e */
[----:B------:R1:W-:Y:S02]  /*a7f00*/  @P0 STG.E desc[UR6][R30.64], R250 ;  /* 0x000000fa1e000986 */ /* 0x0003e4000c101906 */
[----:B-1----:R-:W-:Y:S02]  /*a7f10*/  IMAD.WIDE R30, R248, 0x4, R12 ;  /* 0x00000004f81e7825 */ /* 0x002fe400078e020c */
[----:B------:R-:W4:Y:S04]  /*a7f20*/  LDL.LU R250, [R1+0x484] ;  /* 0x0004840001fa7983 */ /* 0x000f280000300800 */
[----:B------:R-:W4:Y:S01]  /*a7f30*/  LDL.LU R248, [R1+0x1808] ;  /* 0x0018080001f87983 */ /* 0x000f220000300800 */
[----:B------:R-:W-:Y:S02]  /*a7f40*/  @P6 LOP3.LUT R40, R40, 0x80, RZ, 0xfc, !PT ;  /* 0x0000008028286812 */ /* 0x000fe400078efcff */
        /* <DEDUP_REMOVED lines=21> */
[----:B-1----:R-:W-:Y:S01]  /*a80a0*/  IMAD.WIDE R30, R234, 0x4, R12 ;  /* 0x00000004ea1e7825 */ /* 0x002fe200078e020c */
[----:B------:R-:W-:Y:S01]  /*a80b0*/  LOP3.LUT P5, RZ, R17, 0x800000, RZ, 0xc0, !PT ;  /* 0x0080000011ff7812 */ /* 0x000fe200078ac0ff */
[----:B------:R-:W4:Y:S10]  /*a80c0*/  LDL.LU R126, [R1+0x224] ;  /* 0x00022400017e7983 */ /* 0x000f340000300800 */
        /* <DEDUP_REMOVED lines=11> */
[----:B------:R-:W-:Y:S01]  /*a8180*/  LOP3.LUT P4, RZ, R17, 0x1000000, RZ, 0xc0, !PT ;  /* 0x0100000011ff7812 */ /* 0x000fe2000788c0ff */
[----:B-1----:R-:W-:-:S10]  /*a8190*/  IMAD.WIDE R30, R241, 0x4, R12 ;  /* 0x00000004f11e7825 */ /* 0x002fd400078e020c */
[----:B------:R2:W-:Y:S01]  /*a81a0*/  @P6 STG.E desc[UR6][R30.64], R228 ;  /* 0x000000e41e006986 */ /* 0x0005e2000c101906 */
[C---:B------:R-:W-:Y:S02]  /*a81b0*/  LOP3.LUT P3, RZ, R17.reuse, 0x2000000, RZ, 0xc0, !PT ;  /* 0x0200000011ff7812 */ /* 0x040fe4000786c0ff */
[C---:B------:R-:W-:Y:S02]  /*a81c0*/  LOP3.LUT P2, RZ, R17.reuse, 0x4000000, RZ, 0xc0, !PT ;  /* 0x0400000011ff7812 */ /* 0x040fe4000784c0ff */
[----:B------:R-:W-:Y:S01]  /*a81d0*/  LOP3.LUT P1, RZ, R17, 0x8000000, RZ, 0xc0, !PT ;  /* 0x0800000011ff7812 */ /* 0x000fe2000782c0ff */
[----:B--2---:R-:W-:-:S05]  /*a81e0*/  IMAD.WIDE R30, R236, 0x4, R14 ;  /* 0x00000004ec1e7825 */ /* 0x004fca00078e020e */
[----:B------:R1:W-:Y:S02]  /*a81f0*/  @P5 STG.E desc[UR6][R30.64], R232 ;  /* 0x000000e81e005986 */ /* 0x0003e4000c101906 */
[----:B-1----:R-:W-:-:S05]  /*a8200*/  IMAD.WIDE R30, R236, 0x4, R12 ;  /* 0x00000004ec1e7825 */ /* 0x002fca00078e020c */
[----:B---3--:R4:W-:Y:S02]  /*a8210*/  @P4 STG.E desc[UR6][R30.64], R240 ;  /* 0x000000f01e004986 */ /* 0x0089e4000c101906 */
        /* <DEDUP_REMOVED lines=10> */
[----:B------:R-:W2:Y:S04]  /*a82c0*/  LDL.LU R250, [R1+0x48c] ;  /* 0x00048c0001fa7983 */ /* 0x000ea80000300800 */
[----:B------:R-:W2:Y:S04]  /*a82d0*/  LDL.LU R249, [R1+0x1818] ;  /* 0x0018180001f97983 */ /* 0x000ea80000300800 */
[----:B------:R-:W2:Y:S04]  /*a82e0*/  LDL.LU R241, [R1+0x498] ;  /* 0x0004980001f17983 */ /* 0x000ea80000300800 */
[----:B------:R-:W2:Y:S01]  /*a82f0*/  LDL.LU R232, [R1+0x180c] ;  /* 0x00180c0001e87983 */ /* 0x000ea20000300800 */
[----:B------:R-:W-:-:S03]  /*a8300*/  LOP3.LUT P0, RZ, R17, 0x10000000, RZ, 0xc0, !PT ;  /* 0x1000000011ff7812 */ /* 0x000fc6000780c0ff */
[----:B------:R-:W3:Y:S04]  /*a8310*/  LDL.LU R228, [R1+0x488] ;  /* 0x0004880001e47983 */ /* 0x000ee80000300800 */
[----:B------:R-:W3:Y:S04]  /*a8320*/  LDL.LU R236, [R1+0x478] ;  /* 0x0004780001ec7983 */ /* 0x000ee80000300800 */
[----:B------:R-:W3:Y:S01]  /*a8330*/  LDL.LU R240, [R1+0x1810] ;  /* 0x0018100001f07983 */ /* 0x000ee20000300800 */
[----:B------:R-:W-:-:S03]  /*a8340*/  LOP3.LUT P3, RZ, R17, 0x20000000, RZ, 0xc0, !PT ;  /* 0x2000000011ff7812 */ /* 0x000fc6000786c0ff */
[----:B------:R1:W-:Y:S04]  /*a8350*/  @P0 STG.E desc[UR6][R30.64], R126 ;  /* 0x0000007e1e000986 */ /* 0x0003e8000c101906 */
[----:B-1----:R-:W4:Y:S01]  /*a8360*/  LDL.LU R126, [R1+0x228] ;  /* 0x00022800017e7983 */ /* 0x002f220000300800 */
[C---:B------:R-:W-:Y:S02]  /*a8370*/  LOP3.LUT P2, RZ, R17.reuse, 0x40000000, RZ, 0xc0, !PT ;  /* 0x4000000011ff7812 */ /* 0x040fe4000784c0ff */
[C---:B------:R-:W-:Y:S02]  /*a8380*/  LOP3.LUT P1, RZ, R17.reuse, 0x80000000, RZ, 0xc0, !PT ;  /* 0x8000000011ff7812 */ /* 0x040fe4000782c0ff */
[----:B------:R-:W-:Y:S01]  /*a8390*/  LOP3.LUT R17, R17, 0xf7ffffff, RZ, 0xc0, !PT ;  /* 0xf7ffffff11117812 */ /* 0x000fe200078ec0ff */
[----:B--2---:R-:W-:-:S05]  /*a83a0*/  IMAD.WIDE R30, R232, 0x4, R14 ;  /* 0x00000004e81e7825 */ /* 0x004fca00078e020e */
[----:B------:R1:W-:Y:S02]  /*a83b0*/  @P3 STG.E desc[UR6][R30.64], R241 ;  /* 0x000000f11e003986 */ /* 0x0003e4000c101906 */
[----:B-1----:R-:W-:Y:S02]  /*a83c0*/  IMAD.WIDE R30, R232, 0x4, R12 ;  /* 0x00000004e81e7825 */ /* 0x002fe400078e020c */
[----:B------:R-:W2:Y:S04]  /*a83d0*/  LDL.LU R232, [R1+0x47c] ;  /* 0x00047c0001e87983 */ /* 0x000ea80000300800 */
[----:B------:R-:W2:Y:S04]  /*a83e0*/  LDL.LU R234, [R1+0x22c] ;  /* 0x00022c0001ea7983 */ /* 0x000ea80000300800 */
[----:B------:R-:W2:Y:S04]  /*a83f0*/  LDL.LU R238, [R1+0x4d0] ;  /* 0x0004d00001ee7983 */ /* 0x000ea80000300800 */
[----:B------:R-:W2:Y:S04]  /*a8400*/  LDL.LU R242, [R1+0x181c] ;  /* 0x00181c0001f27983 */ /* 0x000ea80000300800 */
[----:B------:R-:W2:Y:S04]  /*a8410*/  LDL.LU R229, [R1+0x4b0] ;  /* 0x0004b00001e57983 */ /* 0x000ea80000300800 */
[----:B------:R-:W2:Y:S04]  /*a8420*/  LDL.LU R233, [R1+0x4a0] ;  /* 0x0004a00001e97983 */ /* 0x000ea80000300800 */
[----:B------:R-:W2:Y:S01]  /*a8430*/  LDL.LU R237, [R1+0x1820] ;  /* 0x0018200001ed7983 */ /* 0x000ea20000300800 */
[----:B------:R-:W-:-:S02]  /*a8440*/  LOP3.LUT P6, RZ, R18, 0x200, RZ, 0xc0, !PT ;  /* 0x0000020012ff7812 */ /* 0x000fc400078cc0ff */
[----:B------:R-:W-:Y:S01]  /*a8450*/  LOP3.LUT R40, R40, 0xfffffffe, RZ, 0xc0, !PT ;  /* 0xfffffffe28287812 */ /* 0x000fe200078ec0ff */
[----:B---3--:R1:W-:Y:S01]  /*a8460*/  @P2 STG.E desc[UR6][R30.64], R228 ;  /* 0x000000e41e002986 */ /* 0x0083e2000c101906 */
[----:B------:R-:W-:-:S03]  /*a8470*/  LOP3.LUT P0, RZ, R18, 0x1, RZ, 0xc0, !PT ;  /* 0x0000000112ff7812 */ /* 0x000fc6000780c0ff */
[----:B------:R-:W3:Y:S06]  /*a8480*/  LDL.LU R241, [R1+0x4d4] ;  /* 0x0004d40001f17983 */ /* 0x000eec0000300800 */
[----:B------:R-:W-:Y:S02]  /*a8490*/  @P6 LOP3.LUT R17, R17, 0x8000000, RZ, 0xfc, !PT ;  /* 0x0800000011116812 */ /* 0x000fe400078efcff */
[----:B------:R-:W-:Y:S01]  /*a84a0*/  LOP3.LUT P6, RZ, R18, 0x100, RZ, 0xc0, !PT ;  /* 0x0000010012ff7812 */ /* 0x000fe200078cc0ff */
[----:B-1----:R-:W-:Y:S01]  /*a84b0*/  IMAD.WIDE R30, R240, 0x4, R14 ;  /* 0x00000004f01e7825 */ /* 0x002fe200078e020e */
[----:B------:R-:W-:Y:S01]  /*a84c0*/  LOP3.LUT R17, R17, 0xefffffff, RZ, 0xc0, !PT ;  /* 0xefffffff11117812 */ /* 0x000fe200078ec0ff */
[----:B------:R-:W3:Y:S10]  /*a84d0*/  LDL.LU R228, [R1+0x1824] ;  /* 0x0018240001e47983 */ /* 0x000ef40000300800 */
        /* <DEDUP_REMOVED lines=20> */
[----:B-1----:R-:W-:Y:S01]  /*a8620*/  IMAD.WIDE R30, R240, 0x4, R12 ;  /* 0x00000004f01e7825 */ /* 0x002fe200078e020c */
[----:B------:R-:W3:Y:S04]  /*a8630*/  LDL.LU R236, [R1+0x4b4] ;  /* 0x0004b40001ec7983 */ /* 0x000ee80000300800 */
[----:B----4-:R1:W-:Y:S02]  /*a8640*/  @P0 STG.E desc[UR6][R30.64], R126 ;  /* 0x0000007e1e000986 */ /* 0x0103e4000c101906 */
[----:B-1----:R-:W-:Y:S02]  /*a8650*/  IMAD.WIDE R30, R248, 0x4, R14 ;  /* 0x00000004f81e7825 */ /* 0x002fe400078e020e */
[----:B------:R-:W4:Y:S04]  /*a8660*/  LDL.LU R126, [R1+0x1828] ;  /* 0x00182800017e7983 */ /* 0x000f280000300800 */
[----:B------:R1:W-:Y:S01]  /*a8670*/  @P6 STG.E desc[UR6][R30.64], R251 ;  /* 0x000000fb1e006986 */ /* 0x0003e2000c101906 */
[----:B------:R-:W-:-:S03]  /*a8680*/  LOP3.LUT P6, RZ, R40, 0x4, RZ, 0xc0, !PT ;  /* 0x0000000428ff7812 */ /* 0x000fc600078cc0ff */
[----:B------:R-:W4:Y:S01]  /*a8690*/  LDL.LU R240, [R1+0x4a4] ;  /* 0x0004a40001f07983 */ /* 0x000f220000300800 */
[----:B-1----:R-:W-:-:S03]  /*a86a0*/  IMAD.WIDE R30, R248, 0x4, R12 ;  /* 0x00000004f81e7825 */ /* 0x002fc600078e020c */
[----:B------:R-:W4:Y:S06]  /*a86b0*/  LDL.LU R251, [R1+0x214] ;  /* 0x0002140001fb7983 */ /* 0x000f2c0000300800 */
[----:B------:R1:W-:Y:S01]  /*a86c0*/  @P6 STG.E desc[UR6][R30.64], R250 ;  /* 0x000000fa1e006986 */ /* 0x0003e2000c101906 */
[----:B------:R-:W-:-:S03]  /*a86d0*/  LOP3.LUT P6, RZ, R40, 0x2, RZ, 0xc0, !PT ;  /* 0x0000000228ff7812 */ /* 0x000fc600078cc0ff */
[----:B------:R-:W4:Y:S01]  /*a86e0*/  LDL.LU R248, [R1+0x182c] ;  /* 0x00182c0001f87983 */ /* 0x000f220000300800 */
[----:B-1----:R-:W-:-:S03]  /*a86f0*/  IMAD.WIDE R30, R249, 0x4, R14 ;  /* 0x00000004f91e7825 */ /* 0x002fc600078e020e */
[----:B------:R-:W4:Y:S06]  /*a8700*/  LDL.LU R250, [R1+0x4d8] ;  /* 0x0004d80001fa7983 */ /* 0x000f2c0000300800 */
[----:B--2---:R1:W-:Y:S01]  /*a8710*/  @P6 STG.E desc[UR6][R30.64], R232 ;  /* 0x000000e81e006986 */ /* 0x0043e2000c101906 */
[----:B------:R-:W-:Y:S01]  /*a8720*/  LOP3.LUT P6, RZ, R40, 0x1, RZ, 0xc0, !PT ;  /* 0x0000000128ff7812 */ /* 0x000fe200078cc0ff */
[----:B-1----:R-:W-:Y:S02]  /*a8730*/  IMAD.WIDE R30, R249, 0x4, R12 ;  /* 0x00000004f91e7825 */ /* 0x002fe400078e020c */
[----:B------:R-:W2:Y:S10]  /*a8740*/  LDL.LU R232, [R1+0x1830] ;  /* 0x0018300001e87983 */ /* 0x000eb40000300800 */
[----:B------:R1:W-:Y:S01]  /*a8750*/  @P6 STG.E desc[UR6][R30.64], R234 ;  /* 0x000000ea1e006986 */ /* 0x0003e2000c101906 */
[----:B------:R-:W-:-:S03]  /*a8760*/  LOP3.LUT P6, RZ, R17, 0x80000000, RZ, 0xc0, !PT ;  /* 0x8000000011ff7812 */ /* 0x000fc600078cc0ff */
[----:B------:R-:W2:Y:S01]  /*a8770*/  LDL.LU R249, [R1+0x4a8] ;  /* 0x0004a80001f97983 */ /* 0x000ea20000300800 */
        /* <DEDUP_REMOVED lines=11> */
[----:B-1----:R-:W2:Y:S01]  /*a8830*/  LDL.LU R19, [R1+0x2b38] ;  /* 0x002b380001137983 */ /* 0x002ea20000300800 */
[----:B------:R-:W-:Y:S02]  /*a8840*/  LOP3.LUT P6, RZ, R17, 0x8000000, RZ, 0xc0, !PT ;  /* 0x0800000011ff7812 */ /* 0x000fe400078cc0ff */
[----:B------:R-:W-:Y:S01]  /*a8850*/  LOP3.LUT P5, RZ, R18, 0x400, RZ, 0xc0, !PT ;  /* 0x0000040012ff7812 */ /* 0x000fe200078ac0ff */
[----:B---3--:R-:W-:Y:S01]  /*a8860*/  IMAD.WIDE R30, R228, 0x4, R14 ;  /* 0x00000004e41e7825 */ /* 0x008fe200078e020e */
[C---:B------:R-:W-:Y:S02]  /*a8870*/  LOP3.LUT P4, RZ, R18.reuse, 0x800, RZ, 0xc0, !PT ;  /* 0x0000080012ff7812 */ /* 0x040fe4000788c0ff */
[----:B------:R-:W-:-:S07]  /*a8880*/  LOP3.LUT P3, RZ, R18, 0x1000, RZ, 0xc0, !PT ;  /* 0x0000100012ff7812 */ /* 0x000fce000786c0ff */
[----:B------:R1:W-:Y:S01]  /*a8890*/  @P6 STG.E desc[UR6][R30.64], R241 ;  /* 0x000000f11e006986 */ /* 0x0003e2000c101906 */
[----:B------:R-:W-:Y:S01]  /*a88a0*/  LOP3.LUT P2, RZ, R18, 0x2000, RZ, 0xc0, !PT ;  /* 0x0000200012ff7812 */ /* 0x000fe2000784c0ff */
[----:B-1----:R-:W-:Y:S01]  /*a88b0*/  IMAD.WIDE R30, R228, 0x4, R12 ;  /* 0x00000004e41e7825 */ /* 0x002fe200078e020c */
[----:B------:R-:W-:-:S04]  /*a88c0*/  LOP3.LUT P1, RZ, R18, 0x8000, RZ, 0xc0, !PT ;  /* 0x0000800012ff7812 */ /* 0x000fc8000782c0ff */
[----:B------:R4:W-:Y:S02]  /*a88d0*/  @P5 STG.E desc[UR6][R30.64], R236 ;  /* 0x000000ec1e005986 */ /* 0x0009e4000c101906 */
[----:B----4-:R-:W-:-:S05]  /*a88e0*/  IMAD.WIDE R30, R126, 0x4, R14 ;  /* 0x000000047e1e7825 */ /* 0x010fca00078e020e */
[----:B------:R1:W-:Y:S02]  /*a88f0*/  @P4 STG.E desc[UR6][R30.64], R240 ;  /* 0x000000f01e004986 */ /* 0x0003e4000c101906 */
[----:B-1----:R-:W-:-:S05]  /*a8900*/  IMAD.WIDE R30, R126, 0x4, R12 ;  /* 0x000000047e1e7825 */ /* 0x002fca00078e020c */
[----:B------:R1:W-:Y:S02]  /*a8910*/  @P3 STG.E desc[UR6][R30.64], R251 ;  /* 0x000000fb1e003986 */ /* 0x0003e4000c101906 */
[----:B-1----:R-:W-:-:S05]  /*a8920*/  IMAD.WIDE R30, R248, 0x4, R14 ;  /* 0x00000004f81e7825 */ /* 0x002fca00078e020e */
[----:B------:R1:W-:Y:S02]  /*a8930*/  @P2 STG.E desc[UR6][R30.64], R250 ;  /* 0x000000fa1e002986 */ /* 0x0003e4000c101906 */
[----:B-1----:R-:W-:Y:S02]  /*a8940*/  IMAD.WIDE R30, R248, 0x4, R12 ;  /* 0x00000004f81e7825 */ /* 0x002fe400078e020c */
[----:B------:R-:W3:Y:S04]  /*a8950*/  LDL.LU R250, [R1+0x183c] ;  /* 0x00183c0001fa7983 */ /* 0x000ee80000300800 */
[----:B------:R-:W4:Y:S01]  /*a8960*/  LDL.LU R248, [R1+0x21c] ;  /* 0x00021c0001f87983 */ /* 0x000f220000300800 */
[----:B------:R-:W-:-:S03]  /*a8970*/  LOP3.LUT P0, RZ, R18, 0x20000, RZ, 0xc0, !PT ;  /* 0x0002000012ff7812 */ /* 0x000fc6000780c0ff */
[----:B--2---:R1:W-:Y:S04]  /*a8980*/  @P1 STG.E desc[UR6][R30.64], R19 ;  /* 0x000000131e001986 */ /* 0x0043e8000c101906 */
[----:B-1----:R-:W2:Y:S04]  /*a8990*/  LDL.LU R19, [R1+0x2b34] ;  /* 0x002b340001137983 */ /* 0x002ea80000300800 */
[----:B------:R-:W3:Y:S04]  /*a89a0*/  LDL.LU R236, [R1+0x218] ;  /* 0x0002180001ec7983 */ /* 0x000ee80000300800 */
[----:B------:R-:W3:Y:S04]  /*a89b0*/  LDL.LU R240, [R1+0x4dc] ;  /* 0x0004dc0001f07983 */ /* 0x000ee80000300800 */
[----:B------:R-:W3:Y:S01]  /*a89c0*/  LDL.LU R126, [R1+0x1834] ;  /* 0x00183400017e7983 */ /* 0x000ee20000300800 */
[----:B------:R-:W-:-:S03]  /*a89d0*/  IMAD.WIDE R30, R232, 0x4, R14 ;  /* 0x00000004e81e7825 */ /* 0x000fc600078e020e */
[----:B------:R-:W3:Y:S04]  /*a89e0*/  LDL.LU R251, [R1+0x4bc] ;  /* 0x0004bc0001fb7983 */ /* 0x000ee80000300800 */
        /* <DEDUP_REMOVED lines=13> */
[----:B------:R-:W-:-:S02]  /*a8ac0*/  LOP3.LUT R17, R17, 0xfff7ffff, RZ, 0xc0, !PT ;  /* 0xfff7ffff11117812 */ /* 0x000fc400078ec0ff */
[C---:B------:R-:W-:Y:S02]  /*a8ad0*/  LOP3.LUT P3, RZ, R18.reuse, 0x80000, RZ, 0xc0, !PT ;  /* 0x0008000012ff7812 */ /* 0x040fe4000786c0ff */
[----:B------:R-:W-:Y:S01]  /*a8ae0*/  LOP3.LUT P2, RZ, R18, 0x100000, RZ, 0xc0, !PT ;  /* 0x0010000012ff7812 */ /* 0x000fe2000784c0ff */
[----:B------:R-:W-:Y:S01]  /*a8af0*/  IMAD.WIDE R30, R232, 0x4, R12 ;  /* 0x00000004e81e7825 */ /* 0x000fe200078e020c */
[C---:B------:R-:W-:Y:S01]  /*a8b00*/  LOP3.LUT P1, RZ, R18.reuse, 0x800000, RZ, 0xc0, !PT ;  /* 0x0080000012ff7812 */ /* 0x040fe2000782c0ff */
[----:B------:R-:W3:Y:S01]  /*a8b10*/  LDL.LU R232, [R1+0x518] ;  /* 0x0005180001e87983 */ /* 0x000ee20000300800 */
[----:B------:R-:W-:Y:S02]  /*a8b20*/  LOP3.LUT P0, RZ, R18, 0x1000000, RZ, 0xc0, !PT ;  /* 0x0100000012ff7812 */ /* 0x000fe4000780c0ff */
        /* <DEDUP_REMOVED lines=19> */
[----:B---3--:R1:W-:Y:S10]  /*a8c60*/  @P3 STG.E desc[UR6][R30.64], R236 ;  /* 0x000000ec1e003986 */ /* 0x0083f4000c101906 */
[----:B------:R-:W-:-:S02]  /*a8c70*/  @P6 LOP3.LUT R17, R17, 0x2000000, RZ, 0xfc, !PT ;  /* 0x0200000011116812 */ /* 0x000fc400078efcff */
[----:B------:R-:W-:Y:S01]  /*a8c80*/  LOP3.LUT P6, RZ, R18, 0x10000000, RZ, 0xc0, !PT ;  /* 0x1000000012ff7812 */ /* 0x000fe200078cc0ff */
[----:B-1----:R-:W-:Y:S01]  /*a8c90*/  IMAD.WIDE R30, R126, 0x4, R14 ;  /* 0x000000047e1e7825 */ /* 0x002fe200078e020e */
[----:B------:R-:W-:Y:S01]  /*a8ca0*/  LOP3.LUT R17, R17, 0xfbffffff, RZ, 0xc0, !PT ;  /* 0xfbffffff11117812 */ /* 0x000fe200078ec0ff */
[----:B------:R-:W2:Y:S04]  /*a8cb0*/  LDL.LU R236, [R1+0x1850] ;  /* 0x0018500001ec7983 */ /* 0x000ea80000300800 */
[----:B------:R1:W-:Y:S06]  /*a8cc0*/  @P2 STG.E desc[UR6][R30.64], R240 ;  /* 0x000000f01e002986 */ /* 0x0003ec000c101906 */
[----:B------:R-:W-:-:S02]  /*a8cd0*/  @P6 LOP3.LUT R17, R17, 0x4000000, RZ, 0xfc, !PT ;  /* 0x0400000011116812 */ /* 0x000fc400078efcff */
[----:B------:R-:W-:Y:S01]  /*a8ce0*/  LOP3.LUT P6, RZ, R18, 0x4000000, RZ, 0xc0, !PT ;  /* 0x0400000012ff7812 */ /* 0x000fe200078cc0ff */
[----:B-1----:R-:W-:Y:S01]  /*a8cf0*/  IMAD.WIDE R30, R126, 0x4, R12 ;  /* 0x000000047e1e7825 */ /* 0x002fe200078e020c */
[----:B------:R-:W3:Y:S04]  /*a8d00*/  LDL.LU R240, [R1+0x4f8] ;  /* 0x0004f80001f07983 */ /* 0x000ee80000300800 */
[----:B------:R1:W-:Y:S04]  /*a8d10*/  @P1 STG.E desc[UR6][R30.64], R251 ;  /* 0x000000fb1e001986 */ /* 0x0003e8000c101906 */
[----:B------:R-:W3:Y:S01]  /*a8d20*/  LDL.LU R126, [R1+0x4e8] ;  /* 0x0004e800017e7983 */ /* 0x000ee20000300800 */
[----:B-1----:R-:W-:-:S03]  /*a8d30*/  IMAD.WIDE R30, R250, 0x4, R14 ;  /* 0x00000004fa1e7825 */ /* 0x002fc600078e020e */
[----:B------:R-:W3:Y:S04]  /*a8d40*/  LDL.LU R251, [R1+0x1854] ;  /* 0x0018540001fb7983 */ /* 0x000ee80000300800 */
[----:B------:R1:W-:Y:S02]  /*a8d50*/  @P0 STG.E desc[UR6][R30.64], R249 ;  /* 0x000000f91e000986 */ /* 0x0003e4000c101906 */
[----:B-1----:R-:W-:Y:S02]  /*a8d60*/  IMAD.WIDE R30, R250, 0x4, R12 ;  /* 0x00000004fa1e7825 */ /* 0x002fe400078e020c */
[----:B------:R-:W3:Y:S04]  /*a8d70*/  LDL.LU R249, [R1+0x208] ;  /* 0x0002080001f97983 */ /* 0x000ee80000300800 */
[----:B----4-:R1:W-:Y:S01]  /*a8d80*/  @P6 STG.E desc[UR6][R30.64], R248 ;  /* 0x000000f81e006986 */ /* 0x0103e2000c101906 */
[----:B------:R-:W-:-:S03]  /*a8d90*/  LOP3.LUT P6, RZ, R17, 0x4000000, RZ, 0xc0, !PT ;  /* 0x0400000011ff7812 */ /* 0x000fc600078cc0ff */
[----:B------:R-:W4:Y:S01]  /*a8da0*/  LDL.LU R250, [R1+0x51c] ;  /* 0x00051c0001fa7983 */ /* 0x000f220000300800 */
[----:B-1----:R-:W-:-:S03]  /*a8db0*/  IMAD.WIDE R30, R243, 0x4, R14 ;  /* 0x00000004f31e7825 */ /* 0x002fc600078e020e */
[----:B------:R-:W4:Y:S06]  /*a8dc0*/  LDL.LU R248, [R1+0x1858] ;  /* 0x0018580001f87983 */ /* 0x000f2c0000300800 */
        /* <DEDUP_REMOVED lines=23> */
[C---:B------:R-:W-:Y:S02]  /*a8f40*/  LOP3.LUT P5, RZ, R19.reuse, 0x400, RZ, 0xc0, !PT ;  /* 0x0000040013ff7812 */ /* 0x040fe400078ac0ff */
[C---:B------:R-:W-:Y:S02]  /*a8f50*/  LOP3.LUT P4, RZ, R19.reuse, 0x2000, RZ, 0xc0, !PT ;  /* 0x0000200013ff7812 */ /* 0x040fe4000788c0ff */
[C---:B------:R-:W-:Y:S02]  /*a8f60*/  LOP3.LUT P3, RZ, R19.reuse, 0x4000, RZ, 0xc0, !PT ;  /* 0x0000400013ff7812 */ /* 0x040fe4000786c0ff */
[----:B------:R-:W-:-:S02]  /*a8f70*/  LOP3.LUT P2, RZ, R19, 0x10000, RZ, 0xc0, !PT ;  /* 0x0001000013ff7812 */ /* 0x000fc4000784c0ff */
[C---:B------:R-:W-:Y:S02]  /*a8f80*/  LOP3.LUT P1, RZ, R19.reuse, 0x40000, RZ, 0xc0, !PT ;  /* 0x0004000013ff7812 */ /* 0x040fe4000782c0ff */
[----:B------:R-:W-:Y:S01]  /*a8f90*/  LOP3.LUT P0, RZ, R19, 0x100000, RZ, 0xc0, !PT ;  /* 0x0010000013ff7812 */ /* 0x000fe2000780c0ff */
[----:B--2---:R-:W-:-:S05]  /*a8fa0*/  IMAD.WIDE R30, R236, 0x4, R14 ;  /* 0x00000004ec1e7825 */ /* 0x004fca00078e020e */
[----:B------:R1:W-:Y:S02]  /*a8fb0*/  @P5 STG.E desc[UR6][R30.64], R232 ;  /* 0x000000e81e005986 */ /* 0x0003e4000c101906 */
[----:B-1----:R-:W-:-:S05]  /*a8fc0*/  IMAD.WIDE R30, R236, 0x4, R12 ;  /* 0x00000004ec1e7825 */ /* 0x002fca00078e020c */
[----:B---3--:R1:W-:Y:S02]  /*a8fd0*/  @P4 STG.E desc[UR6][R30.64], R240 ;  /* 0x000000f01e004986 */ /* 0x0083e4000c101906 */
[----:B-1----:R-:W-:-:S05]  /*a8fe0*/  IMAD.WIDE R30, R251, 0x4, R14 ;  /* 0x00000004fb1e7825 */ /* 0x002fca00078e020e */
        /* <DEDUP_REMOVED lines=9> */
[----:B------:R-:W4:Y:S04]  /*a9080*/  LDL.LU R126, [R1+0x185c] ;  /* 0x00185c00017e7983 */ /* 0x000f280000300800 */
[----:B------:R-:W3:Y:S04]  /*a9090*/  LDL.LU R251, [R1+0x20c] ;  /* 0x00020c0001fb7983 */ /* 0x000ee80000300800 */
[----:B------:R-:W3:Y:S04]  /*a90a0*/  LDL.LU R249, [R1+0x540] ;  /* 0x0005400001f97983 */ /* 0x000ee80000300800 */
[----:B------:R-:W3:Y:S04]  /*a90b0*/  LDL.LU R248, [R1+0x1860] ;  /* 0x0018600001f87983 */ /* 0x000ee80000300800 */
[----:B------:R-:W3:Y:S04]  /*a90c0*/  LDL.LU R235, [R1+0x530] ;  /* 0x0005300001eb7983 */ /* 0x000ee80000300800 */
[----:B------:R-:W3:Y:S04]  /*a90d0*/  LDL.LU R250, [R1+0x1864] ;  /* 0x0018640001fa7983 */ /* 0x000ee80000300800 */
[----:B------:R-:W3:Y:S04]  /*a90e0*/  LDL.LU R236, [R1+0x520] ;  /* 0x0005200001ec7983 */ /* 0x000ee80000300800 */
[----:B------:R-:W3:Y:S01]  /*a90f0*/  LDL.LU R239, [R1+0x1f0] ;  /* 0x0001f00001ef7983 */ /* 0x000ee20000300800 */
        /* <DEDUP_REMOVED lines=9> */
[----:B------:R-:W-:-:S03]  /*a9190*/  LOP3.LUT P3, RZ, R19, 0x200000, RZ, 0xc0, !PT ;  /* 0x0020000013ff7812 */ /* 0x000fc6000786c0ff */
[----:B------:R-:W3:Y:S01]  /*a91a0*/  LDL.LU R241, [R1+0x538] ;  /* 0x0005380001f17983 */ /* 0x000ee20000300800 */
[----:B------:R-:W-:-:S03]  /*a91b0*/  LOP3.LUT P2, RZ, R19, 0x1000000, RZ, 0xc0, !PT ;  /* 0x0100000013ff7812 */ /* 0x000fc6000784c0ff */
[----:B------:R-:W3:Y:S01]  /*a91c0*/  LDL.LU R228, [R1+0x528] ;  /* 0x0005280001e47983 */ /* 0x000ee20000300800 */
[----:B------:R-:W-:-:S03]  /*a91d0*/  LOP3.LUT P1, RZ, R19, 0x2000000, RZ, 0xc0, !PT ;  /* 0x0200000013ff7812 */ /* 0x000fc6000782c0ff */
        /* <DEDUP_REMOVED lines=22> */
[----:B---3--:R1:W-:Y:S05]  /*a9340*/  @P3 STG.E desc[UR6][R30.64], R240 ;  /* 0x000000f01e003986 */ /* 0x0083ea000c101906 */
[----:B------:R-:W-:Y:S02]  /*a9350*/  @P6 LOP3.LUT R17, R17, 0x20000, RZ, 0xfc, !PT ;  /* 0x0002000011116812 */ /* 0x000fe400078efcff */
[----:B------:R-:W-:Y:S01]  /*a9360*/  LOP3.LUT P6, RZ, R19, 0x80000000, RZ, 0xc0, !PT ;  /* 0x8000000013ff7812 */ /* 0x000fe200078cc0ff */
[----:B-1----:R-:W-:Y:S01]  /*a9370*/  IMAD.WIDE R30, R126, 0x4, R12 ;  /* 0x000000047e1e7825 */ /* 0x002fe200078e020c */
[----:B------:R-:W-:Y:S01]  /*a9380*/  LOP3.LUT R17, R17, 0xfffbffff, RZ, 0xc0, !PT ;  /* 0xfffbffff11117812 */ /* 0x000fe200078ec0ff */
[----:B------:R-:W2:Y:S04]  /*a9390*/  LDL.LU R240, [R1+0x1f8] ;  /* 0x0001f80001f07983 */ /* 0x000ea80000300800 */
[----:B------:R1:W-:Y:S06]  /*a93a0*/  @P2 STG.E desc[UR6][R30.64], R251 ;  /* 0x000000fb1e002986 */ /* 0x0003ec000c101906 */
[----:B------:R-:W-:Y:S01]  /*a93b0*/  @P6 LOP3.LUT R17, R17, 0x40000, RZ, 0xfc, !PT ;  /* 0x0004000011116812 */ /* 0x000fe200078efcff */
[----:B------:R-:W3:Y:S01]  /*a93c0*/  LDL.LU R126, [R1+0x54c] ;  /* 0x00054c00017e7983 */ /* 0x000ee20000300800 */
[----:B------:R-:W-:Y:S01]  /*a93d0*/  LOP3.LUT P6, RZ, R19, 0x20000000, RZ, 0xc0, !PT ;  /* 0x2000000013ff7812 */ /* 0x000fe200078cc0ff */
[----:B-1----:R-:W-:-:S02]  /*a93e0*/  IMAD.WIDE R30, R248, 0x4, R14 ;  /* 0x00000004f81e7825 */ /* 0x002fc400078e020e */
[----:B------:R-:W4:Y:S04]  /*a93f0*/  LDL.LU R251, [R1+0x1878] ;  /* 0x0018780001fb7983 */ /* 0x000f280000300800 */
[----:B------:R1:W-:Y:S02]  /*a9400*/  @P1 STG.E desc[UR6][R30.64], R249 ;  /* 0x000000f91e001986 */ /* 0x0003e4000c101906 */
[----:B-1----:R-:W-:Y:S02]  /*a9410*/  IMAD.WIDE R30, R248, 0x4, R12 ;  /* 0x00000004f81e7825 */ /* 0x002fe400078e020c */
[----:B------:R-:W3:Y:S04]  /*a9420*/  LDL.LU R249, [R1+0x53c] ;  /* 0x00053c0001f97983 */ /* 0x000ee80000300800 */
[----:B------:R1:W-:Y:S04]  /*a9430*/  @P0 STG.E desc[UR6][R30.64], R235 ;  /* 0x000000eb1e000986 */ /* 0x0003e8000c101906 */
[----:B------:R-:W3:Y:S01]  /*a9440*/  LDL.LU R248, [R1+0x187c] ;  /* 0x00187c0001f87983 */ /* 0x000ee20000300800 */
[----:B-1----:R-:W-:-:S05]  /*a9450*/  IMAD.WIDE R30, R250, 0x4, R14 ;  /* 0x00000004fa1e7825 */ /* 0x002fca00078e020e */
[----:B------:R1:W-:Y:S02]  /*a9460*/  @P6 STG.E desc[UR6][R30.64], R236 ;  /* 0x000000ec1e006986 */ /* 0x0003e4000c101906 */
[----:B-1----:R-:W-:Y:S02]  /*a9470*/  IMAD.WIDE R30, R250, 0x4, R12 ;  /* 0x00000004fa1e7825 */ /* 0x002fe400078e020c */
        /* <DEDUP_REMOVED lines=33> */
[----:B----4-:R-:W-:-:S05]  /*a9690*/  IMAD.WIDE R30, R251, 0x4, R14 ;  /* 0x00000004fb1e7825 */ /* 0x010fca00078e020e */
[----:B---3--:R1:W-:Y:S02]  /*a96a0*/  @P4 STG.E desc[UR6][R30.64], R126 ;  /* 0x0000007e1e004986 */ /* 0x0083e4000c101906 */
[----:B-1----:R-:W-:-:S05]  /*a96b0*/  IMAD.WIDE R30, R251, 0x4, R12 ;  /* 0x00000004fb1e7825 */ /* 0x002fca00078e020c */
[----:B------:R1:W-:Y:S02]  /*a96c0*/  @P3 STG.E desc[UR6][R30.64], R249 ;  /* 0x000000f91e003986 */ /* 0x0003e4000c101906 */
[----:B-1----:R-:W-:-:S05]  /*a96d0*/  IMAD.WIDE R30, R248, 0x4, R14 ;  /* 0x00000004f81e7825 */ /* 0x002fca00078e020e */
[----:B------:R1:W-:Y:S02]  /*a96e0*/  @P2 STG.E desc[UR6][R30.64], R250 ;  /* 0x000000fa1e002986 */ /* 0x0003e4000c101906 */
[----:B-1----:R-:W-:-:S05]  /*a96f0*/  IMAD.WIDE R30, R248, 0x4, R12 ;  /* 0x00000004f81e7825 */ /* 0x002fca00078e020c */
[----:B------:R1:W-:Y:S02]  /*a9700*/  @P1 STG.E desc[UR6][R30.64], R21 ;  /* 0x000000151e001986 */ /* 0x0003e4000c101906 */
[----:B-1----:R-:W-:Y:S02]  /*a9710*/  IMAD.WIDE R30, R236, 0x4, R14 ;  /* 0x00000004ec1e7825 */ /* 0x002fe400078e020e */
[----:B------:R-:W2:Y:S04]  /*a9720*/  LDL.LU R21, [R1+0x2b28] ;  /* 0x002b280001157983 */ /* 0x000ea80000300800 */
[----:B------:R-:W3:Y:S04]  /*a9730*/  LDL.LU R248, [R1+0x1888] ;  /* 0x0018880001f87983 */ /* 0x000ee80000300800 */
[----:B------:R1:W-:Y:S04]  /*a9740*/  @P0 STG.E desc[UR6][R30.64], R22 ;  /* 0x000000161e000986 */ /* 0x0003e8000c101906 */
[----:B-1----:R-:W4:Y:S04]  /*a9750*/  LDL.LU R22, [R1+0x2b24] ;  /* 0x002b240001167983 */ /* 0x002f280000300800 */
[----:B------:R-:W2:Y:S04]  /*a9760*/  LDL.LU R240, [R1+0x560] ;  /* 0x0005600001f07983 */ /* 0x000ea80000300800 */
        /* <DEDUP_REMOVED lines=16> */
[----:B------:R-:W-:-:S02]  /*a9870*/  LOP3.LUT P3, RZ, R20, 0x2000000, RZ, 0xc0, !PT ;  /* 0x0200000014ff7812 */ /* 0x000fc4000786c0ff */
[----:B------:R-:W-:Y:S01]  /*a9880*/  LOP3.LUT P2, RZ, R20, 0x4000000, RZ, 0xc0, !PT ;  /* 0x0400000014ff7812 */ /* 0x000fe2000784c0ff */
[----:B------:R-:W-:Y:S01]  /*a9890*/  IMAD.WIDE R30, R236, 0x4, R12 ;  /* 0x00000004ec1e7825 */ /* 0x000fe200078e020c */
[C---:B------:R-:W-:Y:S01]  /*a98a0*/  LOP3.LUT P1, RZ, R20.reuse, 0x10000000, RZ, 0xc0, !PT ;  /* 0x1000000014ff7812 */ /* 0x040fe2000782c0ff */
[----:B------:R-:W4:Y:S04]  /*a98b0*/  LDL.LU R232, [R1+0x56c] ;  /* 0x00056c0001e87983 */ /* 0x000f280000300800 */
[----:B------:R-:W4:Y:S01]  /*a98c0*/  LDL.LU R236, [R1+0x55c] ;  /* 0x00055c0001ec7983 */ /* 0x000f220000300800 */
[----:B------:R-:W-:Y:S02]  /*a98d0*/  LOP3.LUT P0, RZ, R20, 0x40000000, RZ, 0xc0, !PT ;  /* 0x4000000014ff7812 */ /* 0x000fe4000780c0ff */
[----:B------:R-:W-:Y:S01]  /*a98e0*/  LOP3.LUT R17, R17, 0xfffffff7, RZ, 0xc0, !PT ;  /* 0xfffffff711117812 */ /* 0x000fe200078ec0ff */
[----:B--2---:R3:W-:Y:S02]  /*a98f0*/  @P3 STG.E desc[UR6][R30.64], R240 ;  /* 0x000000f01e003986 */ /* 0x0047e4000c101906 */
[----:B---3--:R-:W-:-:S02]  /*a9900*/  IMAD.WIDE R30, R251, 0x4, R14 ;  /* 0x00000004fb1e7825 */ /* 0x008fc400078e020e */
[----:B------:R-:W2:Y:S04]  /*a9910*/  LDL.LU R240, [R1+0x189c] ;  /* 0x00189c0001f07983 */ /* 0x000ea80000300800 */
[----:B------:R1:W-:Y:S02]  /*a9920*/  @P2 STG.E desc[UR6][R30.64], R126 ;  /* 0x0000007e1e002986 */ /* 0x0003e4000c101906 */
[----:B-1----:R-:W-:Y:S02]  /*a9930*/  IMAD.WIDE R30, R251, 0x4, R12 ;  /* 0x00000004fb1e7825 */ /* 0x002fe400078e020c */
[----:B------:R-:W3:Y:S04]  /*a9940*/  LDL.LU R126, [R1+0x1ec] ;  /* 0x0001ec00017e7983 */ /* 0x000ee80000300800 */
[----:B------:R1:W-:Y:S04]  /*a9950*/  @P1 STG.E desc[UR6][R30.64], R249 ;  /* 0x000000f91e001986 */ /* 0x0003e8000c101906 */
[----:B------:R-:W2:Y:S04]  /*a9960*/  LDL.LU R251, [R1+0x5a0] ;  /* 0x0005a00001fb7983 */ /* 0x000ea80000300800 */
[----:B-1----:R-:W2:Y:S01]  /*a9970*/  LDL.LU R249, [R1+0x18a0] ;  /* 0x0018a00001f97983 */ /* 0x002ea20000300800 */
[----:B------:R-:W-:-:S05]  /*a9980*/  IMAD.WIDE R30, R248, 0x4, R14 ;  /* 0x00000004f81e7825 */ /* 0x000fca00078e020e */
[----:B----4-:R1:W-:Y:S02]  /*a9990*/  @P0 STG.E desc[UR6][R30.64], R250 ;  /* 0x000000fa1e000986 */ /* 0x0103e4000c101906 */
[----:B-1----:R-:W-:Y:S02]  /*a99a0*/  IMAD.WIDE R30, R248, 0x4, R12 ;  /* 0x00000004f81e7825 */ /* 0x002fe400078e020c */
[----:B------:R-:W4:Y:S04]  /*a99b0*/  LDL.LU R250, [R1+0x590] ;  /* 0x0005900001fa7983 */ /* 0x000f280000300800 */
[----:B------:R-:W3:Y:S01]  /*a99c0*/  LDL.LU R248, [R1+0x18a4] ;  /* 0x0018a40001f87983 */ /* 0x000ee20000300800 */
[----:B------:R-:W-:-:S13]  /*a99d0*/  LOP3.LUT P6, RZ, R21, 0x8000, RZ, 0xc0, !PT ;  /* 0x0000800015ff7812 */ /* 0x000fda00078cc0ff */
        /* <DEDUP_REMOVED lines=57> */
[----:B-1----:R-:W-:-:S05]  /*a9d70*/  IMAD.WIDE R30, R249, 0x4, R14 ;  /* 0x00000004f91e7825 */ /* 0x002fca00078e020e */
[----:B------:R1:W-:Y:S02]  /*a9d80*/  @P3 STG.E desc[UR6][R30.64], R251 ;  /* 0x000000fb1e003986 */ /* 0x0003e4000c101906 */
[----:B-1----:R-:W-:-:S05]  /*a9d90*/  IMAD.WIDE R30, R249, 0x4, R12 ;  /* 0x00000004f91e7825 */ /* 0x002fca00078e020c */
[----:B----4-:R1:W-:Y:S02]  /*a9da0*/  @P2 STG.E desc[UR6][R30.64], R250 ;  /* 0x000000fa1e002986 */ /* 0x0103e4000c101906 */
[----:B-1----:R-:W-:-:S05]  /*a9db0*/  IMAD.WIDE R30, R248, 0x4, R14 ;  /* 0x00000004f81e7825 */ /* 0x002fca00078e020e */
[----:B------:R1:W-:Y:S04]  /*a9dc0*/  @P1 STG.E desc[UR6][R30.64], R41 ;  /* 0x000000291e001986 */ /* 0x0003e8000c101906 */
[----:B-1----:R-:W2:Y:S01]  /*a9dd0*/  LDL.LU R41, [R1+0x2b20] ;  /* 0x002b200001297983 */ /* 0x002ea20000300800 */
[----:B------:R-:W-:Y:S01]  /*a9de0*/  LOP3.LUT P0, RZ, R21, 0x40000, RZ, 0xc0, !PT ;  /* 0x0004000015ff7812 */ /* 0x000fe2000780c0ff */
[----:B------:R-:W-:Y:S02]  /*a9df0*/  IMAD.WIDE R30, R248, 0x4, R12 ;  /* 0x00000004f81e7825 */ /* 0x000fe400078e020c */
[----:B------:R-:W3:Y:S04]  /*a9e00*/  LDL.LU R250, [R1+0x5a8] ;  /* 0x0005a80001fa7983 */ /* 0x000ee80000300800 */
[----:B------:R-:W4:Y:S06]  /*a9e10*/  LDL.LU R248, [R1+0x18b0] ;  /* 0x0018b00001f87983 */ /* 0x000f2c0000300800 */
[----:B------:R1:W-:Y:S04]  /*a9e20*/  @P0 STG.E desc[UR6][R30.64], R23 ;  /* 0x000000171e000986 */ /* 0x0003e8000c101906 */
[----:B-1----:R-:W3:Y:S04]  /*a9e30*/  LDL.LU R23, [R1+0x2b1c] ;  /* 0x002b1c0001177983 */ /* 0x002ee80000300800 */
[----:B------:R-:W3:Y:S04]  /*a9e40*/  LDL.LU R232, [R1+0x5a4] ;  /* 0x0005a40001e87983 */ /* 0x000ee80000300800 */
[----:B------:R-:W3:Y:S04]  /*a9e50*/  LDL.LU R236, [R1+0x18a8] ;  /* 0x0018a80001ec7983 */ /* 0x000ee80000300800 */
[----:B------:R-:W3:Y:S04]  /*a9e60*/  LDL.LU R240, [R1+0x594] ;  /* 0x0005940001f07983 */ /* 0x000ee80000300800 */
        /* <DEDUP_REMOVED lines=21> */
[----:B------:R-:W4:Y:S01]  /*a9fc0*/  LDL.LU R228, [R1+0x5c0] ;  /* 0x0005c00001e47983 */ /* 0x000f220000300800 */
        /* <DEDUP_REMOVED lines=28> */
[----:B------:R-:W3:Y:S01]  /*aa190*/  LDL.LU R236, [R1+0x18c4] ;  /* 0x0018c40001ec7983 */ /* 0x000ee20000300800 */
[----:B-1----:R-:W-:-:S03]  /*aa1a0*/  IMAD.WIDE R30, R251, 0x4, R14 ;  /* 0x00000004fb1e7825 */ /* 0x002fc600078e020e */
[----:B------:R-:W2:Y:S04]  /*aa1b0*/  LDL.LU R240, [R1+0x1c0] ;  /* 0x0001c00001f07983 */ /* 0x000ea80000300800 */
[----:B------:R1:W-:Y:S02]  /*aa1c0*/  @P1 STG.E desc[UR6][R30.64], R126 ;  /* 0x0000007e1e001986 */ /* 0x0003e4000c101906 */
[----:B-1----:R-:W-:Y:S02]  /*aa1d0*/  IMAD.WIDE R30, R251, 0x4, R12 ;  /* 0x00000004fb1e7825 */ /* 0x002fe400078e020c */
[----:B------:R-:W2:Y:S04]  /*aa1e0*/  LDL.LU R126, [R1+0x5d4] ;  /* 0x0005d400017e7983 */ /* 0x000ea80000300800 */
[----:B------:R4:W-:Y:S02]  /*aa1f0*/  @P0 STG.E desc[UR6][R30.64], R249 ;  /* 0x000000f91e000986 */ /* 0x0009e4000c101906 */
[----:B----4-:R-:W-:-:S05]  /*aa200*/  IMAD.WIDE R30, R248, 0x4, R14 ;  /* 0x00000004f81e7825 */ /* 0x010fca00078e020e */
[----:B------:R1:W-:Y:S02]  /*aa210*/  @P6 STG.E desc[UR6][R30.64], R250 ;  /* 0x000000fa1e006986 */ /* 0x0003e4000c101906 */
[----:B-1----:R-:W-:Y:S02]  /*aa220*/  IMAD.WIDE R30, R248, 0x4, R12 ;  /* 0x00000004f81e7825 */ /* 0x002fe400078e020c */
[----:B------:R-:W4:Y:S04]  /*aa230*/  LDL.LU R248, [R1+0x18c8] ;  /* 0x0018c80001f87983 */ /* 0x000f280000300800 */
        /* <DEDUP_REMOVED lines=34> */
[----:B---3--:R-:W-:-:S05]  /*aa460*/  IMAD.WIDE R30, R236, 0x4, R14 ;  /* 0x00000004ec1e7825 */ /* 0x008fca00078e020e */
[----:B--2---:R1:W-:Y:S02]  /*aa470*/  @P4 STG.E desc[UR6][R30.64], R232 ;  /* 0x000000e81e004986 */ /* 0x0043e4000c101906 */
[----:B-1----:R-:W-:-:S05]  /*aa480*/  IMAD.WIDE R30, R236, 0x4, R12 ;  /* 0x00000004ec1e7825 */ /* 0x002fca00078e020c */
[----:B------:R4:W-:Y:S02]  /*aa490*/  @P3 STG.E desc[UR6][R30.64], R240 ;  /* 0x000000f01e003986 */ /* 0x0009e4000c101906 */
[----:B----4-:R-:W-:-:S05]  /*aa4a0*/  IMAD.WIDE R30, R248, 0x4, R14 ;  /* 0x00000004f81e7825 */ /* 0x010fca00078e020e */
[----:B------:R1:W-:Y:S02]  /*aa4b0*/  @P2 STG.E desc[UR6][R30.64], R126 ;  /* 0x0000007e1e002986 */ /* 0x0003e4000c101906 */
[----:B-1----:R-:W-:Y:S02]  /*aa4c0*/  IMAD.WIDE R30, R248, 0x4, R12 ;  /* 0x00000004f81e7825 */ /* 0x002fe400078e020c */
[----:B------:R-:W2:Y:S04]  /*aa4d0*/  LDL.LU R248, [R1+0x18d4] ;  /* 0x0018d40001f87983 */ /* 0x000ea80000300800 */
[----:B------:R-:W3:Y:S04]  /*aa4e0*/  LDL.LU R236, [R1+0x1c4] ;  /* 0x0001c40001ec7983 */ /* 0x000ee80000300800 */
[----:B------:R-:W4:Y:S04]  /*aa4f0*/  LDL.LU R240, [R1+0x5d8] ;  /* 0x0005d80001f07983 */ /* 0x000f280000300800 */
[----:B------:R-:W2:Y:S04]  /*aa500*/  LDL.LU R126, [R1+0x18d0] ;  /* 0x0018d000017e7983 */ /* 0x000ea80000300800 */
[----:B------:R1:W-:Y:S02]  /*aa510*/  @P1 STG.E desc[UR6][R30.64], R251 ;  /* 0x000000fb1e001986 */ /* 0x0003e4000c101906 */
[----:B-1----:R-:W-:-:S02]  /*aa520*/  IMAD.WIDE R30, R250, 0x4, R14 ;  /* 0x00000004fa1e7825 */ /* 0x002fc400078e020e */
[----:B------:R-:W4:Y:S04]  /*aa530*/  LDL.LU R251, [R1+0x5c8] ;  /* 0x0005c80001fb7983 */ /* 0x000f280000300800 */
[----:B------:R1:W-:Y:S04]  /*aa540*/  @P0 STG.E desc[UR6][R30.64], R249 ;  /* 0x000000f91e000986 */ /* 0x0003e8000c101906 */
[----:B-1----:R-:W4:Y:S04]  /*aa550*/  LDL.LU R249, [R1+0x5b8] ;  /* 0x0005b80001f97983 */ /* 0x002f280000300800 */
        /* <DEDUP_REMOVED lines=14> */
[----:B------:R-:W-:Y:S01]  /*aa640*/  LOP3.LUT R41, R41, 0xfff7ffff, RZ, 0xc0, !PT ;  /* 0xfff7ffff29297812 */ /* 0x000fe200078ec0ff */
[----:B------:R-:W4:Y:S10]  /*aa650*/  LDL.LU R232, [R1+0x604] ;  /* 0x0006040001e87983 */ /* 0x000f340000300800 */
        /* <DEDUP_REMOVED lines=14> */
[----:B------:R-:W-:Y:S02]  /*aa740*/  LOP3.LUT R41, R41, 0xfeffffff, RZ, 0xc0, !PT ;  /* 0xfeffffff29297812 */ /* 0x000fe400078ec0ff */
[----:B------:R-:W-:-:S09]  /*aa750*/  LOP3.LUT P3, RZ, R22, 0x10000, RZ, 0xc0, !PT ;  /* 0x0001000016ff7812 */ /* 0x000fd2000786c0ff */
[----:B------:R-:W-:Y:S02]  /*aa760*/  @P6 LOP3.LUT R41, R41, 0x1000000, RZ, 0xfc, !PT ;  /* 0x0100000029296812 */ /* 0x000fe400078efcff */
[----:B------:R-:W-:Y:S02]  /*aa770*/  LOP3.LUT P6, RZ, R23, 0x40, RZ, 0xc0, !PT ;  /* 0x0000004017ff7812 */ /* 0x000fe400078cc0ff */
[----:B------:R-:W-:Y:S02]  /*aa780*/  LOP3.LUT R41, R41, 0xfdffffff, RZ, 0xc0, !PT ;  /* 0xfdffffff29297812 */ /* 0x000fe400078ec0ff */
[C---:B------:R-:W-:Y:S02]  /*aa790*/  LOP3.LUT P2, RZ, R22.reuse, 0x4, RZ, 0xc0, !PT ;  /* 0x0000000416ff7812 */ /* 0x040fe4000784c0ff */
[----:B------:R-:W-:-:S07]  /*aa7a0*/  LOP3.LUT P1, RZ, R22, 0x40, RZ, 0xc0, !PT ;  /* 0x0000004016ff7812 */ /* 0x000fce000782c0ff */
[----:B------:R-:W-:Y:S02]  /*aa7b0*/  @P6 LOP3.LUT R41, R41, 0x2000000, RZ, 0xfc, !PT ;  /* 0x0200000029296812 */ /* 0x000fe400078efcff */
[----:B------:R-:W-:Y:S02]  /*aa7c0*/  LOP3.LUT P6, RZ, R23, 0x10, RZ, 0xc0, !PT ;  /* 0x0000001017ff7812 */ /* 0x000fe400078cc0ff */
[----:B------:R-:W-:Y:S02]  /*aa7d0*/  LOP3.LUT P0, RZ, R21, 0x800000, RZ, 0xc0, !PT ;  /* 0x0080000015ff7812 */ /* 0x000fe4000780c0ff */
[----:B------:R-:W-:-:S09]  /*aa7e0*/  LOP3.LUT R41, R41, 0xfbffffff, RZ, 0xc0, !PT ;  /* 0xfbffffff29297812 */ /* 0x000fd200078ec0ff */
[----:B------:R-:W-:Y:S02]  /*aa7f0*/  @P6 LOP3.LUT R41, R41, 0x4000000, RZ, 0xfc, !PT ;  /* 0x0400000029296812 */ /* 0x000fe400078efcff */
[----:B------:R-:W-:Y:S01]  /*aa800*/  LOP3.LUT P6, RZ, R21, 0x8000000, RZ, 0xc0, !PT ;  /* 0x0800000015ff7812 */ /* 0x000fe200078cc0ff */
[----:B---3--:R2:W-:Y:S02]  /*aa810*/  @P3 STG.E desc[UR6][R30.64], R236 ;  /* 0x000000ec1e003986 */ /* 0x0085e4000c101906 */
[C---:B--2---:R-:W-:Y:S02]  /*aa820*/  IMAD.WIDE R30, R126.reuse, 0x4, R14 ;  /* 0x000000047e1e7825 */ /* 0x044fe400078e020e */
[----:B------:R-:W2:Y:S04]  /*aa830*/  LDL.LU R236, [R1+0x18e8] ;  /* 0x0018e80001ec7983 */ /* 0x000ea80000300800 */
[----:B----4-:R1:W-:Y:S02]  /*aa840*/  @P2 STG.E desc[UR6][R30.64], R240 ;  /* 0x000000f01e002986 */ /* 0x0103e4000c101906 */
[----:B-1----:R-:W-:-:S02]  /*aa850*/  IMAD.WIDE R30, R126, 0x4, R12 ;  /* 0x000000047e1e7825 */ /* 0x002fc400078e020c */
[----:B------:R-:W3:Y:S04]  /*aa860*/  LDL.LU R240, [R1+0x5f4] ;  /* 0x0005f40001f07983 */ /* 0x000ee80000300800 */
[----:B------:R1:W-:Y:S04]  /*aa870*/  @P1 STG.E desc[UR6][R30.64], R251 ;  /* 0x000000fb1e001986 */ /* 0x0003e8000c101906 */
[----:B------:R-:W4:Y:S01]  /*aa880*/  LDL.LU R126, [R1+0x5e4] ;  /* 0x0005e400017e7983 */ /* 0x000f220000300800 */
[----:B-1----:R-:W-:-:S03]  /*aa890*/  IMAD.WIDE R30, R248, 0x4, R14 ;  /* 0x00000004f81e7825 */ /* 0x002fc600078e020e */
[----:B------:R-:W4:Y:S04]  /*aa8a0*/  LDL.LU R251, [R1+0x18ec] ;  /* 0x0018ec0001fb7983 */ /* 0x000f280000300800 */
[----:B------:R1:W-:Y:S02]  /*aa8b0*/  @P0 STG.E desc[UR6][R30.64], R249 ;  /* 0x000000f91e000986 */ /* 0x0003e4000c101906 */
[----:B-1----:R-:W-:Y:S02]  /*aa8c0*/  IMAD.WIDE R30, R248, 0x4, R12 ;  /* 0x00000004f81e7825 */ /* 0x002fe400078e020c */
[----:B------:R-:W4:Y:S04]  /*aa8d0*/  LDL.LU R249, [R1+0x1b4] ;  /* 0x0001b40001f97983 */ /* 0x000f280000300800 */
[----:B------:R1:W-:Y:S01]  /*aa8e0*/  @P6 STG.E desc[UR6][R30.64], R239 ;  /* 0x000000ef1e006986 */ /* 0x0003e2000c101906 */
[----:B------:R-:W-:-:S03]  /*aa8f0*/  LOP3.LUT P6, RZ, R41, 0x4000000, RZ, 0xc0, !PT ;  /* 0x0400000029ff7812 */ /* 0x000fc600078cc0ff */
[----:B------:R-:W4:Y:S01]  /*aa900*/  LDL.LU R248, [R1+0x18f0] ;  /* 0x0018f00001f87983 */ /* 0x000f220000300800 */
[----:B-1----:R-:W-:-:S09]  /*aa910*/  IMAD.WIDE R30, R243, 0x4, R14 ;  /* 0x00000004f31e7825 */ /* 0x002fd200078e020e */
[----:B------:R1:W-:Y:S01]  /*aa920*/  @P6 STG.E desc[UR6][R30.64], R250 ;  /* 0x000000fa1e006986 */ /* 0x0003e2000c101906 */
[----:B------:R-:W-:Y:S01]  /*aa930*/  LOP3.LUT P6, RZ, R41, 0x2000000, RZ, 0xc0, !PT ;  /* 0x0200000029ff7812 */ /* 0x000fe200078cc0ff */
[----:B-1----:R-:W-:Y:S02]  /*aa940*/  IMAD.WIDE R30, R243, 0x4, R12 ;  /* 0x00000004f31e7825 */ /* 0x002fe400078e020c */
        /* <DEDUP_REMOVED lines=35> */
[C---:B-1----:R-:W-:Y:S02]  /*aab80*/  IMAD.WIDE R30, R248.reuse, 0x4, R14 ;  /* 0x00000004f81e7825 */ /* 0x042fe400078e020e */
[----:B------:R-:W2:Y:S04]  /*aab90*/  LDL.LU R249, [R1+0x5ec] ;  /* 0x0005ec0001f97983 */ /* 0x000ea80000300800 */
[----:B------:R1:W-:Y:S02]  /*aaba0*/  @P1 STG.E desc[UR6][R30.64], R250 ;  /* 0x000000fa1e001986 */ /* 0x0003e4000c101906 */
[----:B-1----:R-:W-:-:S02]  /*aabb0*/  IMAD.WIDE R30, R248, 0x4, R12 ;  /* 0x00000004f81e7825 */ /* 0x002fc400078e020c */
[----:B------:R-:W3:Y:S04]  /*aabc0*/  LDL.LU R250, [R1+0x18fc] ;  /* 0x0018fc0001fa7983 */ /* 0x000ee80000300800 */
[----:B------:R-:W4:Y:S04]  /*aabd0*/  LDL.LU R248, [R1+0x1bc] ;  /* 0x0001bc0001f87983 */ /* 0x000f280000300800 */
[----:B------:R1:W-:Y:S04]  /*aabe0*/  @P0 STG.E desc[UR6][R30.64], R24 ;  /* 0x000000181e000986 */ /* 0x0003e8000c101906 */
[----:B-1----:R-:W2:Y:S04]  /*aabf0*/  LDL.LU R24, [R1+0x2b14] ;  /* 0x002b140001187983 */ /* 0x002ea80000300800 */
        /* <DEDUP_REMOVED lines=34> */
[C---:B------:R-:W-:Y:S02]  /*aae20*/  LOP3.LUT P6, RZ, R23.reuse, 0x40000, RZ, 0xc0, !PT ;  /* 0x0004000017ff7812 */ /* 0x040fe400078cc0ff */
[----:B------:R-:W-:Y:S02]  /*aae30*/  LOP3.LUT P0, RZ, R23, 0x10000, RZ, 0xc0, !PT ;  /* 0x0001000017ff7812 */ /* 0x000fe4000780c0ff */
[----:B------:R-:W-:-:S09]  /*aae40*/  LOP3.LUT R41, R41, 0xfffbffff, RZ, 0xc0, !PT ;  /* 0xfffbffff29297812 */ /* 0x000fd200078ec0ff */
[----:B------:R-:W-:Y:S02]  /*aae50*/  @P6 LOP3.LUT R41, R41, 0x40000, RZ, 0xfc, !PT ;  /* 0x0004000029296812 */ /* 0x000fe400078efcff */
[----:B------:R-:W-:Y:S01]  /*aae60*/  LOP3.LUT P6, RZ, R23, 0x20000, RZ, 0xc0, !PT ;  /* 0x0002000017ff7812 */ /* 0x000fe200078cc0ff */
[----:B--2---:R-:W-:-:S05]  /*aae70*/  IMAD.WIDE R30, R236, 0x4, R14 ;  /* 0x00000004ec1e7825 */ /* 0x004fca00078e020e */
[----:B------:R1:W-:Y:S02]  /*aae80*/  @P3 STG.E desc[UR6][R30.64], R232 ;  /* 0x000000e81e003986 */ /* 0x0003e4000c101906 */
[----:B-1----:R-:W-:-:S05]  /*aae90*/  IMAD.WIDE R30, R236, 0x4, R12 ;  /* 0x00000004ec1e7825 */ /* 0x002fca00078e020c */
[----:B------:R3:W-:Y:S02]  /*aaea0*/  @P2 STG.E desc[UR6][R30.64], R25 ;  /* 0x000000191e002986 */ /* 0x0007e4000c101906 */
[C---:B---3--:R-:W-:Y:S02]  /*aaeb0*/  IMAD.WIDE R30, R126.reuse, 0x4, R14 ;  /* 0x000000047e1e7825 */ /* 0x048fe400078e020e */
[----:B------:R-:W2:Y:S04]  /*aaec0*/  LDL.LU R25, [R1+0x2b10] ;  /* 0x002b100001197983 */ /* 0x000ea80000300800 */
[----:B------:R1:W-:Y:S04]  /*aaed0*/  @P1 STG.E desc[UR6][R30.64], R240 ;  /* 0x000000f01e001986 */ /* 0x0003e8000c101906 */
[----:B------:R-:W3:Y:S04]  /*aaee0*/  LDL.LU R237, [R1+0x1908] ;  /* 0x0019080001ed7983 */ /* 0x000ee80000300800 */
[----:B------:R-:W2:Y:S01]  /*aaef0*/  LDL.LU R233, [R1+0x634] ;  /* 0x0006340001e97983 */ /* 0x000ea20000300800 */
[----:B-1----:R-:W-:-:S03]  /*aaf00*/  IMAD.WIDE R30, R126, 0x4, R12 ;  /* 0x000000047e1e7825 */ /* 0x002fc600078e020c */
[----:B------:R-:W2:Y:S04]  /*aaf10*/  LDL.LU R241, [R1+0x624] ;  /* 0x0006240001f17983 */ /* 0x000ea80000300800 */
[----:B------:R1:W-:Y:S04]  /*aaf20*/  @P0 STG.E desc[UR6][R30.64], R251 ;  /* 0x000000fb1e000986 */ /* 0x0003e8000c101906 */
[----:B------:R-:W2:Y:S04]  /*aaf30*/  LDL.LU R232, [R1+0x190c] ;  /* 0x00190c0001e87983 */ /* 0x000ea80000300800 */
[----:B------:R-:W2:Y:S01]  /*aaf40*/  LDL.LU R228, [R1+0x614] ;  /* 0x0006140001e47983 */ /* 0x000ea20000300800 */
[----:B-1----:R-:W-:-:S03]  /*aaf50*/  IMAD.WIDE R30, R250, 0x4, R14 ;  /* 0x00000004fa1e7825 */ /* 0x002fc600078e020e */
[----:B------:R-:W2:Y:S04]  /*aaf60*/  LDL.LU R240, [R1+0x1a4] ;  /* 0x0001a40001f07983 */ /* 0x000ea80000300800 */
[----:B------:R1:W-:Y:S01]  /*aaf70*/  @P6 STG.E desc[UR6][R30.64], R249 ;  /* 0x000000f91e006986 */ /* 0x0003e2000c101906 */
[----:B------:R-:W-:-:S03]  /*aaf80*/  LOP3.LUT P6, RZ, R41, 0x40000, RZ, 0xc0, !PT ;  /* 0x0004000029ff7812 */ /* 0x000fc600078cc0ff */
[----:B------:R-:W2:Y:S04]  /*aaf90*/  LDL.LU R126, [R1+0x638] ;  /* 0x00063800017e7983 */ /* 0x000ea80000300800 */
[----:B------:R-:W2:Y:S01]  /*aafa0*/  LDL.LU R251, [R1+0x1910] ;  /* 0x0019100001fb7983 */ /* 0x000ea20000300800 */
[----:B-1----:R-:W-:-:S03]  /*aafb0*/  IMAD.WIDE R30, R250, 0x4, R12 ;  /* 0x00000004fa1e7825 */ /* 0x002fc600078e020c */
[----:B------:R-:W2:Y:S04]  /*aafc0*/  LDL.LU R249, [R1+0x628] ;  /* 0x0006280001f97983 */ /* 0x000ea80000300800 */
[----:B----4-:R1:W-:Y:S01]  /*aafd0*/  @P6 STG.E desc[UR6][R30.64], R248 ;  /* 0x000000f81e006986 */ /* 0x0103e2000c101906 */
[----:B------:R-:W-:-:S03]  /*aafe0*/  LOP3.LUT P6, RZ, R41, 0x20000, RZ, 0xc0, !PT ;  /* 0x0002000029ff7812 */ /* 0x000fc600078cc0ff */
[----:B------:R-:W4:Y:S01]  /*aaff0*/  LDL.LU R250, [R1+0x1914] ;  /* 0x0019140001fa7983 */ /* 0x000f220000300800 */
[----:B-1----:R-:W-:-:S03]  /*ab000*/  IMAD.WIDE R30, R234, 0x4, R14 ;  /* 0x00000004ea1e7825 */ /* 0x002fc600078e020e */
[----:B------:R-:W4:Y:S06]  /*ab010*/  LDL.LU R248, [R1+0x63c] ;  /* 0x00063c0001f87983 */ /* 0x000f2c0000300800 */
        /* <DEDUP_REMOVED lines=13> */
[----:B------:R-:W-:Y:S02]  /*ab0f0*/  LOP3.LUT P5, RZ, R23, 0x4000000, RZ, 0xc0, !PT ;  /* 0x0400000017ff7812 */ /* 0x000fe400078ac0ff */
[C---:B------:R-:W-:Y:S02]  /*ab100*/  LOP3.LUT P4, RZ, R24.reuse, 0x10000000, RZ, 0xc0, !PT ;  /* 0x1000000018ff7812 */ /* 0x040fe4000788c0ff */
[----:B------:R-:W-:-:S02]  /*ab110*/  LOP3.LUT P3, RZ, R24, 0x40000000, RZ, 0xc0, !PT ;  /* 0x4000000018ff7812 */ /* 0x000fc4000786c0ff */
[C---:B------:R-:W-:Y:S02]  /*ab120*/  LOP3.LUT P2, RZ, R24.reuse, 0x1, RZ, 0xc0, !PT ;  /* 0x0000000118ff7812 */ /* 0x040fe4000784c0ff */
[----:B------:R-:W-:Y:S01]  /*ab130*/  LOP3.LUT P1, RZ, R24, 0x4, RZ, 0xc0, !PT ;  /* 0x0000000418ff7812 */ /* 0x000fe2000782c0ff */
[----:B---3--:R-:W-:-:S05]  /*ab140*/  IMAD.WIDE R30, R237, 0x4, R14 ;  /* 0x00000004ed1e7825 */ /* 0x008fca00078e020e */
[----:B--2---:R1:W-:Y:S01]  /*ab150*/  @P6 STG.E desc[UR6][R30.64], R233 ;  /* 0x000000e91e006986 */ /* 0x0043e2000c101906 */
[----:B------:R-:W-:Y:S01]  /*ab160*/  LOP3.LUT P6, RZ, R41, 0x1000, RZ, 0xc0, !PT ;  /* 0x0000100029ff7812 */ /* 0x000fe200078cc0ff */
[----:B-1----:R-:W-:-:S12]  /*ab170*/  IMAD.WIDE R30, R237, 0x4, R12 ;  /* 0x00000004ed1e7825 */ /* 0x002fd800078e020c */
[----:B------:R1:W-:Y:S01]  /*ab180*/  @P6 STG.E desc[UR6][R30.64], R241 ;  /* 0x000000f11e006986 */ /* 0x0003e2000c101906 */
[----:B------:R-:W-:Y:S01]  /*ab190*/  LOP3.LUT P6, RZ, R41, 0x800, RZ, 0xc0, !PT ;  /* 0x0000080029ff7812 */ /* 0x000fe200078cc0ff */
[----:B-1----:R-:W-:-:S12]  /*ab1a0*/  IMAD.WIDE R30, R232, 0x4, R14 ;  /* 0x00000004e81e7825 */ /* 0x002fd800078e020e */
[----:B------:R1:W-:Y:S02]  /*ab1b0*/  @P6 STG.E desc[UR6][R30.64], R228 ;  /* 0x000000e41e006986 */ /* 0x0003e4000c101906 */
[----:B-1----:R-:W-:-:S05]  /*ab1c0*/  IMAD.WIDE R30, R232, 0x4, R12 ;  /* 0x00000004e81e7825 */ /* 0x002fca00078e020c */
[----:B------:R1:W-:Y:S02]  /*ab1d0*/  @P5 STG.E desc[UR6][R30.64], R240 ;  /* 0x000000f01e005986 */ /* 0x0003e4000c101906 */
[----:B-1----:R-:W-:-:S05]  /*ab1e0*/  IMAD.WIDE R30, R251, 0x4, R14 ;  /* 0x00000004fb1e7825 */ /* 0x002fca00078e020e */
[----:B------:R1:W-:Y:S02]  /*ab1f0*/  @P4 STG.E desc[UR6][R30.64], R126 ;  /* 0x0000007e1e004986 */ /* 0x0003e4000c101906 */
[----:B-1----:R-:W-:-:S05]  /*ab200*/  IMAD.WIDE R30, R251, 0x4, R12 ;  /* 0x00000004fb1e7825 */ /* 0x002fca00078e020c */
[----:B------:R4:W-:Y:S02]  /*ab210*/  @P3 STG.E desc[UR6][R30.64], R249 ;  /* 0x000000f91e003986 */ /* 0x0009e4000c101906 */
[----:B----4-:R-:W-:-:S05]  /*ab220*/  IMAD.WIDE R30, R250, 0x4, R14 ;  /* 0x00000004fa1e7825 */ /* 0x010fca00078e020e */
[----:B------:R1:W-:Y:S04]  /*ab230*/  @P2 STG.E desc[UR6][R30.64], R26 ;  /* 0x0000001a1e002986 */ /* 0x0003e8000c101906 */
[----:B-1----:R-:W2:Y:S01]  /*ab240*/  LDL.LU R26, [R1+0x2b08] ;  /* 0x002b0800011a7983 */ /* 0x002ea20000300800 */
[----:B------:R-:W-:Y:S01]  /*ab250*/  IMAD.WIDE R30, R250, 0x4, R12 ;  /* 0x00000004fa1e7825 */ /* 0x000fe200078e020c */
[----:B------:R-:W-:-:S04]  /*ab260*/  LOP3.LUT P0, RZ, R25, 0x4, RZ, 0xc0, !PT ;  /* 0x0000000419ff7812 */ /* 0x000fc8000780c0ff */
[----:B------:R1:W-:Y:S04]  /*ab270*/  @P1 STG.E desc[UR6][R30.64], R27 ;  /* 0x0000001b1e001986 */ /* 0x0003e8000c101906 */
[----:B-1----:R-:W3:Y:S04]  /*ab280*/  LDL.LU R27, [R1+0x2b04] ;  /* 0x002b0400011b7983 */ /* 0x002ee80000300800 */
[----:B------:R-:W4:Y:S04]  /*ab290*/  LDL.LU R240, [R1+0x62c] ;  /* 0x00062c0001f07983 */ /* 0x000f280000300800 */
[----:B------:R-:W3:Y:S04]  /*ab2a0*/  LDL.LU R126, [R1+0x61c] ;  /* 0x00061c00017e7983 */ /* 0x000ee80000300800 */
[----:B------:R-:W3:Y:S01]  /*ab2b0*/  LDL.LU R251, [R1+0x191c] ;  /* 0x00191c0001fb7983 */ /* 0x000ee20000300800 */
[----:B------:R-:W-:-:S03]  /*ab2c0*/  IMAD.WIDE R30, R236, 0x4, R14 ;  /* 0x00000004ec1e7825 */ /* 0x000fc600078e020e */
[----:B------:R-:W3:Y:S04]  /*ab2d0*/  LDL.LU R249, [R1+0x1ac] ;  /* 0x0001ac0001f97983 */ /* 0x000ee80000300800 */
[----:B------:R1:W-:Y:S04]  /*ab2e0*/  @P0 STG.E desc[UR6][R30.64], R248 ;  /* 0x000000f81e000986 */ /* 0x0003e8000c101906 */
[----:B------:R-:W3:Y:S04]  /*ab2f0*/  LDL.LU R250, [R1+0x660] ;  /* 0x0006600001fa7983 */ /* 0x000ee80000300800 */
        /* <DEDUP_REMOVED lines=11> */
[----:B------:R-:W-:Y:S02]  /*ab3b0*/  LOP3.LUT R41, R41, 0xfffffff7, RZ, 0xc0, !PT ;  /* 0xfffffff729297812 */ /* 0x000fe400078ec0ff */
[----:B------:R-:W-:Y:S01]  /*ab3c0*/  LOP3.LUT P3, RZ, R25, 0x10, RZ, 0xc0, !PT ;  /* 0x0000001019ff7812 */ /* 0x000fe2000786c0ff */
[----:B------:R-:W-:Y:S01]  /*ab3d0*/  IMAD.WIDE R30, R236, 0x4, R12 ;  /* 0x00000004ec1e7825 */ /* 0x000fe200078e020c */
[----:B------:R-:W3:Y:S04]  /*ab3e0*/  LDL.LU R241, [R1+0x668] ;  /* 0x0006680001f17983 */ /* 0x000ee80000300800 */
[----:B------:R-:W3:Y:S03]  /*ab3f0*/  LDL.LU R228, [R1+0x1930] ;  /* 0x0019300001e47983 */ /* 0x000ee60000300800 */
[----:B------:R-:W-:Y:S01]  /*ab400*/  @P6 LOP3.LUT R41, R41, 0x8, RZ, 0xfc, !PT ;  /* 0x0000000829296812 */ /* 0x000fe200078efcff */
[----:B------:R-:W3:Y:S01]  /*ab410*/  LDL.LU R232, [R1+0x658] ;  /* 0x0006580001e87983 */ /* 0x000ee20000300800 */
[----:B------:R-:W-:-:S02]  /*ab420*/  LOP3.LUT P6, RZ, R25, 0x20, RZ, 0xc0, !PT ;  /* 0x0000002019ff7812 */ /* 0x000fc400078cc0ff */
        /* <DEDUP_REMOVED lines=8> */
[----:B------:R-:W-:-:S04]  /*ab4b0*/  @P6 LOP3.LUT R41, R41, 0x40, RZ, 0xfc, !PT ;  /* 0x0000004029296812 */ /* 0x000fc800078efcff */
[----:B------:R-:W-:Y:S02]  /*ab4c0*/  LOP3.LUT R41, R41, 0xffffff7f, RZ, 0xc0, !PT ;  /* 0xffffff7f29297812 */ /* 0x000fe400078ec0ff */
[----:B--2---:R-:W-:-:S13]  /*ab4d0*/  LOP3.LUT P6, RZ, R26, 0x1, RZ, 0xc0, !PT ;  /* 0x000000011aff7812 */ /* 0x004fda00078cc0ff */
[----:B------:R-:W-:Y:S02]  /*ab4e0*/  @P6 LOP3.LUT R41, R41, 0x80, RZ, 0xfc, !PT ;  /* 0x0000008029296812 */ /* 0x000fe400078efcff */
[----:B------:R-:W-:Y:S02]  /*ab4f0*/  LOP3.LUT P6, RZ, R24, 0x80000000, RZ, 0xc0, !PT ;  /* 0x8000000018ff7812 */ /* 0x000fe400078cc0ff */
[----:B------:R-:W-:-:S11]  /*ab500*/  LOP3.LUT R41, R41, 0xfffffeff, RZ, 0xc0, !PT ;  /* 0xfffffeff29297812 */ /* 0x000fd600078ec0ff */
[----:B------:R-:W-:Y:S02]  /*ab510*/  @P6 LOP3.LUT R41, R41, 0x100, RZ, 0xfc, !PT ;  /* 0x0000010029296812 */ /* 0x000fe400078efcff */
[C---:B------:R-:W-:Y:S02]  /*ab520*/  LOP3.LUT P6, RZ, R26.reuse, 0x10000000, RZ, 0xc0, !PT ;  /* 0x100000001aff7812 */ /* 0x040fe400078cc0ff */
[----:B------:R-:W-:Y:S02]  /*ab530*/  LOP3.LUT R41, R41, 0xfffffdff, RZ, 0xc0, !PT ;  /* 0xfffffdff29297812 */ /* 0x000fe400078ec0ff */
[C---:B------:R-:W-:Y:S01]  /*ab540*/  LOP3.LUT P2, RZ, R26.reuse, 0x1000000, RZ, 0xc0, !PT ;  /* 0x010000001aff7812 */ /* 0x040fe2000784c0ff */
[----:B----4-:R3:W-:Y:S01]  /*ab550*/  @P3 STG.E desc[UR6][R30.64], R240 ;  /* 0x000000f01e003986 */ /* 0x0107e2000c101906 */
[----:B------:R-:W-:-:S07]  /*ab560*/  LOP3.LUT P1, RZ, R26, 0x4000000, RZ, 0xc0, !PT ;  /* 0x040000001aff7812 */ /* 0x000fce000782c0ff */
[----:B------:R-:W-:Y:S02]  /*ab570*/  @P6 LOP3.LUT R41, R41, 0x200, RZ, 0xfc, !PT ;  /* 0x0000020029296812 */ /* 0x000fe400078efcff */
[----:B------:R-:W-:Y:S01]  /*ab580*/  LOP3.LUT P6, RZ, R26, 0x8000000, RZ, 0xc0, !PT ;  /* 0x080000001aff7812 */ /* 0x000fe200078cc0ff */
[----:B---3--:R-:W-:Y:S01]  /*ab590*/  IMAD.WIDE R30, R251, 0x4, R14 ;  /* 0x00000004fb1e7825 */ /* 0x008fe200078e020e */
[----:B------:R-:W-:Y:S01]  /*ab5a0*/  LOP3.LUT P0, RZ, R27, 0x400000, RZ, 0xc0, !PT ;  /* 0x004000001bff7812 */ /* 0x000fe2000780c0ff */
[----:B------:R-:W2:Y:S01]  /*ab5b0*/  LDL.LU R240, [R1+0x1934] ;  /* 0x0019340001f07983 */ /* 0x000ea20000300800 */
[----:B------:R-:W-:-:S03]  /*ab5c0*/  LOP3.LUT R41, R41, 0xfffffbff, RZ, 0xc0, !PT ;  /* 0xfffffbff29297812 */ /* 0x000fc600078ec0ff */
[----:B------:R1:W-:Y:S06]  /*ab5d0*/  @P2 STG.E desc[UR6][R30.64], R126 ;  /* 0x0000007e1e002986 */ /* 0x0003ec000c101906 */
[----:B------:R-:W-:Y:S02]  /*ab5e0*/  @P6 LOP3.LUT R41, R41, 0x400, RZ, 0xfc, !PT ;  /* 0x0000040029296812 */ /* 0x000fe400078efcff */
[----:B------:R-:W-:Y:S01]  /*ab5f0*/  LOP3.LUT P6, RZ, R27, 0x1000000, RZ, 0xc0, !PT ;  /* 0x010000001bff7812 */ /* 0x000fe200078cc0ff */
[----:B-1----:R-:W-:Y:S01]  /*ab600*/  IMAD.WIDE R30, R251, 0x4, R12 ;  /* 0x00000004fb1e7825 */ /* 0x002fe200078e020c */
        /* <DEDUP_REMOVED lines=37> */
[C---:B------:R-:W-:Y:S02]  /*ab860*/  LOP3.LUT P3, RZ, R27.reuse, 0x8000000, RZ, 0xc0, !PT ;  /* 0x080000001bff7812 */ /* 0x040fe4000786c0ff */
[----:B------:R-:W-:Y:S02]  /*ab870*/  LOP3.LUT P2, RZ, R27, 0x10000000, RZ, 0xc0, !PT ;  /* 0x100000001bff7812 */ /* 0x000fe4000784c0ff */
        /* <DEDUP_REMOVED lines=33> */
[----:B------:R-:W4:Y:S01]  /*aba90*/  LDL.LU R229, [R1+0x1954] ;  /* 0x0019540001e57983 */ /* 0x000f220000300800 */
[----:B------:R-:W-:-:S02]  /*abaa0*/  LOP3.LUT R41, R41, 0xfffffffe, RZ, 0xc0, !PT ;  /* 0xfffffffe29297812 */ /* 0x000fc400078ec0ff */
[C---:B------:R-:W-:Y:S01]  /*abab0*/  LOP3.LUT P3, RZ, R26.reuse, 0x2, RZ, 0xc0, !PT ;  /* 0x000000021aff7812 */ /* 0x040fe2000786c0ff */
[----:B------:R-:W4:Y:S01]  /*abac0*/  LDL.LU R233, [R1+0x188] ;  /* 0x0001880001e97983 */ /* 0x000f220000300800 */
[----:B------:R-:W-:Y:S02]  /*abad0*/  LOP3.LUT P2, RZ, R26, 0x4, RZ, 0xc0, !PT ;  /* 0x000000041aff7812 */ /* 0x000fe4000784c0ff */
        /* <DEDUP_REMOVED lines=19> */
[----:B---3--:R-:W-:-:S13]  /*abc10*/  LOP3.LUT P6, RZ, R28, 0x400000, RZ, 0xc0, !PT ;  /* 0x004000001cff7812 */ /* 0x008fda00078cc0ff */
[----:B------:R-:W-:Y:S02]  /*abc20*/  @P6 LOP3.LUT R41, R41, 0x1, RZ, 0xfc, !PT ;  /* 0x0000000129296812 */ /* 0x000fe400078efcff */
[----:B------:R-:W-:Y:S02]  /*abc30*/  LOP3.LUT P6, RZ, R28, 0x100000, RZ, 0xc0, !PT ;  /* 0x001000001cff7812 */ /* 0x000fe400078cc0ff */
[----:B------:R-:W-:Y:S01]  /*abc40*/  LOP3.LUT R41, R41, 0xfffffffd, RZ, 0xc0, !PT ;  /* 0xfffffffd29297812 */ /* 0x000fe200078ec0ff */
[----:B------:R-:W-:-:S05]  /*abc50*/  IMAD.WIDE R30, R236, 0x4, R14 ;  /* 0x00000004ec1e7825 */ /* 0x000fca00078e020e */
        /* <DEDUP_REMOVED lines=11> */
[----:B------:R-:W4:Y:S04]  /*abd10*/  LDL.LU R240, [R1+0x18c] ;  /* 0x00018c0001f07983 */ /* 0x000f280000300800 */
[----:B------:R1:W-:Y:S02]  /*abd20*/  @P1 STG.E desc[UR6][R30.64], R126 ;  /* 0x0000007e1e001986 */ /* 0x0003e4000c101906 */
[----:B-1----:R-:W-:Y:S02]  /*abd30*/  IMAD.WIDE R30, R251, 0x4, R12 ;  /* 0x00000004fb1e7825 */ /* 0x002fe400078e020c */
[----:B------:R-:W4:Y:S04]  /*abd40*/  LDL.LU R126, [R1+0x6c0] ;  /* 0x0006c000017e7983 */ /* 0x000f280000300800 */
[----:B------:R1:W-:Y:S02]  /*abd50*/  @P0 STG.E desc[UR6][R30.64], R249 ;  /* 0x000000f91e000986 */ /* 0x0003e4000c101906 */
[----:B-1----:R-:W-:-:S05]  /*abd60*/  IMAD.WIDE R30, R248, 0x4, R14 ;  /* 0x00000004f81e7825 */ /* 0x002fca00078e020e */
        /* <DEDUP_REMOVED lines=32> */
[----:B-1----:R-:W-:-:S05]  /*abf70*/  IMAD.WIDE R30, R241, 0x4, R12 ;  /* 0x00000004f11e7825 */ /* 0x002fca00078e020c */
[----:B------:R3:W-:Y:S01]  /*abf80*/  @P5 STG.E desc[UR6][R30.64], R228 ;  /* 0x000000e41e005986 */ /* 0x0007e2000c101906 */
[C---:B------:R-:W-:Y:S02]  /*abf90*/  LOP3.LUT P2, RZ, R25.reuse, 0x200, RZ, 0xc0, !PT ;  /* 0x0000020019ff7812 */ /* 0x040fe4000784c0ff */
[----:B------:R-:W-:Y:S02]  /*abfa0*/  LOP3.LUT P1, RZ, R25, 0x400, RZ, 0xc0, !PT ;  /* 0x0000040019ff7812 */ /* 0x000fe4000782c0ff */
[----:B------:R-:W-:Y:S01]  /*abfb0*/  LOP3.LUT P0, RZ, R28, 0x800000, RZ, 0xc0, !PT ;  /* 0x008000001cff7812 */ /* 0x000fe2000780c0ff */
[----:B---3--:R-:W-:-:S05]  /*abfc0*/  IMAD.WIDE R30, R236, 0x4, R14 ;  /* 0x00000004ec1e7825 */ /* 0x008fca00078e020e */
[----:B--2---:R1:W-:Y:S02]  /*abfd0*/  @P4 STG.E desc[UR6][R30.64], R232 ;  /* 0x000000e81e004986 */ /* 0x0043e4000c101906 */
[----:B-1----:R-:W-:-:S05]  /*abfe0*/  IMAD.WIDE R30, R236, 0x4, R12 ;  /* 0x00000004ec1e7825 */ /* 0x002fca00078e020c */
[----:B----4-:R1:W-:Y:S02]  /*abff0*/  @P3 STG.E desc[UR6][R30.64], R240 ;  /* 0x000000f01e003986 */ /* 0x0103e4000c101906 */
[----:B-1----:R-:W-:-:S05]  /*ac000*/  IMAD.WIDE R30, R248, 0x4, R14 ;  /* 0x00000004f81e7825 */ /* 0x002fca00078e020e */
        /* <DEDUP_REMOVED lines=10> */
[----:B-1----:R-:W4:Y:S01]  /*ac0b0*/  LDL.LU R249, [R1+0x6a4] ;  /* 0x0006a40001f97983 */ /* 0x002f220000300800 */
[----:B------:R-:W-:-:S03]  /*ac0c0*/  IMAD.WIDE R30, R250, 0x4, R12 ;  /* 0x00000004fa1e7825 */ /* 0x000fc600078e020c */
[----:B------:R-:W4:Y:S04]  /*ac0d0*/  LDL.LU R250, [R1+0x1970] ;  /* 0x0019700001fa7983 */ /* 0x000f280000300800 */
[----:B------:R-:W4:Y:S04]  /*ac0e0*/  LDL.LU R231, [R1+0x174] ;  /* 0x0001740001e77983 */ /* 0x000f280000300800 */
[----:B------:R-:W4:Y:S01]  /*ac0f0*/  LDL.LU R235, [R1+0x6c8] ;  /* 0x0006c80001eb7983 */ /* 0x000f220000300800 */
[----:B------:R-:W-:Y:S02]  /*ac100*/  LOP3.LUT P6, RZ, R28, 0x4000000, RZ, 0xc0, !PT ;  /* 0x040000001cff7812 */ /* 0x000fe400078cc0ff */
[----:B------:R-:W-:Y:S01]  /*ac110*/  LOP3.LUT R42, R42, 0xfff7ffff, RZ, 0xc0, !PT ;  /* 0xfff7ffff2a2a7812 */ /* 0x000fe200078ec0ff */
[----:B------:R-:W4:Y:S04]  /*ac120*/  LDL.LU R239, [R1+0x6b8] ;  /* 0x0006b80001ef7983 */ /* 0x000f280000300800 */
[----:B------:R-:W4:Y:S04]  /*ac130*/  LDL.LU R243, [R1+0x6a8] ;  /* 0x0006a80001f37983 */ /* 0x000f280000300800 */
[----:B------:R-:W4:Y:S02]  /*ac140*/  LDL.LU R230, [R1+0x1974] ;  /* 0x0019740001e67983 */ /* 0x000f240000300800 */
[----:B------:R-:W-:-:S02]  /*ac150*/  @P6 LOP3.LUT R42, R42, 0x80000, RZ, 0xfc, !PT ;  /* 0x000800002a2a6812 */ /* 0x000fc400078efcff */
[----:B------:R-:W-:Y:S01]  /*ac160*/  LOP3.LUT P6, RZ, R28, 0x2000000, RZ, 0xc0, !PT ;  /* 0x020000001cff7812 */ /* 0x000fe200078cc0ff */
[----:B------:R-:W4:Y:S01]  /*ac170*/  LDL.LU R234, [R1+0x178] ;  /* 0x0001780001ea7983 */ /* 0x000f220000300800 */
[----:B------:R-:W-:-:S03]  /*ac180*/  LOP3.LUT R42, R42, 0xffefffff, RZ, 0xc0, !PT ;  /* 0xffefffff2a2a7812 */ /* 0x000fc600078ec0ff */
[----:B------:R-:W4:Y:S04]  /*ac190*/  LDL.LU R238, [R1+0x6cc] ;  /* 0x0006cc0001ee7983 */ /* 0x000f280000300800 */
[----:B------:R-:W4:Y:S04]  /*ac1a0*/  LDL.LU R242, [R1+0x1978] ;  /* 0x0019780001f27983 */ /* 0x000f280000300800 */
[----:B------:R-:W-:Y:S01]  /*ac1b0*/  @P6 LOP3.LUT R42, R42, 0x100000, RZ, 0xfc, !PT ;  /* 0x001000002a2a6812 */ /* 0x000fe200078efcff */
[----:B------:R-:W4:Y:S01]  /*ac1c0*/  LDL.LU R229, [R1+0x6bc] ;  /* 0x0006bc0001e57983 */ /* 0x000f220000300800 */
[----:B------:R-:W-:-:S02]  /*ac1d0*/  LOP3.LUT P6, RZ, R25, 0x1000, RZ, 0xc0, !PT ;  /* 0x0000100019ff7812 */ /* 0x000fc400078cc0ff */
[----:B------:R-:W-:Y:S01]  /*ac1e0*/  LOP3.LUT R42, R42, 0xffdfffff, RZ, 0xc0, !PT ;  /* 0xffdfffff2a2a7812 */ /* 0x000fe200078ec0ff */
[----:B------:R-:W4:Y:S01]  /*ac1f0*/  LDL.LU R233, [R1+0x6ac] ;  /* 0x0006ac0001e97983 */ /* 0x000f220000300800 */
[----:B------:R-:W-:-:S03]  /*ac200*/  LOP3.LUT P3, RZ, R28, 0x1000000, RZ, 0xc0, !PT ;  /* 0x010000001cff7812 */ /* 0x000fc6000786c0ff */
[----:B------:R-:W4:Y:S01]  /*ac210*/  LDL.LU R237, [R1+0x197c] ;  /* 0x00197c0001ed7983 */ /* 0x000f220000300800 */
[----:B------:R-:W-:Y:S02]  /*ac220*/  LOP3.LUT P2, RZ, R27, 0x80000000, RZ, 0xc0, !PT ;  /* 0x800000001bff7812 */ /* 0x000fe4000784c0ff */
[----:B------:R-:W-:Y:S01]  /*ac230*/  LOP3.LUT P1, RZ, R28, 0x1, RZ, 0xc0, !PT ;  /* 0x000000011cff7812 */ /* 0x000fe2000782c0ff */
[----:B------:R-:W4:Y:S02]  /*ac240*/  LDL.LU R241, [R1+0x17c] ;  /* 0x00017c0001f17983 */ /* 0x000f240000300800 */
[----:B------:R-:W-:Y:S02]  /*ac250*/  @P6 LOP3.LUT R42, R42, 0x200000, RZ, 0xfc, !PT ;  /* 0x002000002a2a6812 */ /* 0x000fe400078efcff */
[----:B------:R-:W-:Y:S01]  /*ac260*/  LOP3.LUT P6, RZ, R25, 0x800, RZ, 0xc0, !PT ;  /* 0x0000080019ff7812 */ /* 0x000fe200078cc0ff */
[----:B------:R-:W4:Y:S01]  /*ac270*/  LDL.LU R228, [R1+0x6f0] ;  /* 0x0006f00001e47983 */ /* 0x000f220000300800 */
[----:B------:R-:W-:-:S02]  /*ac280*/  LOP3.LUT R42, R42, 0xffbfffff, RZ, 0xc0, !PT ;  /* 0xffbfffff2a2a7812 */ /* 0x000fc400078ec0ff */
[----:B------:R-:W-:Y:S01]  /*ac290*/  LOP3.LUT P0, RZ, R27, 0x2, RZ, 0xc0, !PT ;  /* 0x000000021bff7812 */ /* 0x000fe2000780c0ff */
[----:B------:R-:W4:Y:S08]  /*ac2a0*/  LDL.LU R232, [R1+0x1980] ;  /* 0x0019800001e87983 */ /* 0x000f300000300800 */
        /* <DEDUP_REMOVED lines=23> */
[----:B------:R-:W3:Y:S04]  /*ac420*/  LDL.LU R251, [R1+0x160] ;  /* 0x0001600001fb7983 */ /* 0x000ee80000300800 */
[----:B------:R1:W-:Y:S02]  /*ac430*/  @P0 STG.E desc[UR6][R30.64], R249 ;  /* 0x000000f91e000986 */ /* 0x0003e4000c101906 */
[----:B-1----:R-:W-:Y:S02]  /*ac440*/  IMAD.WIDE R30, R248, 0x4, R12 ;  /* 0x00000004f81e7825 */ /* 0x002fe400078e020c */
[----:B------:R-:W3:Y:S04]  /*ac450*/  LDL.LU R249, [R1+0x6f4] ;  /* 0x0006f40001f97983 */ /* 0x000ee80000300800 */
[----:B------:R1:W-:Y:S01]  /*ac460*/  @P6 STG.E desc[UR6][R30.64], R231 ;  /* 0x000000e71e006986 */ /* 0x0003e2000c101906 */
[----:B------:R-:W-:-:S03]  /*ac470*/  LOP3.LUT P6, RZ, R42, 0x4000000, RZ, 0xc0, !PT ;  /* 0x040000002aff7812 */ /* 0x000fc600078cc0ff */
[----:B------:R-:W3:Y:S01]  /*ac480*/  LDL.LU R248, [R1+0x1988] ;  /* 0x0019880001f87983 */ /* 0x000ee20000300800 */
[----:B-1----:R-:W-:-:S09]  /*ac490*/  IMAD.WIDE R30, R250, 0x4, R14 ;  /* 0x00000004fa1e7825 */ /* 0x002fd200078e020e */
        /* <DEDUP_REMOVED lines=28> */
[----:B------:R-:W-:Y:S01]  /*ac660*/  LOP3.LUT P2, RZ, R27, 0x10, RZ, 0xc0, !PT ;  /* 0x000000101bff7812 */ /* 0x000fe2000784c0ff */
[----:B-1----:R-:W-:Y:S01]  /*ac670*/  IMAD.WIDE R30, R232, 0x4, R12 ;  /* 0x00000004e81e7825 */ /* 0x002fe200078e020c */
[C---:B------:R-:W-:Y:S02]  /*ac680*/  LOP3.LUT P1, RZ, R26.reuse, 0x80, RZ, 0xc0, !PT ;  /* 0x000000801aff7812 */ /* 0x040fe4000782c0ff */
[----:B------:R-:W-:Y:S02]  /*ac690*/  LOP3.LUT P0, RZ, R26, 0x100, RZ, 0xc0, !PT ;  /* 0x000001001aff7812 */ /* 0x000fe4000780c0ff */
[----:B--2---:R4:W-:Y:S02]  /*ac6a0*/  @P4 STG.E desc[UR6][R30.64], R236 ;  /* 0x000000ec1e004986 */ /* 0x0049e4000c101906 */
[----:B----4-:R-:W-:-:S05]  /*ac6b0*/  IMAD.WIDE R30, R126, 0x4, R14 ;  /* 0x000000047e1e7825 */ /* 0x010fca00078e020e */
[----:B---3--:R1:W-:Y:S02]  /*ac6c0*/  @P3 STG.E desc[UR6][R30.64], R240 ;  /* 0x000000f01e003986 */ /* 0x0083e4000c101906 */
[----:B-1----:R-:W-:-:S05]  /*ac6d0*/  IMAD.WIDE R30, R126, 0x4, R12 ;  /* 0x000000047e1e7825 */ /* 0x002fca00078e020c */
[----:B------:R1:W-:Y:S02]  /*ac6e0*/  @P2 STG.E desc[UR6][R30.64], R251 ;  /* 0x000000fb1e002986 */ /* 0x0003e4000c101906 */
[----:B-1----:R-:W-:-:S05]  /*ac6f0*/  IMAD.WIDE R30, R248, 0x4, R14 ;  /* 0x00000004f81e7825 */ /* 0x002fca00078e020e */
[----:B------:R1:W-:Y:S02]  /*ac700*/  @P1 STG.E desc[UR6][R30.64], R249 ;  /* 0x000000f91e001986 */ /* 0x0003e4000c101906 */
[----:B-1----:R-:W-:Y:S02]  /*ac710*/  IMAD.WIDE R30, R248, 0x4, R12 ;  /* 0x00000004f81e7825 */ /* 0x002fe400078e020c */
[----:B------:R-:W2:Y:S04]  /*ac720*/  LDL.LU R249, [R1+0x6d8] ;  /* 0x0006d80001f97983 */ /* 0x000ea80000300800 */
[----:B------:R-:W3:Y:S04]  /*ac730*/  LDL.LU R248, [R1+0x1994] ;  /* 0x0019940001f87983 */ /* 0x000ee80000300800 */
[----:B------:R-:W4:Y:S04]  /*ac740*/  LDL.LU R251, [R1+0x168] ;  /* 0x0001680001fb7983 */ /* 0x000f280000300800 */
[----:B------:R-:W2:Y:S04]  /*ac750*/  LDL.LU R230, [R1+0x1998] ;  /* 0x0019980001e67983 */ /* 0x000ea80000300800 */
[----:B------:R1:W-:Y:S04]  /*ac760*/  @P0 STG.E desc[UR6][R30.64], R250 ;  /* 0x000000fa1e000986 */ /* 0x0003e8000c101906 */
[----:B------:R-:W2:Y:S04]  /*ac770*/  LDL.LU R228, [R1+0x6d4] ;  /* 0x0006d40001e47983 */ /* 0x000ea80000300800 */
[----:B-1----:R-:W2:Y:S04]  /*ac780*/  LDL.LU R250, [R1+0x198c] ;  /* 0x00198c0001fa7983 */ /* 0x002ea80000300800 */
[----:B------:R-:W3:Y:S04]  /*ac790*/  LDL.LU R232, [R1+0x164] ;  /* 0x0001640001e87983 */ /* 0x000ee80000300800 */
[----:B------:R-:W3:Y:S04]  /*ac7a0*/  LDL.LU R236, [R1+0x6f8] ;  /* 0x0006f80001ec7983 */ /* 0x000ee80000300800 */
[----:B------:R-:W3:Y:S04]  /*ac7b0*/  LDL.LU R240, [R1+0x1990] ;  /* 0x0019900001f07983 */ /* 0x000ee80000300800 */
[----:B------:R-:W3:Y:S01]  /*ac7c0*/  LDL.LU R126, [R1+0x6e8] ;  /* 0x0006e800017e7983 */ /* 0x000ee20000300800 */
[----:B------:R-:W-:-:S02]  /*ac7d0*/  LOP3.LUT P3, RZ, R24, 0x800, RZ, 0xc0, !PT ;  /* 0x0000080018ff7812 */ /* 0x000fc4000786c0ff */
[C---:B------:R-:W-:Y:S02]  /*ac7e0*/  LOP3.LUT P2, RZ, R24.reuse, 0x1000, RZ, 0xc0, !PT ;  /* 0x0000100018ff7812 */ /* 0x040fe4000784c0ff */
        /* <DEDUP_REMOVED lines=24> */
[----:B---3--:R1:W-:Y:S04]  /*ac970*/  @P2 STG.E desc[UR6][R30.64], R232 ;  /* 0x000000e81e002986 */ /* 0x0083e8000c101906 */
[----:B------:R-:W3:Y:S04]  /*ac980*/  LDL.LU R228, [R1+0x700] ;  /* 0x0007000001e47983 */ /* 0x000ee80000300800 */
[----:B-1----:R-:W3:Y:S01]  /*ac990*/  LDL.LU R232, [R1+0x19a4] ;  /* 0x0019a40001e87983 */ /* 0x002ee20000300800 */
[----:B------:R-:W-:-:S04]  /*ac9a0*/  LOP3.LUT R42, R42, 0xffff7fff, RZ, 0xc0, !PT ;  /* 0xffff7fff2a2a7812 */ /* 0x000fc800078ec0ff */
        /* <DEDUP_REMOVED lines=9> */
[----:B------:R-:W-:Y:S01]  /*aca40*/  LOP3.LUT P0, RZ, R25, 0x4000, RZ, 0xc0, !PT ;  /* 0x0000400019ff7812 */ /* 0x000fe2000780c0ff */
[----:B------:R-:W-:Y:S01]  /*aca50*/  IMAD.WIDE R30, R240, 0x4, R14 ;  /* 0x00000004f01e7825 */ /* 0x000fe200078e020e */
[----:B------:R-:W-:-:S04]  /*aca60*/  LOP3.LUT R42, R42, 0xfffbffff, RZ, 0xc0, !PT ;  /* 0xfffbffff2a2a7812 */ /* 0x000fc800078ec0ff */
[----:B------:R1:W-:Y:S05]  /*aca70*/  @P1 STG.E desc[UR6][R30.64], R236 ;  /* 0x000000ec1e001986 */ /* 0x0003ea000c101906 */
[----:B------:R-:W-:Y:S02]  /*aca80*/  @P6 LOP3.LUT R42, R42, 0x40000, RZ, 0xfc, !PT ;  /* 0x000400002a2a6812 */ /* 0x000fe400078efcff */
[----:B------:R-:W-:Y:S01]  /*aca90*/  LOP3.LUT P6, RZ, R28, 0x8000000, RZ, 0xc0, !PT ;  /* 0x080000001cff7812 */ /* 0x000fe200078cc0ff */
[----:B-1----:R-:W-:Y:S02]  /*acaa0*/  IMAD.WIDE R30, R240, 0x4, R12 ;  /* 0x00000004f01e7825 */ /* 0x002fe400078e020c */
[----:B------:R-:W3:Y:S04]  /*acab0*/  LDL.LU R240, [R1+0x19a8] ;  /* 0x0019a80001f07983 */ /* 0x000ee80000300800 */
[----:B------:R1:W-:Y:S04]  /*acac0*/  @P0 STG.E desc[UR6][R30.64], R126 ;  /* 0x0000007e1e000986 */ /* 0x0003e8000c101906 */
[----:B------:R-:W3:Y:S01]  /*acad0*/  LDL.LU R236, [R1+0x724] ;  /* 0x0007240001ec7983 */ /* 0x000ee20000300800 */
[----:B-1----:R-:W-:-:S03]  /*acae0*/  IMAD.WIDE R30, R248, 0x4, R14 ;  /* 0x00000004f81e7825 */ /* 0x002fc600078e020e */
[----:B------:R-:W3:Y:S04]  /*acaf0*/  LDL.LU R126, [R1+0x714] ;  /* 0x00071400017e7983 */ /* 0x000ee80000300800 */
[----:B------:R1:W-:Y:S01]  /*acb00*/  @P6 STG.E desc[UR6][R30.64], R249 ;  /* 0x000000f91e006986 */ /* 0x0003e2000c101906 */
[----:B------:R-:W-:Y:S01]  /*acb10*/  LOP3.LUT P6, RZ, R42, 0x40000, RZ, 0xc0, !PT ;  /* 0x000400002aff7812 */ /* 0x000fe200078cc0ff */
[----:B-1----:R-:W-:Y:S02]  /*acb20*/  IMAD.WIDE R30, R248, 0x4, R12 ;  /* 0x00000004f81e7825 */ /* 0x002fe400078e020c */
[----:B------:R-:W3:Y:S10]  /*acb30*/  LDL.LU R249, [R1+0x704] ;  /* 0x0007040001f97983 */ /* 0x000ef40000300800 */
[----:B----4-:R1:W-:Y:S01]  /*acb40*/  @P6 STG.E desc[UR6][R30.64], R251 ;  /* 0x000000fb1e006986 */ /* 0x0103e2000c101906 */
[----:B------:R-:W-:-:S03]  /*acb50*/  LOP3.LUT P6, RZ, R42, 0x20000, RZ, 0xc0, !PT ;  /* 0x000200002aff7812 */ /* 0x000fc600078cc0ff */
[----:B------:R-:W4:Y:S01]  /*acb60*/  LDL.LU R248, [R1+0x19ac] ;  /* 0x0019ac0001f87983 */ /* 0x000f220000300800 */
[----:B-1----:R-:W-:Y:S01]  /*acb70*/  IMAD.WIDE R30, R230, 0x4, R14 ;  /* 0x00000004e61e7825 */ /* 0x002fe200078e020e */
[----:B------:R-:W-:Y:S02]  /*acb80*/  LOP3.LUT P5, RZ, R24, 0x4000, RZ, 0xc0, !PT ;  /* 0x0000400018ff7812 */ /* 0x000fe400078ac0ff */
[----:B------:R-:W4:Y:S06]  /*acb90*/  LDL.LU R251, [R1+0x154] ;  /* 0x0001540001fb7983 */ /* 0x000f2c0000300800 */
[----:B--2---:R1:W-:Y:S01]  /*acba0*/  @P6 STG.E desc[UR6][R30.64], R250 ;  /* 0x000000fa1e006986 */ /* 0x0043e2000c101906 */
[----:B------:R-:W-:Y:S01]  /*acbb0*/  LOP3.LUT P6, RZ, R42, 0x10000, RZ, 0xc0, !PT ;  /* 0x000100002aff7812 */ /* 0x000fe200078cc0ff */
[----:B-1----:R-:W-:-:S02]  /*acbc0*/  IMAD.WIDE R30, R230, 0x4, R12 ;  /* 0x00000004e61e7825 */ /* 0x002fc400078e020c */
[----:B------:R-:W2:Y:S10]  /*acbd0*/  LDL.LU R250, [R1+0x19b0] ;  /* 0x0019b00001fa7983 */ /* 0x000eb40000300800 */
        /* <DEDUP_REMOVED lines=14> */
[----:B---3--:R-:W-:-:S12]  /*accc0*/  IMAD.WIDE R30, R232, 0x4, R14 ;  /* 0x00000004e81e7825 */ /* 0x008fd800078e020e */
[----:B------:R1:W-:Y:S02]  /*accd0*/  @P6 STG.E desc[UR6][R30.64], R228 ;  /* 0x000000e41e006986 */ /* 0x0003e4000c101906 */
[----:B-1----:R-:W-:-:S05]  /*acce0*/  IMAD.WIDE R30, R232, 0x4, R12 ;  /* 0x00000004e81e7825 */ /* 0x002fca00078e020c */
[----:B------:R1:W-:Y:S04]  /*accf0*/  @P5 STG.E desc[UR6][R30.64], R0 ;  /* 0x000000001e005986 */ /* 0x0003e8000c101906 */
[----:B-1----:R-:W3:Y:S01]  /*acd00*/  LDL.LU R0, [R1+0x2af4] ;  /* 0x002af40001007983 */ /* 0x002ee20000300800 */
[C---:B------:R-:W-:Y:S02]  /*acd10*/  LOP3.LUT P4, RZ, R25.reuse, 0x8000, RZ, 0xc0, !PT ;  /* 0x0000800019ff7812 */ /* 0x040fe4000788c0ff */
[----:B------:R-:W-:Y:S01]  /*acd20*/  LOP3.LUT P3, RZ, R25, 0x10000, RZ, 0xc0, !PT ;  /* 0x0001000019ff7812 */ /* 0x000fe2000786c0ff */
[----:B------:R-:W-:Y:S01]  /*acd30*/  IMAD.WIDE R30, R240, 0x4, R14 ;  /* 0x00000004f01e7825 */ /* 0x000fe200078e020e */
[C---:B------:R-:W-:Y:S02]  /*acd40*/  LOP3.LUT P2, RZ, R28.reuse, 0x20000000, RZ, 0xc0, !PT ;  /* 0x200000001cff7812 */ /* 0x040fe4000784c0ff */
[----:B------:R-:W-:-:S07]  /*acd50*/  LOP3.LUT P1, RZ, R28, 0x40000000, RZ, 0xc0, !PT ;  /* 0x400000001cff7812 */ /* 0x000fce000782c0ff */
[----:B------:R1:W-:Y:S01]  /*acd60*/  @P4 STG.E desc[UR6][R30.64], R236 ;  /* 0x000000ec1e004986 */ /* 0x0003e2000c101906 */
[----:B------:R-:W-:Y:S01]  /*acd70*/  LOP3.LUT P0, RZ, R28, 0x20, RZ, 0xc0, !PT ;  /* 0x000000201cff7812 */ /* 0x000fe2000780c0ff */
[----:B-1----:R-:W-:-:S05]  /*acd80*/  IMAD.WIDE R30, R240, 0x4, R12 ;  /* 0x00000004f01e7825 */ /* 0x002fca00078e020c */
[----:B------:R4:W-:Y:S02]  /*acd90*/  @P3 STG.E desc[UR6][R30.64], R126 ;  /* 0x0000007e1e003986 */ /* 0x0009e4000c101906 */
[----:B----4-:R-:W-:-:S05]  /*acda0*/  IMAD.WIDE R30, R248, 0x4, R14 ;  /* 0x00000004f81e7825 */ /* 0x010fca00078e020e */
[----:B------:R1:W-:Y:S02]  /*acdb0*/  @P2 STG.E desc[UR6][R30.64], R249 ;  /* 0x000000f91e002986 */ /* 0x0003e4000c101906 */
[----:B-1----:R-:W-:Y:S02]  /*acdc0*/  IMAD.WIDE R30, R248, 0x4, R12 ;  /* 0x00000004f81e7825 */ /* 0x002fe400078e020c */
[----:B------:R-:W4:Y:S04]  /*acdd0*/  LDL.LU R249, [R1+0x19b8] ;  /* 0x0019b80001f97983 */ /* 0x000f280000300800 */
[----:B------:R2:W-:Y:S04]  /*acde0*/  @P1 STG.E desc[UR6][R30.64], R251 ;  /* 0x000000fb1e001986 */ /* 0x0005e8000c101906 */
[----:B------:R-:W4:Y:S01]  /*acdf0*/  LDL.LU R248, [R1+0x71c] ;  /* 0x00071c0001f87983 */ /* 0x000f220000300800 */
[----:B--2---:R-:W-:-:S05]  /*ace00*/  IMAD.WIDE R30, R250, 0x4, R14 ;  /* 0x00000004fa1e7825 */ /* 0x004fca00078e020e */
[----:B---3--:R1:W-:Y:S04]  /*ace10*/  @P0 STG.E desc[UR6][R30.64], R0 ;  /* 0x000000001e000986 */ /* 0x0083e8000c101906 */
[----:B-1----:R-:W2:Y:S04]  /*ace20*/  LDL.LU R0, [R1+0x2af0] ;  /* 0x002af00001007983 */ /* 0x002ea80000300800 */
[----:B------:R-:W3:Y:S04]  /*ace30*/  LDL.LU R232, [R1+0x718] ;  /* 0x0007180001e87983 */ /* 0x000ee80000300800 */
[----:B------:R-:W3:Y:S04]  /*ace40*/  LDL.LU R236, [R1+0x708] ;  /* 0x0007080001ec7983 */ /* 0x000ee80000300800 */
[----:B------:R-:W3:Y:S04]  /*ace50*/  LDL.LU R240, [R1+0x19b4] ;  /* 0x0019b40001f07983 */ /* 0x000ee80000300800 */
[----:B------:R-:W3:Y:S04]  /*ace60*/  LDL.LU R126, [R1+0x158] ;  /* 0x00015800017e7983 */ /* 0x000ee80000300800 */
[----:B------:R-:W3:Y:S01]  /*ace70*/  LDL.LU R251, [R1+0x72c] ;  /* 0x00072c0001fb7983 */ /* 0x000ee20000300800 */
[----:B------:R-:W-:-:S03]  /*ace80*/  IMAD.WIDE R30, R250, 0x4, R12 ;  /* 0x00000004fa1e7825 */ /* 0x000fc600078e020c */
[----:B------:R-:W3:Y:S04]  /*ace90*/  LDL.LU R250, [R1+0x70c] ;  /* 0x00070c0001fa7983 */ /* 0x000ee80000300800 */
        /* <DEDUP_REMOVED lines=9> */
[----:B------:R-:W-:-:S03]  /*acf30*/  LOP3.LUT R42, R42, 0xffffffef, RZ, 0xc0, !PT ;  /* 0xffffffef2a2a7812 */ /* 0x000fc600078ec0ff */
[----:B------:R-:W3:Y:S04]  /*acf40*/  LDL.LU R242, [R1+0x730] ;  /* 0x0007300001f27983 */ /* 0x000ee80000300800 */
[----:B------:R-:W3:Y:S04]  /*acf50*/  LDL.LU R229, [R1+0x19c4] ;  /* 0x0019c40001e57983 */ /* 0x000ee80000300800 */
[----:B------:R-:W-:Y:S01]  /*acf60*/  @P6 LOP3.LUT R42, R42, 0x10, RZ, 0xfc, !PT ;  /* 0x000000102a2a6812 */ /* 0x000fe200078efcff */
[----:B------:R-:W3:Y:S03]  /*acf70*/  LDL.LU R233, [R1+0x140] ;  /* 0x0001400001e97983 */ /* 0x000ee60000300800 */
[----:B------:R-:W-:Y:S01]  /*acf80*/  LOP3.LUT R42, R42, 0xffffffdf, RZ, 0xc0, !PT ;  /* 0xffffffdf2a2a7812 */ /* 0x000fe200078ec0ff */
[----:B------:R-:W3:Y:S01]  /*acf90*/  LDL.LU R241, [R1+0x19c8] ;  /* 0x0019c80001f17983 */ /* 0x000ee20000300800 */
[----:B------:R-:W-:-:S02]  /*acfa0*/  LOP3.LUT P3, RZ, R28, 0x40, RZ, 0xc0, !PT ;  /* 0x000000401cff7812 */ /* 0x000fc4000786c0ff */
[C---:B------:R-:W-:Y:S01]  /*acfb0*/  LOP3.LUT P2, RZ, R27.reuse, 0x80, RZ, 0xc0, !PT ;  /* 0x000000801bff7812 */ /* 0x040fe2000784c0ff */
[----:B------:R-:W4:Y:S01]  /*acfc0*/  LDL.LU R237, [R1+0x754] ;  /* 0x0007540001ed7983 */ /* 0x000f220000300800 */
[----:B------:R-:W-:Y:S02]  /*acfd0*/  LOP3.LUT P1, RZ, R27, 0x100, RZ, 0xc0, !PT ;  /* 0x000001001bff7812 */ /* 0x000fe4000782c0ff */
[----:B------:R-:W-:Y:S01]  /*acfe0*/  LOP3.LUT P0, RZ, R26, 0x800, RZ, 0xc0, !PT ;  /* 0x000008001aff7812 */ /* 0x000fe2000780c0ff */
[----:B------:R-:W4:Y:S01]  /*acff0*/  LDL.LU R228, [R1+0x744] ;  /* 0x0007440001e47983 */ /* 0x000f220000300800 */
        /* <DEDUP_REMOVED lines=25> */
[----:B------:R-:W2:Y:S01]  /*ad190*/  LDL.LU R240, [R1+0x144] ;  /* 0x0001440001f07983 */ /* 0x000ea20000300800 */
[----:B----4-:R-:W-:-:S03]  /*ad1a0*/  IMAD.WIDE R30, R249, 0x4, R14 ;  /* 0x00000004f91e7825 */ /* 0x010fc600078e020e */
[----:B------:R-:W4:Y:S04]  /*ad1b0*/  LDL.LU R126, [R1+0x758] ;  /* 0x00075800017e7983 */ /* 0x000f280000300800 */
[----:B------:R1:W-:Y:S02]  /*ad1c0*/  @P0 STG.E desc[UR6][R30.64], R251 ;  /* 0x000000fb1e000986 */ /* 0x0003e4000c101906 */
[----:B-1----:R-:W-:Y:S02]  /*ad1d0*/  IMAD.WIDE R30, R249, 0x4, R12 ;  /* 0x00000004f91e7825 */ /* 0x002fe400078e020c */
[----:B------:R-:W4:Y:S04]  /*ad1e0*/  LDL.LU R251, [R1+0x19d0] ;  /* 0x0019d00001fb7983 */ /* 0x000f280000300800 */
[----:B------:R1:W-:Y:S01]  /*ad1f0*/  @P6 STG.E desc[UR6][R30.64], R248 ;  /* 0x000000f81e006986 */ /* 0x0003e2000c101906 */
[----:B------:R-:W-:-:S03]  /*ad200*/  LOP3.LUT P6, RZ, R42, 0x400, RZ, 0xc0, !PT ;  /* 0x000004002aff7812 */ /* 0x000fc600078cc0ff */
[----:B------:R-:W4:Y:S01]  /*ad210*/  LDL.LU R249, [R1+0x748] ;  /* 0x0007480001f97983 */ /* 0x000f220000300800 */
[----:B-1----:R-:W-:-:S03]  /*ad220*/  IMAD.WIDE R30, R239, 0x4, R14 ;  /* 0x00000004ef1e7825 */ /* 0x002fc600078e020e */
[----:B------:R-:W4:Y:S06]  /*ad230*/  LDL.LU R248, [R1+0x19d4] ;  /* 0x0019d40001f87983 */ /* 0x000f2c0000300800 */
        /* <DEDUP_REMOVED lines=25> */
[C---:B------:R-:W-:Y:S02]  /*ad3d0*/  LOP3.LUT P3, RZ, R26.reuse, 0x2000, RZ, 0xc0, !PT ;  /* 0x000020001aff7812 */ /* 0x040fe4000786c0ff */
[----:B------:R-:W-:Y:S02]  /*ad3e0*/  LOP3.LUT P2, RZ, R26, 0x4000, RZ, 0xc0, !PT ;  /* 0x000040001aff7812 */ /* 0x000fe4000784c0ff */
        /* <DEDUP_REMOVED lines=18> */
[----:B------:R-:W2:Y:S04]  /*ad510*/  LDL.LU R236, [R1+0x19d8] ;  /* 0x0019d80001ec7983 */ /* 0x000ea80000300800 */
        /* <DEDUP_REMOVED lines=15> */
[----:B------:R-:W-:-:S03]  /*ad610*/  LOP3.LUT P2, RZ, R25, 0x100000, RZ, 0xc0, !PT ;  /* 0x0010000019ff7812 */ /* 0x000fc6000784c0ff */
[----:B------:R-:W4:Y:S01]  /*ad620*/  LDL.LU R241, [R1+0x19f0] ;  /* 0x0019f00001f17983 */ /* 0x000f220000300800 */
[----:B------:R-:W-:-:S03]  /*ad630*/  LOP3.LUT P1, RZ, R0, 0x2, RZ, 0xc0, !PT ;  /* 0x0000000200ff7812 */ /* 0x000fc6000782c0ff */
[----:B------:R-:W4:Y:S01]  /*ad640*/  LDL.LU R237, [R1+0x788] ;  /* 0x0007880001ed7983 */ /* 0x000f220000300800 */
[----:B------:R-:W-:-:S03]  /*ad650*/  LOP3.LUT P0, RZ, R0, 0x4, RZ, 0xc0, !PT ;  /* 0x0000000400ff7812 */ /* 0x000fc6000780c0ff */
[----:B------:R-:W4:Y:S01]  /*ad660*/  LDL.LU R228, [R1+0x778] ;  /* 0x0007780001e47983 */ /* 0x000f220000300800 */
[----:B------:R-:W-:Y:S02]  /*ad670*/  LOP3.LUT P6, RZ, R25, 0x200000, RZ, 0xc0, !PT ;  /* 0x0020000019ff7812 */ /* 0x000fe400078cc0ff */
[----:B------:R-:W-:Y:S01]  /*ad680*/  LOP3.LUT R42, R42, 0xfffffffe, RZ, 0xc0, !PT ;  /* 0xfffffffe2a2a7812 */ /* 0x000fe200078ec0ff */
[----:B--2---:R-:W-:-:S05]  /*ad690*/  IMAD.WIDE R30, R236, 0x4, R14 ;  /* 0x00000004ec1e7825 */ /* 0x004fca00078e020e */
[----:B------:R1:W-:Y:S02]  /*ad6a0*/  @P3 STG.E desc[UR6][R30.64], R232 ;  /* 0x000000e81e003986 */ /* 0x0003e4000c101906 */
[----:B-1----:R-:W-:Y:S02]  /*ad6b0*/  IMAD.WIDE R30, R236, 0x4, R12 ;  /* 0x00000004ec1e7825 */ /* 0x002fe400078e020c */
[----:B------:R-:W2:Y:S04]  /*ad6c0*/  LDL.LU R232, [R1+0x768] ;  /* 0x0007680001e87983 */ /* 0x000ea80000300800 */
[----:B---3--:R1:W-:Y:S02]  /*ad6d0*/  @P2 STG.E desc[UR6][R30.64], R240 ;  /* 0x000000f01e002986 */ /* 0x0083e4000c101906 */
[----:B-1----:R-:W-:-:S02]  /*ad6e0*/  IMAD.WIDE R30, R251, 0x4, R14 ;  /* 0x00000004fb1e7825 */ /* 0x002fc400078e020e */
[----:B------:R-:W3:Y:S04]  /*ad6f0*/  LDL.LU R240, [R1+0x19f4] ;  /* 0x0019f40001f07983 */ /* 0x000ee80000300800 */
[----:B------:R1:W-:Y:S02]  /*ad700*/  @P1 STG.E desc[UR6][R30.64], R126 ;  /* 0x0000007e1e001986 */ /* 0x0003e4000c101906 */
[----:B-1----:R-:W-:Y:S02]  /*ad710*/  IMAD.WIDE R30, R251, 0x4, R12 ;  /* 0x00000004fb1e7825 */ /* 0x002fe400078e020c */
[----:B------:R-:W2:Y:S04]  /*ad720*/  LDL.LU R126, [R1+0x138] ;  /* 0x00013800017e7983 */ /* 0x000ea80000300800 */
[----:B------:R1:W-:Y:S04]  /*ad730*/  @P0 STG.E desc[UR6][R30.64], R249 ;  /* 0x000000f91e000986 */ /* 0x0003e8000c101906 */
[----:B------:R-:W2:Y:S04]  /*ad740*/  LDL.LU R251, [R1+0x78c] ;  /* 0x00078c0001fb7983 */ /* 0x000ea80000300800 */
[----:B-1----:R-:W2:Y:S01]  /*ad750*/  LDL.LU R249, [R1+0x19f8] ;  /* 0x0019f80001f97983 */ /* 0x002ea20000300800 */
[----:B----4-:R-:W-:-:S04]  /*ad760*/  LOP3.LUT R43, R43, 0xf7ffffff, RZ, 0xc0, !PT ;  /* 0xf7ffffff2b2b7812 */ /* 0x010fc800078ec0ff */
        /* <DEDUP_REMOVED lines=20> */
[----:B------:R-:W-:-:S10]  /*ad8b0*/  IMAD.WIDE R30, R248, 0x4, R14 ;  /* 0x00000004f81e7825 */ /* 0x000fd400078e020e */
[----:B------:R-:W-:Y:S02]  /*ad8c0*/  @P6 LOP3.LUT R42, R42, 0x4, RZ, 0xfc, !PT ;  /* 0x000000042a2a6812 */ /* 0x000fe400078efcff */
[----:B------:R-:W-:-:S13]  /*ad8d0*/  LOP3.LUT P6, RZ, R28, 0x200, RZ, 0xc0, !PT ;  /* 0x000002001cff7812 */ /* 0x000fda00078cc0ff */
[----:B------:R1:W-:Y:S01]  /*ad8e0*/  @P6 STG.E desc[UR6][R30.64], R250 ;  /* 0x000000fa1e006986 */ /* 0x0003e2000c101906 */
[----:B------:R-:W-:Y:S01]  /*ad8f0*/  LOP3.LUT P6, RZ, R42, 0x4, RZ, 0xc0, !PT ;  /* 0x000000042aff7812 */ /* 0x000fe200078cc0ff */
[----:B-1----:R-:W-:Y:S02]  /*ad900*/  IMAD.WIDE R30, R248, 0x4, R12 ;  /* 0x00000004f81e7825 */ /* 0x002fe400078e020c */
[----:B------:R-:W4:Y:S10]  /*ad910*/  LDL.LU R250, [R1+0x77c] ;  /* 0x00077c0001fa7983 */ /* 0x000f340000300800 */
[----:B------:R1:W-:Y:S01]  /*ad920*/  @P6 STG.E desc[UR6][R30.64], R231 ;  /* 0x000000e71e006986 */ /* 0x0003e2000c101906 */
[----:B------:R-:W-:-:S03]  /*ad930*/  LOP3.LUT P6, RZ, R42, 0x2, RZ, 0xc0, !PT ;  /* 0x000000022aff7812 */ /* 0x000fc600078cc0ff */
[----:B------:R-:W4:Y:S01]  /*ad940*/  LDL.LU R248, [R1+0x76c] ;  /* 0x00076c0001f87983 */ /* 0x000f220000300800 */
[----:B------:R-:W-:-:S03]  /*ad950*/  LOP3.LUT P5, RZ, R25, 0x400000, RZ, 0xc0, !PT ;  /* 0x0040000019ff7812 */ /* 0x000fc600078ac0ff */
[----:B------:R-:W4:Y:S01]  /*ad960*/  LDL.LU R236, [R1+0x19fc] ;  /* 0x0019fc0001ec7983 */ /* 0x000f220000300800 */
[----:B-1----:R-:W-:-:S05]  /*ad970*/  IMAD.WIDE R30, R239, 0x4, R14 ;  /* 0x00000004ef1e7825 */ /* 0x002fca00078e020e */
        /* <DEDUP_REMOVED lines=24> */
[----:B---3--:R-:W-:-:S05]  /*adb00*/  IMAD.WIDE R30, R240, 0x4, R14 ;  /* 0x00000004f01e7825 */ /* 0x008fca00078e020e */
[----:B--2---:R1:W-:Y:S02]  /*adb10*/  @P4 STG.E desc[UR6][R30.64], R232 ;  /* 0x000000e81e004986 */ /* 0x0043e4000c101906 */
[----:B-1----:R-:W-:-:S05]  /*adb20*/  IMAD.WIDE R30, R240, 0x4, R12 ;  /* 0x00000004f01e7825 */ /* 0x002fca00078e020c */
[----:B------:R1:W-:Y:S02]  /*adb30*/  @P3 STG.E desc[UR6][R30.64], R126 ;  /* 0x0000007e1e003986 */ /* 0x0003e4000c101906 */
[----:B-1----:R-:W-:-:S05]  /*adb40*/  IMAD.WIDE R30, R249, 0x4, R14 ;  /* 0x00000004f91e7825 */ /* 0x002fca00078e020e */
[----:B------:R1:W-:Y:S02]  /*adb50*/  @P2 STG.E desc[UR6][R30.64], R251 ;  /* 0x000000fb1e002986 */ /* 0x0003e4000c101906 */
[----:B-1----:R-:W-:Y:S02]  /*adb60*/  IMAD.WIDE R30, R249, 0x4, R12 ;  /* 0x00000004f91e7825 */ /* 0x002fe400078e020c */
[----:B------:R-:W2:Y:S01]  /*adb70*/  LDL.LU R249, [R1+0x13c] ;  /* 0x00013c0001f97983 */ /* 0x000ea20000300800 */
[----:B------:R-:W-:Y:S02]  /*adb80*/  LOP3.LUT P1, RZ, R28, 0x1000, RZ, 0xc0, !PT ;  /* 0x000010001cff7812 */ /* 0x000fe4000782c0ff */
[C---:B------:R-:W-:Y:S01]  /*adb90*/  LOP3.LUT P0, RZ, R27.reuse, 0x2000, RZ, 0xc0, !PT ;  /* 0x000020001bff7812 */ /* 0x040fe2000780c0ff */
[----:B------:R-:W3:Y:S04]  /*adba0*/  LDL.LU R240, [R1+0x7c0] ;  /* 0x0007c00001f07983 */ /* 0x000ee80000300800 */
[----:B------:R-:W3:Y:S04]  /*adbb0*/  LDL.LU R126, [R1+0x1a00] ;  /* 0x001a0000017e7983 */ /* 0x000ee80000300800 */
[----:B------:R-:W3:Y:S01]  /*adbc0*/  LDL.LU R251, [R1+0x7b0] ;  /* 0x0007b00001fb7983 */ /* 0x000ee20000300800 */
[----:B------:R-:W-:-:S03]  /*adbd0*/  LOP3.LUT P3, RZ, R27, 0x4000, RZ, 0xc0, !PT ;  /* 0x000040001bff7812 */ /* 0x000fc6000786c0ff */
[----:B----4-:R1:W-:Y:S02]  /*adbe0*/  @P1 STG.E desc[UR6][R30.64], R250 ;  /* 0x000000fa1e001986 */ /* 0x0103e4000c101906 */
[C---:B-1----:R-:W-:Y:S02]  /*adbf0*/  IMAD.WIDE R30, R236.reuse, 0x4, R14 ;  /* 0x00000004ec1e7825 */ /* 0x042fe400078e020e */
[----:B------:R-:W4:Y:S04]  /*adc00*/  LDL.LU R250, [R1+0x7a0] ;  /* 0x0007a00001fa7983 */ /* 0x000f280000300800 */
[----:B------:R1:W-:Y:S04]  /*adc10*/  @P0 STG.E desc[UR6][R30.64], R248 ;  /* 0x000000f81e000986 */ /* 0x0003e8000c101906 */
[----:B-1----:R-:W4:Y:S01]  /*adc20*/  LDL.LU R248, [R1+0x1a04] ;  /* 0x001a040001f87983 */ /* 0x002f220000300800 */
[----:B------:R-:W-:-:S03]  /*adc30*/  IMAD.WIDE R30, R236, 0x4, R12 ;  /* 0x00000004ec1e7825 */ /* 0x000fc600078e020c */
[----:B------:R-:W4:Y:S01]  /*adc40*/  LDL.LU R231, [R1+0x790] ;  /* 0x0007900001e77983 */ /* 0x000f220000300800 */
[----:B------:R-:W-:-:S03]  /*adc50*/  LOP3.LUT P6, RZ, R27, 0x10000, RZ, 0xc0, !PT ;  /* 0x000100001bff7812 */ /* 0x000fc600078cc0ff */
[----:B--2---:R1:W-:Y:S04]  /*adc60*/  @P3 STG.E desc[UR6][R30.64], R249 ;  /* 0x000000f91e003986 */ /* 0x0043e8000c101906 */
[----:B-1----:R-:W2:Y:S04]  /*adc70*/  LDL.LU R249, [R1+0x1a08] ;  /* 0x001a080001f97983 */ /* 0x002ea80000300800 */
[----:B------:R-:W2:Y:S04]  /*adc80*/  LDL.LU R235, [R1+0x7c4] ;  /* 0x0007c40001eb7983 */ /* 0x000ea80000300800 */
[----:B------:R-:W2:Y:S01]  /*adc90*/  LDL.LU R239, [R1+0x7b4] ;  /* 0x0007b40001ef7983 */ /* 0x000ea20000300800 */
[----:B------:R-:W-:-:S03]  /*adca0*/  LOP3.LUT R43, R43, 0xfff7ffff, RZ, 0xc0, !PT ;  /* 0xfff7ffff2b2b7812 */ /* 0x000fc600078ec0ff */
[----:B------:R-:W2:Y:S01]  /*adcb0*/  LDL.LU R243, [R1+0x7a4] ;  /* 0x0007a40001f37983 */ /* 0x000ea20000300800 */
[----:B------:R-:W-:-:S03]  /*adcc0*/  @P6 LOP3.LUT R43, R43, 0x80000, RZ, 0xfc, !PT ;  /* 0x000800002b2b6812 */ /* 0x000fc600078efcff */
[----:B------:R-:W2:Y:S01]  /*adcd0*/  LDL.LU R230, [R1+0x1a0c] ;  /* 0x001a0c0001e67983 */ /* 0x000ea20000300800 */
[----:B------:R-:W-:Y:S02]  /*adce0*/  LOP3.LUT P6, RZ, R27, 0x8000, RZ, 0xc0, !PT ;  /* 0x000080001bff7812 */ /* 0x000fe400078cc0ff */
[----:B------:R-:W-:Y:S01]  /*adcf0*/  LOP3.LUT R43, R43, 0xffefffff, RZ, 0xc0, !PT ;  /* 0xffefffff2b2b7812 */ /* 0x000fe200078ec0ff */
[----:B------:R-:W2:Y:S04]  /*add00*/  LDL.LU R234, [R1+0x794] ;  /* 0x0007940001ea7983 */ /* 0x000ea80000300800 */
[----:B------:R-:W2:Y:S04]  /*add10*/  LDL.LU R238, [R1+0x7c8] ;  /* 0x0007c80001ee7983 */ /* 0x000ea80000300800 */
[----:B------:R-:W2:Y:S02]  /*add20*/  LDL.LU R242, [R1+0x1a10] ;  /* 0x001a100001f27983 */ /* 0x000ea40000300800 */
[----:B------:R-:W-:-:S02]  /*add30*/  @P6 LOP3.LUT R43, R43, 0x100000, RZ, 0xfc, !PT ;  /* 0x001000002b2b6812 */ /* 0x000fc400078efcff */
[----:B------:R-:W-:Y:S01]  /*add40*/  LOP3.LUT P6, RZ, R28, 0x4000, RZ, 0xc0, !PT ;  /* 0x000040001cff7812 */ /* 0x000fe200078cc0ff */
[----:B------:R-:W2:Y:S01]  /*add50*/  LDL.LU R229, [R1+0x7b8] ;  /* 0x0007b80001e57983 */ /* 0x000ea20000300800 */
[----:B------:R-:W-:-:S03]  /*add60*/  LOP3.LUT R43, R43, 0xffdfffff, RZ, 0xc0, !PT ;  /* 0xffdfffff2b2b7812 */ /* 0x000fc600078ec0ff */
[----:B------:R-:W2:Y:S04]  /*add70*/  LDL.LU R233, [R1+0x7a8] ;  /* 0x0007a80001e97983 */ /* 0x000ea80000300800 */
[----:B------:R-:W2:Y:S04]  /*add80*/  LDL.LU R237, [R1+0x1a14] ;  /* 0x001a140001ed7983 */ /* 0x000ea80000300800 */
[----:B------:R-:W-:Y:S01]  /*add90*/  @P6 LOP3.LUT R43, R43, 0x200000, RZ, 0xfc, !PT ;  /* 0x002000002b2b6812 */ /* 0x000fe200078efcff */
[----:B------:R-:W2:Y:S01]  /*adda0*/  LDL.LU R241, [R1+0x798] ;  /* 0x0007980001f17983 */ /* 0x000ea20000300800 */
[----:B------:R-:W-:-:S02]  /*addb0*/  LOP3.LUT P6, RZ, R28, 0x2000, RZ, 0xc0, !PT ;  /* 0x000020001cff7812 */ /* 0x000fc400078cc0ff */
[----:B------:R-:W-:Y:S01]  /*addc0*/  LOP3.LUT R43, R43, 0xffbfffff, RZ, 0xc0, !PT ;  /* 0xffbfffff2b2b7812 */ /* 0x000fe200078ec0ff */
[----:B------:R-:W2:Y:S01]  /*addd0*/  LDL.LU R228, [R1+0x7cc] ;  /* 0x0007cc0001e47983 */ /* 0x000ea20000300800 */
[----:B------:R-:W-:-:S03]  /*adde0*/  LOP3.LUT P2, RZ, R26, 0x20000, RZ, 0xc0, !PT ;  /* 0x000200001aff7812 */ /* 0x000fc6000784c0ff */
[----:B------:R-:W2:Y:S01]  /*addf0*/  LDL.LU R232, [R1+0x1a18] ;  /* 0x001a180001e87983 */ /* 0x000ea20000300800 */
[----:B------:R-:W-:Y:S01]  /*ade00*/  LOP3.LUT P1, RZ, R26, 0x40000, RZ, 0xc0, !PT ;  /* 0x000400001aff7812 */ /* 0x000fe2000782c0ff */
[----:B---3--:R-:W-:Y:S01]  /*ade10*/  IMAD.WIDE R30, R126, 0x4, R14 ;  /* 0x000000047e1e7825 */ /* 0x008fe200078e020e */
[----:B------:R-:W-:Y:S01]  /*ade20*/  LOP3.LUT P0, RZ, R24, 0x200000, RZ, 0xc0, !PT ;  /* 0x0020000018ff7812 */ /* 0x000fe2000780c0ff */
[----:B------:R-:W3:Y:S02]  /*ade30*/  LDL.LU R236, [R1+0x7bc] ;  /* 0x0007bc0001ec7983 */ /* 0x000ee40000300800 */
        /* <DEDUP_REMOVED lines=10> */
[----:B------:R-:W-:Y:S01]  /*adee0*/  @P6 LOP3.LUT R43, R43, 0x2000000, RZ, 0xfc, !PT ;  /* 0x020000002b2b6812 */ /* 0x000fe200078efcff */
[----:B-1----:R-:W-:Y:S01]  /*adef0*/  IMAD.WIDE R30, R126, 0x4, R12 ;  /* 0x000000047e1e7825 */ /* 0x002fe200078e020c */
[----:B------:R-:W3:Y:S01]  /*adf00*/  LDL.LU R240, [R1+0x7ac] ;  /* 0x0007ac0001f07983 */ /* 0x000ee20000300800 */
[----:B------:R-:W-:-:S03]  /*adf10*/  LOP3.LUT P6, RZ, R25, 0x800000, RZ, 0xc0, !PT ;  /* 0x0080000019ff7812 */ /* 0x000fc600078cc0ff */
[----:B------:R-:W3:Y:S04]  /*adf20*/  LDL.LU R126, [R1+0x1a1c] ;  /* 0x001a1c00017e7983 */ /* 0x000ee80000300800 */
[----:B------:R4:W-:Y:S01]  /*adf30*/  @P1 STG.E desc[UR6][R30.64], R251 ;  /* 0x000000fb1e001986 */ /* 0x0009e2000c101906 */
[----:B------:R-:W-:Y:S01]  /*adf40*/  LOP3.LUT R43, R43, 0xfbffffff, RZ, 0xc0, !PT ;  /* 0xfbffffff2b2b7812 */ /* 0x000fe200078ec0ff */
[----:B----4-:R-:W-:Y:S02]  /*adf50*/  IMAD.WIDE R30, R248, 0x4, R14 ;  /* 0x00000004f81e7825 */ /* 0x010fe400078e020e */
[----:B------:R-:W4:Y:S02]  /*adf60*/  LDL.LU R251, [R1+0x79c] ;  /* 0x00079c0001fb7983 */ /* 0x000f240000300800 */
[----:B------:R-:W-:-:S02]  /*adf70*/  @P6 LOP3.LUT R43, R43, 0x4000000, RZ, 0xfc, !PT ;  /* 0x040000002b2b6812 */ /* 0x000fc400078efcff */
[----:B------:R1:W-:Y:S01]  /*adf80*/  @P0 STG.E desc[UR6][R30.64], R250 ;  /* 0x000000fa1e000986 */ /* 0x0003e2000c101906 */
[----:B------:R-:W-:Y:S01]  /*adf90*/  LOP3.LUT P6, RZ, R24, 0x400000, RZ, 0xc0, !PT ;  /* 0x0040000018ff7812 */ /* 0x000fe200078cc0ff */
[----:B-1----:R-:W-:Y:S02]  /*adfa0*/  IMAD.WIDE R30, R248, 0x4, R12 ;  /* 0x00000004f81e7825 */ /* 0x002fe400078e020c */
[----:B------:R-:W3:Y:S04]  /*adfb0*/  LDL.LU R250, [R1+0x800] ;  /* 0x0008000001fa7983 */ /* 0x000ee80000300800 */
[----:B------:R-:W3:Y:S06]  /*adfc0*/  LDL.LU R248, [R1+0x1a20] ;  /* 0x001a200001f87983 */ /* 0x000eec0000300800 */
[----:B------:R2:W-:Y:S01]  /*adfd0*/  @P6 STG.E desc[UR6][R30.64], R231 ;  /* 0x000000e71e006986 */ /* 0x0005e2000c101906 */
[----:B------:R-:W-:Y:S01]  /*adfe0*/  LOP3.LUT P6, RZ, R43, 0x4000000, RZ, 0xc0, !PT ;  /* 0x040000002bff7812 */ /* 0x000fe200078cc0ff */
[----:B--2---:R-:W-:-:S12]  /*adff0*/  IMAD.WIDE R30, R249, 0x4, R14 ;  /* 0x00000004f91e7825 */ /* 0x004fd800078e020e */
[----:B------:R1:W-:Y:S02]  /*ae000*/  @P6 STG.E desc[UR6][R30.64], R235 ;  /* 0x000000eb1e006986 */ /* 0x0003e4000c101906 */
[----:B-1----:R-:W-:Y:S02]  /*ae010*/  IMAD.WIDE R30, R249, 0x4, R12 ;  /* 0x00000004f91e7825 */ /* 0x002fe400078e020c */
[----:B------:R-:W2:Y:S01]  /*ae020*/  LDL.LU R249, [R1+0x7f0] ;  /* 0x0007f00001f97983 */ /* 0x000ea20000300800 */
        /* <DEDUP_REMOVED lines=34> */
[----:B------:R1:W-:Y:S02]  /*ae250*/  @P1 STG.E desc[UR6][R30.64], R250 ;  /* 0x000000fa1e001986 */ /* 0x0003e4000c101906 */
[----:B-1----:R-:W-:Y:S02]  /*ae260*/  IMAD.WIDE R30, R248, 0x4, R12 ;  /* 0x00000004f81e7825 */ /* 0x002fe400078e020c */
[----:B------:R-:W3:Y:S04]  /*ae270*/  LDL.LU R250, [R1+0x7e4] ;  /* 0x0007e40001fa7983 */ /* 0x000ee80000300800 */
[----:B------:R-:W4:Y:S04]  /*ae280*/  LDL.LU R248, [R1+0x1a2c] ;  /* 0x001a2c0001f87983 */ /* 0x000f280000300800 */
[----:B------:R-:W3:Y:S04]  /*ae290*/  LDL.LU R232, [R1+0x7e0] ;  /* 0x0007e00001e87983 */ /* 0x000ee80000300800 */
[----:B------:R-:W3:Y:S01]  /*ae2a0*/  LDL.LU R236, [R1+0x1a24] ;  /* 0x001a240001ec7983 */ /* 0x000ee20000300800 */
[----:B------:R-:W-:-:S03]  /*ae2b0*/  LOP3.LUT P0, RZ, R25, 0x4000000, RZ, 0xc0, !PT ;  /* 0x0400000019ff7812 */ /* 0x000fc6000780c0ff */
[----:B------:R-:W4:Y:S04]  /*ae2c0*/  LDL.LU R240, [R1+0x7d0] ;  /* 0x0007d00001f07983 */ /* 0x000f280000300800 */
[----:B------:R-:W4:Y:S04]  /*ae2d0*/  LDL.LU R126, [R1+0x804] ;  /* 0x00080400017e7983 */ /* 0x000f280000300800 */
[----:B------:R-:W4:Y:S04]  /*ae2e0*/  LDL.LU R251, [R1+0x1a28] ;  /* 0x001a280001fb7983 */ /* 0x000f280000300800 */
[----:B--2---:R1:W-:Y:S04]  /*ae2f0*/  @P0 STG.E desc[UR6][R30.64], R249 ;  /* 0x000000f91e000986 */ /* 0x0043e8000c101906 */
[----:B-1----:R-:W2:Y:S01]  /*ae300*/  LDL.LU R249, [R1+0x7f4] ;  /* 0x0007f40001f97983 */ /* 0x002ea20000300800 */
[----:B------:R-:W-:-:S02]  /*ae310*/  LOP3.LUT P6, RZ, R0, 0x200, RZ, 0xc0, !PT ;  /* 0x0000020000ff7812 */ /* 0x000fc400078cc0ff */
        /* <DEDUP_REMOVED lines=14> */
[----:B------:R-:W2:Y:S04]  /*ae400*/  LDL.LU R229, [R1+0x80c] ;  /* 0x00080c0001e57983 */ /* 0x000ea80000300800 */
[----:B------:R-:W2:Y:S01]  /*ae410*/  LDL.LU R233, [R1+0x1a38] ;  /* 0x001a380001e97983 */ /* 0x000ea20000300800 */
[C---:B------:R-:W-:Y:S02]  /*ae420*/  LOP3.LUT P3, RZ, R0.reuse, 0x80, RZ, 0xc0, !PT ;  /* 0x0000008000ff7812 */ /* 0x040fe4000786c0ff */
[----:B------:R-:W-:Y:S01]  /*ae430*/  LOP3.LUT P2, RZ, R0, 0x100, RZ, 0xc0, !PT ;  /* 0x0000010000ff7812 */ /* 0x000fe2000784c0ff */
[----:B------:R-:W2:Y:S02]  /*ae440*/  LDL.LU R237, [R1+0x7fc] ;  /* 0x0007fc0001ed7983 */ /* 0x000ea40000300800 */
[----:B------:R-:W-:-:S02]  /*ae450*/  @P6 LOP3.LUT R43, R43, 0x2000, RZ, 0xfc, !PT ;  /* 0x000020002b2b6812 */ /* 0x000fc400078efcff */
[----:B------:R-:W-:Y:S01]  /*ae460*/  LOP3.LUT P6, RZ, R24, 0x4000000, RZ, 0xc0, !PT ;  /* 0x0400000018ff7812 */ /* 0x000fe200078cc0ff */
[----:B------:R-:W2:Y:S01]  /*ae470*/  LDL.LU R241, [R1+0x7ec] ;  /* 0x0007ec0001f17983 */ /* 0x000ea20000300800 */
[----:B------:R-:W-:Y:S02]  /*ae480*/  LOP3.LUT R43, R43, 0xffffbfff, RZ, 0xc0, !PT ;  /* 0xffffbfff2b2b7812 */ /* 0x000fe400078ec0ff */
[----:B------:R-:W-:Y:S01]  /*ae490*/  LOP3.LUT P1, RZ, R28, 0x8000, RZ, 0xc0, !PT ;  /* 0x000080001cff7812 */ /* 0x000fe2000782c0ff */
[----:B------:R-:W2:Y:S08]  /*ae4a0*/  LDL.LU R228, [R1+0x1a3c] ;  /* 0x001a3c0001e47983 */ /* 0x000eb00000300800 */
        /* <DEDUP_REMOVED lines=12> */
[----:B------:R-:W-:-:S11]  /*ae570*/  LOP3.LUT R43, R43, 0xfffbffff, RZ, 0xc0, !PT ;  /* 0xfffbffff2b2b7812 */ /* 0x000fd600078ec0ff */
[----:B------:R-:W-:Y:S02]  /*ae580*/  @P6 LOP3.LUT R43, R43, 0x40000, RZ, 0xfc, !PT ;  /* 0x000400002b2b6812 */ /* 0x000fe400078efcff */
[----:B------:R-:W-:Y:S01]  /*ae590*/  LOP3.LUT P6, RZ, R27, 0x20000, RZ, 0xc0, !PT ;  /* 0x000200001bff7812 */ /* 0x000fe200078cc0ff */
[----:B---3--:R-:W-:-:S05]  /*ae5a0*/  IMAD.WIDE R30, R236, 0x4, R14 ;  /* 0x00000004ec1e7825 */ /* 0x008fca00078e020e */
[----:B------:R1:W-:Y:S02]  /*ae5b0*/  @P3 STG.E desc[UR6][R30.64], R232 ;  /* 0x000000e81e003986 */ /* 0x0003e4000c101906 */
[----:B-1----:R-:W-:Y:S02]  /*ae5c0*/  IMAD.WIDE R30, R236, 0x4, R12 ;  /* 0x00000004ec1e7825 */ /* 0x002fe400078e020c */
[----:B------:R-:W3:Y:S04]  /*ae5d0*/  LDL.LU R232, [R1+0x7dc] ;  /* 0x0007dc0001e87983 */ /* 0x000ee80000300800 */
[----:B----4-:R1:W-:Y:S02]  /*ae5e0*/  @P2 STG.E desc[UR6][R30.64], R240 ;  /* 0x000000f01e002986 */ /* 0x0103e4000c101906 */
[----:B-1----:R-:W-:-:S05]  /*ae5f0*/  IMAD.WIDE R30, R251, 0x4, R14 ;  /* 0x00000004fb1e7825 */ /* 0x002fca00078e020e */
[----:B------:R1:W-:Y:S02]  /*ae600*/  @P1 STG.E desc[UR6][R30.64], R126 ;  /* 0x0000007e1e001986 */ /* 0x0003e4000c101906 */
[----:B-1----:R-:W-:Y:S02]  /*ae610*/  IMAD.WIDE R30, R251, 0x4, R12 ;  /* 0x00000004fb1e7825 */ /* 0x002fe400078e020c */
[----:B------:R-:W4:Y:S04]  /*ae620*/  LDL.LU R126, [R1+0x1a40] ;  /* 0x001a4000017e7983 */ /* 0x000f280000300800 */
[----:B------:R-:W4:Y:S04]  /*ae630*/  LDL.LU R240, [R1+0x850] ;  /* 0x0008500001f07983 */ /* 0x000f280000300800 */
[----:B------:R-:W4:Y:S04]  /*ae640*/  LDL.LU R251, [R1+0x840] ;  /* 0x0008400001fb7983 */ /* 0x000f280000300800 */
[----:B--2---:R1:W-:Y:S02]  /*ae650*/  @P0 STG.E desc[UR6][R30.64], R249 ;  /* 0x000000f91e000986 */ /* 0x0043e4000c101906 */
[----:B-1----:R-:W-:-:S02]  /*ae660*/  IMAD.WIDE R30, R248, 0x4, R14 ;  /* 0x00000004f81e7825 */ /* 0x002fc400078e020e */
[----:B------:R-:W2:Y:S04]  /*ae670*/  LDL.LU R249, [R1+0x830] ;  /* 0x0008300001f97983 */ /* 0x000ea80000300800 */
[----:B------:R1:W-:Y:S02]  /*ae680*/  @P6 STG.E desc[UR6][R30.64], R250 ;  /* 0x000000fa1e006986 */ /* 0x0003e4000c101906 */
[----:B-1----:R-:W-:Y:S02]  /*ae690*/  IMAD.WIDE R30, R248, 0x4, R12 ;  /* 0x00000004f81e7825 */ /* 0x002fe400078e020c */
[----:B------:R-:W2:Y:S04]  /*ae6a0*/  LDL.LU R248, [R1+0x1a44] ;  /* 0x001a440001f87983 */ /* 0x000ea80000300800 */
[----:B------:R-:W2:Y:S04]  /*ae6b0*/  LDL.LU R250, [R1+0x820] ;  /* 0x0008200001fa7983 */ /* 0x000ea80000300800 */
        /* <DEDUP_REMOVED lines=29> */
[----:B------:R-:W-:Y:S02]  /*ae890*/  LOP3.LUT P1, RZ, R27, 0x100000, RZ, 0xc0, !PT ;  /* 0x001000001bff7812 */ /* 0x000fe4000782c0ff */
[----:B------:R-:W-:Y:S01]  /*ae8a0*/  LOP3.LUT P0, RZ, R26, 0x800000, RZ, 0xc0, !PT ;  /* 0x008000001aff7812 */ /* 0x000fe2000780c0ff */
[----:B---3--:R4:W-:Y:S02]  /*ae8b0*/  @P5 STG.E desc[UR6][R30.64], R232 ;  /* 0x000000e81e005986 */ /* 0x0089e4000c101906 */
[----:B----4-:R-:W-:-:S05]  /*ae8c0*/  IMAD.WIDE R30, R126, 0x4, R14 ;  /* 0x000000047e1e7825 */ /* 0x010fca00078e020e */
[----:B------:R1:W-:Y:S02]  /*ae8d0*/  @P4 STG.E desc[UR6][R30.64], R240 ;  /* 0x000000f01e004986 */ /* 0x0003e4000c101906 */
[----:B-1----:R-:W-:-:S05]  /*ae8e0*/  IMAD.WIDE R30, R126, 0x4, R12 ;  /* 0x000000047e1e7825 */ /* 0x002fca00078e020c */
[----:B------:R2:W-:Y:S02]  /*ae8f0*/  @P3 STG.E desc[UR6][R30.64], R251 ;  /* 0x000000fb1e003986 */ /* 0x0005e4000c101906 */
[----:B--2---:R-:W-:-:S05]  /*ae900*/  IMAD.WIDE R30, R248, 0x4, R14 ;  /* 0x00000004f81e7825 */ /* 0x004fca00078e020e */
[----:B------:R1:W-:Y:S02]  /*ae910*/  @P2 STG.E desc[UR6][R30.64], R249 ;  /* 0x000000f91e002986 */ /* 0x0003e4000c101906 */
[----:B-1----:R-:W-:Y:S02]  /*ae920*/  IMAD.WIDE R30, R248, 0x4, R12 ;  /* 0x00000004f81e7825 */ /* 0x002fe400078e020c */
[----:B------:R-:W2:Y:S04]  /*ae930*/  LDL.LU R248, [R1+0x1a54] ;  /* 0x001a540001f87983 */ /* 0x000ea80000300800 */
[----:B------:R1:W-:Y:S02]  /*ae940*/  @P1 STG.E desc[UR6][R30.64], R250 ;  /* 0x000000fa1e001986 */ /* 0x0003e4000c101906 */
[----:B-1----:R-:W-:-:S05]  /*ae950*/  IMAD.WIDE R30, R236, 0x4, R14 ;  /* 0x00000004ec1e7825 */ /* 0x002fca00078e020e */
[----:B------:R1:W-:Y:S04]  /*ae960*/  @P0 STG.E desc[UR6][R30.64], R29 ;  /* 0x0000001d1e000986 */ /* 0x0003e8000c101906 */
[----:B-1----:R-:W3:Y:S04]  /*ae970*/  LDL.LU R29, [R1+0x2ae8] ;  /* 0x002ae800011d7983 */ /* 0x002ee80000300800 */
[----:B------:R-:W4:Y:S04]  /*ae980*/  LDL.LU R240, [R1+0x844] ;  /* 0x0008440001f07983 */ /* 0x000f280000300800 */
[----:B------:R-:W2:Y:S04]  /*ae990*/  LDL.LU R126, [R1+0x834] ;  /* 0x00083400017e7983 */ /* 0x000ea80000300800 */
[----:B------:R-:W2:Y:S01]  /*ae9a0*/  LDL.LU R249, [R1+0x1a4c] ;  /* 0x001a4c0001f97983 */ /* 0x000ea20000300800 */
[----:B------:R-:W-:-:S03]  /*ae9b0*/  LOP3.LUT P6, RZ, R23, 0x10000000, RZ, 0xc0, !PT ;  /* 0x1000000017ff7812 */ /* 0x000fc600078cc0ff */
[----:B------:R-:W2:Y:S01]  /*ae9c0*/  LDL.LU R251, [R1+0x824] ;  /* 0x0008240001fb7983 */ /* 0x000ea20000300800 */
[----:B------:R-:W-:-:S03]  /*ae9d0*/  LOP3.LUT R43, R43, 0xfffffff7, RZ, 0xc0, !PT ;  /* 0xfffffff72b2b7812 */ /* 0x000fc600078ec0ff */
[----:B------:R-:W3:Y:S04]  /*ae9e0*/  LDL.LU R250, [R1+0x858] ;  /* 0x0008580001fa7983 */ /* 0x000ee80000300800 */
[----:B------:R-:W3:Y:S02]  /*ae9f0*/  LDL.LU R231, [R1+0x848] ;  /* 0x0008480001e77983 */ /* 0x000ee40000300800 */
[----:B------:R-:W-:Y:S02]  /*aea00*/  @P6 LOP3.LUT R43, R43, 0x8, RZ, 0xfc, !PT ;  /* 0x000000082b2b6812 */ /* 0x000fe400078efcff */
[----:B------:R-:W-:Y:S01]  /*aea10*/  LOP3.LUT P6, RZ, R23, 0x8000000, RZ, 0xc0, !PT ;  /* 0x0800000017ff7812 */ /* 0x000fe200078cc0ff */
[----:B------:R-:W3:Y:S01]  /*aea20*/  LDL.LU R235, [R1+0x838] ;  /* 0x0008380001eb7983 */ /* 0x000ee20000300800 */
[----:B------:R-:W-:-:S03]  /*aea30*/  LOP3.LUT R43, R43, 0xffffffef, RZ, 0xc0, !PT ;  /* 0xffffffef2b2b7812 */ /* 0x000fc600078ec0ff */
[----:B------:R-:W3:Y:S01]  /*aea40*/  LDL.LU R239, [R1+0x1a58] ;  /* 0x001a580001ef7983 */ /* 0x000ee20000300800 */
[----:B------:R-:W-:Y:S02]  /*aea50*/  LOP3.LUT P3, RZ, R26, 0x2000000, RZ, 0xc0, !PT ;  /* 0x020000001aff7812 */ /* 0x000fe4000786c0ff */
[----:B------:R-:W-:Y:S01]  /*aea60*/  LOP3.LUT P2, RZ, R24, 0x8000000, RZ, 0xc0, !PT ;  /* 0x0800000018ff7812 */ /* 0x000fe2000784c0ff */
[----:B------:R-:W3:Y:S04]  /*aea70*/  LDL.LU R243, [R1+0x828] ;  /* 0x0008280001f37983 */ /* 0x000ee80000300800 */
[----:B------:R-:W-:Y:S01]  /*aea80*/  @P6 LOP3.LUT R43, R43, 0x10, RZ, 0xfc, !PT ;  /* 0x000000102b2b6812 */ /* 0x000fe200078efcff */
[----:B------:R-:W3:Y:S01]  /*aea90*/  LDL.LU R230, [R1+0x1a5c] ;  /* 0x001a5c0001e67983 */ /* 0x000ee20000300800 */
[----:B------:R-:W-:-:S02]  /*aeaa0*/  LOP3.LUT P6, RZ, R27, 0x800000, RZ, 0xc0, !PT ;  /* 0x008000001bff7812 */ /* 0x000fc400078cc0ff */
[----:B------:R-:W-:-:S11]  /*aeab0*/  LOP3.LUT R43, R43, 0xffffffdf, RZ, 0xc0, !PT ;  /* 0xffffffdf2b2b7812 */ /* 0x000fd600078ec0ff */
[----:B------:R-:W-:Y:S02]  /*aeac0*/  @P6 LOP3.LUT R43, R43, 0x20, RZ, 0xfc, !PT ;  /* 0x000000202b2b6812 */ /* 0x000fe400078efcff */
[----:B------:R-:W-:Y:S01]  /*aead0*/  LOP3.LUT P6, RZ, R27, 0x200000, RZ, 0xc0, !PT ;  /* 0x002000001bff7812 */ /* 0x000fe200078cc0ff */
[----:B------:R-:W-:Y:S01]  /*aeae0*/  IMAD.WIDE R26, R236, 0x4, R12 ;  /* 0x00000004ec1a7825 */ /* 0x000fe200078e020c */
[----:B------:R-:W-:-:S11]  /*aeaf0*/  LOP3.LUT R43, R43, 0xffffffbf, RZ, 0xc0, !PT ;  /* 0xffffffbf2b2b7812 */ /* 0x000fd600078ec0ff */
[----:B------:R-:W-:Y:S02]  /*aeb00*/  @P6 LOP3.LUT R43, R43, 0x40, RZ, 0xfc, !PT ;  /* 0x000000402b2b6812 */ /* 0x000fe400078efcff */
[----:B------:R-:W-:Y:S02]  /*aeb10*/  LOP3.LUT P6, RZ, R28, 0x200000, RZ, 0xc0, !PT ;  /* 0x002000001cff7812 */ /* 0x000fe400078cc0ff */
[----:B------:R-:W-:-:S11]  /*aeb20*/  LOP3.LUT R43, R43, 0xffffff7f, RZ, 0xc0, !PT ;  /* 0xffffff7f2b2b7812 */ /* 0x000fd600078ec0ff */
[----:B------:R-:W-:Y:S02]  /*aeb30*/  @P6 LOP3.LUT R43, R43, 0x80, RZ, 0xfc, !PT ;  /* 0x000000802b2b6812 */ /* 0x000fe400078efcff */
[----:B------:R-:W-:Y:S01]  /*aeb40*/  LOP3.LUT P6, RZ, R28, 0x80000, RZ, 0xc0, !PT ;  /* 0x000800001cff7812 */ /* 0x000fe200078cc0ff */
[----:B----4-:R2:W-:Y:S02]  /*aeb50*/  @P3 STG.E desc[UR6][R26.64], R240 ;  /* 0x000000f01a003986 */ /* 0x0105e4000c101906 */
[----:B--2---:R-:W-:-:S05]  /*aeb60*/  IMAD.WIDE R26, R249, 0x4, R14 ;  /* 0x00000004f91a7825 */ /* 0x004fca00078e020e */
[----:B------:R1:W-:Y:S02]  /*aeb70*/  @P2 STG.E desc[UR6][R26.64], R126 ;  /* 0x0000007e1a002986 */ /* 0x0003e4000c101906 */
[----:B-1----:R-:W-:Y:S02]  /*aeb80*/  IMAD.WIDE R26, R249, 0x4, R12 ;  /* 0x00000004f91a7825 */ /* 0x002fe400078e020c */
[----:B------:R-:W2:Y:S01]  /*aeb90*/  LDL.LU R249, [R1+0x85c] ;  /* 0x00085c0001f97983 */ /* 0x000ea20000300800 */
[----:B------:R-:W-:-:S03]  /*aeba0*/  LOP3.LUT R43, R43, 0xfffffeff, RZ, 0xc0, !PT ;  /* 0xfffffeff2b2b7812 */ /* 0x000fc600078ec0ff */
[----:B------:R-:W4:Y:S01]  /*aebb0*/  LDL.LU R234, [R1+0x84c] ;  /* 0x00084c0001ea7983 */ /* 0x000f220000300800 */
[----:B------:R-:W-:Y:S02]  /*aebc0*/  @P6 LOP3.LUT R43, R43, 0x100, RZ, 0xfc, !PT ;  /* 0x000001002b2b6812 */ /* 0x000fe400078efcff */
[----:B------:R-:W-:Y:S01]  /*aebd0*/  LOP3.LUT P6, RZ, R0, 0x1000, RZ, 0xc0, !PT ;  /* 0x0000100000ff7812 */ /* 0x000fe200078cc0ff */
[----:B------:R-:W4:Y:S04]  /*aebe0*/  LDL.LU R238, [R1+0x83c] ;  /* 0x00083c0001ee7983 */ /* 0x000f280000300800 */
[----:B------:R-:W4:Y:S01]  /*aebf0*/  LDL.LU R242, [R1+0x1a60] ;  /* 0x001a600001f27983 */ /* 0x000f220000300800 */
[----:B------:R-:W-:Y:S02]  /*aec00*/  LOP3.LUT R43, R43, 0xfffffdff, RZ, 0xc0, !PT ;  /* 0xfffffdff2b2b7812 */ /* 0x000fe400078ec0ff */
[----:B------:R-:W-:Y:S01]  /*aec10*/  LOP3.LUT P1, RZ, R24, 0x20000000, RZ, 0xc0, !PT ;  /* 0x2000000018ff7812 */ /* 0x000fe2000782c0ff */
[----:B------:R-:W4:Y:S04]  /*aec20*/  LDL.LU R229, [R1+0x82c] ;  /* 0x00082c0001e57983 */ /* 0x000f280000300800 */
[----:B------:R-:W-:Y:S01]  /*aec30*/  @P6 LOP3.LUT R43, R43, 0x200, RZ, 0xfc, !PT ;  /* 0x000002002b2b6812 */ /* 0x000fe200078efcff */
[----:B------:R-:W4:Y:S01]  /*aec40*/  LDL.LU R233, [R1+0x890] ;  /* 0x0008900001e97983 */ /* 0x000f220000300800 */
[----:B------:R-:W-:-:S02]  /*aec50*/  LOP3.LUT P6, RZ, R0, 0x800, RZ, 0xc0, !PT ;  /* 0x0000080000ff7812 */ /* 0x000fc400078cc0ff */
[----:B------:R-:W-:Y:S01]  /*aec60*/  LOP3.LUT P0, RZ, R25, 0x20000000, RZ, 0xc0, !PT ;  /* 0x2000000019ff7812 */ /* 0x000fe2000780c0ff */
[----:B------:R-:W4:Y:S01]  /*aec70*/  LDL.LU R237, [R1+0x1a64] ;  /* 0x001a640001ed7983 */ /* 0x000f220000300800 */
[----:B------:R-:W-:-:S03]  /*aec80*/  LOP3.LUT R43, R43, 0xfffffbff, RZ, 0xc0, !PT ;  /* 0xfffffbff2b2b7812 */ /* 0x000fc600078ec0ff */
[----:B------:R1:W-:Y:S04]  /*aec90*/  @P1 STG.E desc[UR6][R26.64], R251 ;  /* 0x000000fb1a001986 */ /* 0x0003e8000c101906 */
[----:B------:R-:W4:Y:S02]  /*aeca0*/  LDL.LU R241, [R1+0x880] ;  /* 0x0008800001f17983 */ /* 0x000f240000300800 */
[----:B------:R-:W-:Y:S02]  /*aecb0*/  @P6 LOP3.LUT R43, R43, 0x400, RZ, 0xfc, !PT ;  /* 0x000004002b2b6812 */ /* 0x000fe400078efcff */
[----:B------:R-:W-:Y:S01]  /*aecc0*/  LOP3.LUT P6, RZ, R25, 0x40000000, RZ, 0xc0, !PT ;  /* 0x4000000019ff7812 */ /* 0x000fe200078cc0ff */
[----:B------:R-:W4:Y:S01]  /*aecd0*/  LDL.LU R228, [R1+0x870] ;  /* 0x0008700001e47983 */ /* 0x000f220000300800 */
[----:B-1----:R-:W-:-:S03]  /*aece0*/  IMAD.WIDE R26, R248, 0x4, R14 ;  /* 0x00000004f81a7825 */ /* 0x002fc600078e020e */
[----:B------:R-:W4:Y:S04]  /*aecf0*/  LDL.LU R232, [R1+0x1a68] ;  /* 0x001a680001e87983 */ /* 0x000f280000300800 */
[----:B---3--:R1:W-:Y:S04]  /*aed00*/  @P0 STG.E desc[UR6][R26.64], R250 ;  /* 0x000000fa1a000986 */ /* 0x0083e8000c101906 */
[----:B------:R-:W3:Y:S04]  /*aed10*/  LDL.LU R236, [R1+0x860] ;  /* 0x0008600001ec7983 */ /* 0x000ee80000300800 */
[----:B------:R-:W3:Y:S01]  /*aed20*/  LDL.LU R240, [R1+0x894] ;  /* 0x0008940001f07983 */ /* 0x000ee20000300800 */
[----:B-1----:R-:W-:-:S03]  /*aed30*/  IMAD.WIDE R26, R248, 0x4, R12 ;  /* 0x00000004f81a7825 */ /* 0x002fc600078e020c */
[----:B------:R-:W3:Y:S04]  /*aed40*/  LDL.LU R126, [R1+0x1a6c] ;  /* 0x001a6c00017e7983 */ /* 0x000ee80000300800 */
[----:B------:R1:W-:Y:S01]  /*aed50*/  @P6 STG.E desc[UR6][R26.64], R231 ;  /* 0x000000e71a006986 */ /* 0x0003e2000c101906 */
[----:B------:R-:W-:-:S03]  /*aed60*/  LOP3.LUT P6, RZ, R43, 0x400, RZ, 0xc0, !PT ;  /* 0x000004002bff7812 */ /* 0x000fc600078cc0ff */
[----:B------:R-:W3:Y:S04]  /*aed70*/  LDL.LU R251, [R1+0x884] ;  /* 0x0008840001fb7983 */ /* 0x000ee80000300800 */
[----:B------:R-:W3:Y:S01]  /*aed80*/  LDL.LU R250, [R1+0x874] ;  /* 0x0008740001fa7983 */ /* 0x000ee20000300800 */
[----:B-1----:R-:W-:-:S03]  /*aed90*/  IMAD.WIDE R26, R239, 0x4, R14 ;  /* 0x00000004ef1a7825 */ /* 0x002fc600078e020e */
[----:B------:R-:W3:Y:S04]  /*aeda0*/  LDL.LU R248, [R1+0x1a70] ;  /* 0x001a700001f87983 */ /* 0x000ee80000300800 */
[----:B------:R1:W-:Y:S01]  /*aedb0*/  @P6 STG.E desc[UR6][R26.64], R235 ;  /* 0x000000eb1a006986 */ /* 0x0003e2000c101906 */
[----:B------:R-:W-:Y:S01]  /*aedc0*/  LOP3.LUT P6, RZ, R43, 0x200, RZ, 0xc0, !PT ;  /* 0x000002002bff7812 */ /* 0x000fe200078cc0ff */
[----:B-1----:R-:W-:-:S12]  /*aedd0*/  IMAD.WIDE R26, R239, 0x4, R12 ;  /* 0x00000004ef1a7825 */ /* 0x002fd800078e020c */
[----:B------:R1:W-:Y:S01]  /*aede0*/  @P6 STG.E desc[UR6][R26.64], R243 ;  /* 0x000000f31a006986 */ /* 0x0003e2000c101906 */
[----:B------:R-:W-:Y:S01]  /*aedf0*/  LOP3.LUT P6, RZ, R43, 0x100, RZ, 0xc0, !PT ;  /* 0x000001002bff7812 */ /* 0x000fe200078cc0ff */
[----:B-1----:R-:W-:-:S12]  /*aee00*/  IMAD.WIDE R26, R230, 0x4, R14 ;  /* 0x00000004e61a7825 */ /* 0x002fd800078e020e */
[----:B--2---:R1:W-:Y:S04]  /*aee10*/  @P6 STG.E desc[UR6][R26.64], R249 ;  /* 0x000000f91a006986 */ /* 0x0043e8000c101906 */
[----:B-1----:R-:W2:Y:S01]  /*aee20*/  LDL.LU R249, [R1+0x864] ;  /* 0x0008640001f97983 */ /* 0x002ea20000300800 */
[----:B------:R-:W-:Y:S01]  /*aee30*/  LOP3.LUT P6, RZ, R43, 0x80, RZ, 0xc0, !PT ;  /* 0x000000802bff7812 */ /* 0x000fe200078cc0ff */
[----:B------:R-:W-:-:S12]  /*aee40*/  IMAD.WIDE R26, R230, 0x4, R12 ;  /* 0x00000004e61a7825 */ /* 0x000fd800078e020c */
[----:B----4-:R1:W-:Y:S01]  /*aee50*/  @P6 STG.E desc[UR6][R26.64], R234 ;  /* 0x000000ea1a006986 */ /* 0x0103e2000c101906 */
        /* <DEDUP_REMOVED lines=22> */
[----:B------:R1:W-:Y:S01]  /*aefc0*/  @P3 STG.E desc[UR6][R26.64], R240 ;  /* 0x000000f01a003986 */ /* 0x0003e2000c101906 */
[----:B------:R-:W-:Y:S01]  /*aefd0*/  LOP3.LUT P0, RZ, R24, 0x2, RZ, 0xc0, !PT ;  /* 0x0000000218ff7812 */ /* 0x000fe2000780c0ff */
[----:B-1----:R-:W-:Y:S02]  /*aefe0*/  IMAD.WIDE R26, R126, 0x4, R12 ;  /* 0x000000047e1a7825 */ /* 0x002fe400078e020c */
[----:B------:R-:W3:Y:S04]  /*aeff0*/  LDL.LU R126, [R1+0x89c] ;  /* 0x00089c00017e7983 */ /* 0x000ee80000300800 */
[----:B------:R1:W-:Y:S02]  /*af000*/  @P2 STG.E desc[UR6][R26.64], R251 ;  /* 0x000000fb1a002986 */ /* 0x0003e4000c101906 */
[----:B-1----:R-:W-:-:S05]  /*af010*/  IMAD.WIDE R26, R248, 0x4, R14 ;  /* 0x00000004f81a7825 */ /* 0x002fca00078e020e */
[----:B------:R1:W-:Y:S02]  /*af020*/  @P1 STG.E desc[UR6][R26.64], R250 ;  /* 0x000000fa1a001986 */ /* 0x0003e4000c101906 */
[----:B-1----:R-:W-:Y:S02]  /*af030*/  IMAD.WIDE R26, R248, 0x4, R12 ;  /* 0x00000004f81a7825 */ /* 0x002fe400078e020c */
[----:B------:R-:W4:Y:S04]  /*af040*/  LDL.LU R250, [R1+0x1a7c] ;  /* 0x001a7c0001fa7983 */ /* 0x000f280000300800 */
[----:B------:R-:W3:Y:S04]  /*af050*/  LDL.LU R248, [R1+0x88c] ;  /* 0x00088c0001f87983 */ /* 0x000ee80000300800 */
[----:B------:R-:W3:Y:S04]  /*af060*/  LDL.LU R251, [R1+0x898] ;  /* 0x0008980001fb7983 */ /* 0x000ee80000300800 */
[----:B--2---:R1:W-:Y:S04]  /*af070*/  @P0 STG.E desc[UR6][R26.64], R249 ;  /* 0x000000f91a000986 */ /* 0x0043e8000c101906 */
[----:B-1----:R-:W2:Y:S04]  /*af080*/  LDL.LU R249, [R1+0x1a74] ;  /* 0x001a740001f97983 */ /* 0x002ea80000300800 */
[----:B------:R-:W3:Y:S04]  /*af090*/  LDL.LU R241, [R1+0x888] ;  /* 0x0008880001f17983 */ /* 0x000ee80000300800 */
[----:B------:R-:W4:Y:S04]  /*af0a0*/  LDL.LU R228, [R1+0x878] ;  /* 0x0008780001e47983 */ /* 0x000f280000300800 */
[----:B------:R-:W4:Y:S04]  /*af0b0*/  LDL.LU R232, [R1+0x1a78] ;  /* 0x001a780001e87983 */ /* 0x000f280000300800 */
[----:B------:R-:W4:Y:S01]  /*af0c0*/  LDL.LU R240, [R1+0x868] ;  /* 0x0008680001f07983 */ /* 0x000f220000300800 */
[----:B------:R-:W-:-:S03]  /*af0d0*/  LOP3.LUT P3, RZ, R29, 0x2, RZ, 0xc0, !PT ;  /* 0x000000021dff7812 */ /* 0x000fc6000786c0ff */
[----:B------:R-:W4:Y:S01]  /*af0e0*/  LDL.LU R236, [R1+0x87c] ;  /* 0x00087c0001ec7983 */ /* 0x000f220000300800 */
        /* <DEDUP_REMOVED lines=14> */
[----:B---3--:R1:W-:Y:S04]  /*af1d0*/  @P3 STG.E desc[UR6][R26.64], R251 ;  /* 0x000000fb1a003986 */ /* 0x0083e8000c101906 */
[----:B-1----:R-:W2:Y:S01]  /*af1e0*/  LDL.LU R251, [R1+0x1a80] ;  /* 0x001a800001fb7983 */ /* 0x002ea20000300800 */
[----:B------:R-:W-:-:S03]  /*af1f0*/  IMAD.WIDE R26, R249, 0x4, R12 ;  /* 0x00000004f91a7825 */ /* 0x000fc600078e020c */
[----:B------:R-:W3:Y:S01]  /*af200*/  LDL.LU R249, [R1+0x86c] ;  /* 0x00086c0001f97983 */ /* 0x000ee20000300800 */
[----:B------:R-:W-:-:S03]  /*af210*/  LOP3.LUT R0, R0, 0x7fffffff, RZ, 0xc0, !PT ;  /* 0x7fffffff00007812 */ /* 0x000fc600078ec0ff */
[----:B------:R-:W3:Y:S01]  /*af220*/  LDL.LU R234, [R1+0x1a84] ;  /* 0x001a840001ea7983 */ /* 0x000ee20000300800 */
[----:B------:R-:W-:Y:S02]  /*af230*/  @P6 LOP3.LUT R0, R0, 0x80000000, RZ, 0xfc, !PT ;  /* 0x8000000000006812 */ /* 0x000fe400078efcff */
[----:B------:R-:W-:Y:S01]  /*af240*/  LOP3.LUT P6, RZ, R29, 0x100, RZ, 0xc0, !PT ;  /* 0x000001001dff7812 */ /* 0x000fe200078cc0ff */
[----:B------:R-:W3:Y:S01]  /*af250*/  LDL.LU R230, [R1+0x8d0] ;  /* 0x0008d00001e67983 */ /* 0x000ee20000300800 */
[----:B------:R-:W-:-:S03]  /*af260*/  LOP3.LUT R43, R43, 0xfffffffe, RZ, 0xc0, !PT ;  /* 0xfffffffe2b2b7812 */ /* 0x000fc600078ec0ff */
[----:B------:R-:W3:Y:S01]  /*af270*/  LDL.LU R238, [R1+0x8c0] ;  /* 0x0008c00001ee7983 */ /* 0x000ee20000300800 */
[C---:B------:R-:W-:Y:S02]  /*af280*/  LOP3.LUT P2, RZ, R29.reuse, 0x4, RZ, 0xc0, !PT ;  /* 0x000000041dff7812 */ /* 0x040fe4000784c0ff */
[----:B------:R-:W-:Y:S01]  /*af290*/  LOP3.LUT P1, RZ, R29, 0x8, RZ, 0xc0, !PT ;  /* 0x000000081dff7812 */ /* 0x000fe2000782c0ff */
[----:B------:R-:W3:Y:S04]  /*af2a0*/  LDL.LU R242, [R1+0x8b0] ;  /* 0x0008b00001f27983 */ /* 0x000ee80000300800 */
[----:B------:R-:W-:Y:S01]  /*af2b0*/  @P6 LOP3.LUT R43, R43, 0x1, RZ, 0xfc, !PT ;  /* 0x000000012b2b6812 */ /* 0x000fe200078efcff */
[----:B------:R-:W3:Y:S01]  /*af2c0*/  LDL.LU R229, [R1+0x1a88] ;  /* 0x001a880001e57983 */ /* 0x000ee20000300800 */
[----:B------:R-:W-:-:S02]  /*af2d0*/  LOP3.LUT P6, RZ, R29, 0x80, RZ, 0xc0, !PT ;  /* 0x000000801dff7812 */ /* 0x000fc400078cc0ff */
[----:B------:R-:W-:Y:S01]  /*af2e0*/  LOP3.LUT R43, R43, 0xfffffffd, RZ, 0xc0, !PT ;  /* 0xfffffffd2b2b7812 */ /* 0x000fe200078ec0ff */
[----:B------:R-:W3:Y:S01]  /*af2f0*/  LDL.LU R233, [R1+0x8a0] ;  /* 0x0008a00001e97983 */ /* 0x000ee20000300800 */
[----:B------:R-:W-:-:S09]  /*af300*/  LOP3.LUT P0, RZ, R29, 0x10, RZ, 0xc0, !PT ;  /* 0x000000101dff7812 */ /* 0x000fd2000780c0ff */
[----:B------:R-:W-:Y:S02]  /*af310*/  @P6 LOP3.LUT R43, R43, 0x2, RZ, 0xfc, !PT ;  /* 0x000000022b2b6812 */ /* 0x000fe400078efcff */
[----:B------:R-:W-:Y:S01]  /*af320*/  LOP3.LUT P6, RZ, R29, 0x20, RZ, 0xc0, !PT ;  /* 0x000000201dff7812 */ /* 0x000fe200078cc0ff */
[----:B------:R4:W-:Y:S01]  /*af330*/  @P2 STG.E desc[UR6][R26.64], R241 ;  /* 0x000000f11a002986 */ /* 0x0009e2000c101906 */
[----:B------:R-:W-:Y:S01]  /*af340*/  LOP3.LUT R43, R43, 0xfffffffb, RZ, 0xc0, !PT ;  /* 0xfffffffb2b2b7812 */ /* 0x000fe200078ec0ff */
[----:B----4-:R-:W-:-:S10]  /*af350*/  IMAD.WIDE R26, R232, 0x4, R14 ;  /* 0x00000004e81a7825 */ /* 0x010fd400078e020e */
[----:B------:R-:W-:Y:S01]  /*af360*/  @P6 LOP3.LUT R43, R43, 0x4, RZ, 0xfc, !PT ;  /* 0x000000042b2b6812 */ /* 0x000fe200078efcff */
[----:B------:R-:W4:Y:S01]  /*af370*/  LDL.LU R241, [R1+0x1a8c] ;  /* 0x001a8c0001f17983 */ /* 0x000f220000300800 */
[----:B------:R-:W-:-:S03]  /*af380*/  LOP3.LUT P6, RZ, R29, 0x40, RZ, 0xc0, !PT ;  /* 0x000000401dff7812 */ /* 0x000fc600078cc0ff */
        /* <DEDUP_REMOVED lines=14> */
[----:B------:R-:W4:Y:S04]  /*af470*/  LDL.LU R250, [R1+0x8d8] ;  /* 0x0008d80001fa7983 */ /* 0x000f280000300800 */
[----:B-1----:R-:W4:Y:S01]  /*af480*/  LDL.LU R248, [R1+0x1a94] ;  /* 0x001a940001f87983 */ /* 0x002f220000300800 */
[----:B--2---:R-:W-:-:S05]  /*af490*/  IMAD.WIDE R26, R251, 0x4, R14 ;  /* 0x00000004fb1a7825 */ /* 0x004fca00078e020e */
[----:B------:R1:W-:Y:S01]  /*af4a0*/  @P6 STG.E desc[UR6][R26.64], R236 ;  /* 0x000000ec1a006986 */ /* 0x0003e2000c101906 */
[----:B------:R-:W-:Y:S01]  /*af4b0*/  LOP3.LUT P6, RZ, R43, 0x1, RZ, 0xc0, !PT ;  /* 0x000000012bff7812 */ /* 0x000fe200078cc0ff */
[----:B-1----:R-:W-:Y:S02]  /*af4c0*/  IMAD.WIDE R26, R251, 0x4, R12 ;  /* 0x00000004fb1a7825 */ /* 0x002fe400078e020c */
[----:B------:R-:W2:Y:S10]  /*af4d0*/  LDL.LU R251, [R1+0x8c8] ;  /* 0x0008c80001fb7983 */ /* 0x000eb40000300800 */
[----:B---3--:R1:W-:Y:S04]  /*af4e0*/  @P6 STG.E desc[UR6][R26.64], R249 ;  /* 0x000000f91a006986 */ /* 0x0083e8000c101906 */
[----:B-1----:R-:W3:Y:S04]  /*af4f0*/  LDL.LU R249, [R1+0x8b8] ;  /* 0x0008b80001f97983 */ /* 0x002ee80000300800 */
[----:B------:R-:W3:Y:S01]  /*af500*/  LDL.LU R236, [R1+0x1a98] ;  /* 0x001a980001ec7983 */ /* 0x000ee20000300800 */
        /* <DEDUP_REMOVED lines=15> */
[----:B----4-:R-:W-:-:S08]  /*af600*/  IMAD.WIDE R26, R241, 0x4, R14 ;  /* 0x00000004f11a7825 */ /* 0x010fd000078e020e */
[----:B------:R1:W-:Y:S01]  /*af610*/  @P6 STG.E desc[UR6][R26.64], R237 ;  /* 0x000000ed1a006986 */ /* 0x0003e2000c101906 */
[----:B------:R-:W-:Y:S01]  /*af620*/  LOP3.LUT P3, RZ, R29, 0x10000, RZ, 0xc0, !PT ;  /* 0x000100001dff7812 */ /* 0x000fe2000786c0ff */
[----:B-1----:R-:W-:-:S05]  /*af630*/  IMAD.WIDE R26, R241, 0x4, R12 ;  /* 0x00000004f11a7825 */ /* 0x002fca00078e020c */
[----:B------:R1:W-:Y:S01]  /*af640*/  @P5 STG.E desc[UR6][R26.64], R228 ;  /* 0x000000e41a005986 */ /* 0x0003e2000c101906 */
[----:B------:R-:W-:Y:S01]  /*af650*/  LOP3.LUT P2, RZ, R29, 0x20000, RZ, 0xc0, !PT ;  /* 0x000200001dff7812 */ /* 0x000fe2000784c0ff */
[----:B-1----:R-:W-:-:S05]  /*af660*/  IMAD.WIDE R26, R240, 0x4, R14 ;  /* 0x00000004f01a7825 */ /* 0x002fca00078e020e */
[----:B------:R1:W-:Y:S01]  /*af670*/  @P4 STG.E desc[UR6][R26.64], R232 ;  /* 0x000000e81a004986 */ /* 0x0003e2000c101906 */
[C---:B------:R-:W-:Y:S01]  /*af680*/  LOP3.LUT P1, RZ, R29.reuse, 0x40000, RZ, 0xc0, !PT ;  /* 0x000400001dff7812 */ /* 0x040fe2000782c0ff */
[----:B-1----:R-:W-:Y:S02]  /*af690*/  IMAD.WIDE R26, R240, 0x4, R12 ;  /* 0x00000004f01a7825 */ /* 0x002fe400078e020c */
[----:B------:R-:W4:Y:S04]  /*af6a0*/  LDL.LU R240, [R1+0x1aa0] ;  /* 0x001aa00001f07983 */ /* 0x000f280000300800 */
[----:B------:R1:W-:Y:S01]  /*af6b0*/  @P3 STG.E desc[UR6][R26.64], R126 ;  /* 0x0000007e1a003986 */ /* 0x0003e2000c101906 */
[----:B------:R-:W-:Y:S01]  /*af6c0*/  LOP3.LUT P0, RZ, R29, 0x80000, RZ, 0xc0, !PT ;  /* 0x000800001dff7812 */ /* 0x000fe2000780c0ff */
[----:B-1----:R-:W-:-:S05]  /*af6d0*/  IMAD.WIDE R26, R248, 0x4, R14 ;  /* 0x00000004f81a7825 */ /* 0x002fca00078e020e */
[----:B------:R1:W-:Y:S02]  /*af6e0*/  @P2 STG.E desc[UR6][R26.64], R250 ;  /* 0x000000fa1a002986 */ /* 0x0003e4000c101906 */
[----:B-1----:R-:W-:Y:S02]  /*af6f0*/  IMAD.WIDE R26, R248, 0x4, R12 ;  /* 0x00000004f81a7825 */ /* 0x002fe400078e020c */
[----:B------:R-:W4:Y:S04]  /*af700*/  LDL.LU R250, [R1+0x8ac] ;  /* 0x0008ac0001fa7983 */ /* 0x000f280000300800 */
[----:B------:R-:W4:Y:S04]  /*af710*/  LDL.LU R126, [R1+0x910] ;  /* 0x00091000017e7983 */ /* 0x000f280000300800 */
[----:B------:R-:W4:Y:S04]  /*af720*/  LDL.LU R248, [R1+0x1aa4] ;  /* 0x001aa40001f87983 */ /* 0x000f280000300800 */
[----:B------:R-:W4:Y:S04]  /*af730*/  LDL.LU R241, [R1+0x8a8] ;  /* 0x0008a80001f17983 */ /* 0x000f280000300800 */
[----:B------:R-:W4:Y:S04]  /*af740*/  LDL.LU R228, [R1+0x8dc] ;  /* 0x0008dc0001e47983 */ /* 0x000f280000300800 */
[----:B--2---:R1:W-:Y:S04]  /*af750*/  @P1 STG.E desc[UR6][R26.64], R251 ;  /* 0x000000fb1a001986 */ /* 0x0043e8000c101906 */
[----:B-1----:R-:W2:Y:S01]  /*af760*/  LDL.LU R251, [R1+0x1a9c] ;  /* 0x001a9c0001fb7983 */ /* 0x002ea20000300800 */
[----:B---3--:R-:W-:-:S05]  /*af770*/  IMAD.WIDE R26, R236, 0x4, R14 ;  /* 0x00000004ec1a7825 */ /* 0x008fca00078e020e */
[----:B------:R1:W-:Y:S04]  /*af780*/  @P0 STG.E desc[UR6][R26.64], R249 ;  /* 0x000000f91a000986 */ /* 0x0003e8000c101906 */
[----:B-1----:R-:W3:Y:S04]  /*af790*/  LDL.LU R249, [R1+0x8cc] ;  /* 0x0008cc0001f97983 */ /* 0x002ee80000300800 */
[----:B------:R-:W3:Y:S01]  /*af7a0*/  LDL.LU R232, [R1+0x8bc] ;  /* 0x0008bc0001e87983 */ /* 0x000ee20000300800 */
[----:B------:R-:W-:Y:S02]  /*af7b0*/  LOP3.LUT P2, RZ, R25, 0x8, RZ, 0xc0, !PT ;  /* 0x0000000819ff7812 */ /* 0x000fe4000784c0ff */
[----:B------:R-:W-:Y:S01]  /*af7c0*/  LOP3.LUT R0, R0, 0xfdffffff, RZ, 0xc0, !PT ;  /* 0xfdffffff00007812 */ /* 0x000fe200078ec0ff */
[----:B------:R-:W3:Y:S01]  /*af7d0*/  LDL.LU R238, [R1+0x900] ;  /* 0x0009000001ee7983 */ /* 0x000ee20000300800 */
[----:B------:R-:W-:-:S09]  /*af7e0*/  LOP3.LUT P3, RZ, R29, 0x4000000, RZ, 0xc0, !PT ;  /* 0x040000001dff7812 */ /* 0x000fd2000786c0ff */
[----:B------:R-:W-:Y:S02]  /*af7f0*/  @P2 LOP3.LUT R0, R0, 0x2000000, RZ, 0xfc, !PT ;  /* 0x0200000000002812 */ /* 0x000fe400078efcff */
[----:B------:R-:W-:Y:S02]  /*af800*/  LOP3.LUT P2, RZ, R25, 0x1, RZ, 0xc0, !PT ;  /* 0x0000000119ff7812 */ /* 0x000fe4000784c0ff */
[----:B------:R-:W-:-:S11]  /*af810*/  LOP3.LUT R0, R0, 0xfbffffff, RZ, 0xc0, !PT ;  /* 0xfbffffff00007812 */ /* 0x000fd600078ec0ff */
[----:B------:R-:W-:-:S04]  /*af820*/  @P2 LOP3.LUT R0, R0, 0x4000000, RZ, 0xfc, !PT ;  /* 0x0400000000002812 */ /* 0x000fc800078efcff */
[----:B------:R-:W-:-:S04]  /*af830*/  LOP3.LUT R0, R0, 0xff7fffff, RZ, 0xc0, !PT ;  /* 0xff7fffff00007812 */ /* 0x000fc800078ec0ff */
[----:B------:R-:W-:Y:S02]  /*af840*/  @P3 LOP3.LUT R0, R0, 0x800000, RZ, 0xfc, !PT ;  /* 0x0080000000003812 */ /* 0x000fe400078efcff */
[----:B------:R-:W-:Y:S02]  /*af850*/  LOP3.LUT P3, RZ, R25, 0x2, RZ, 0xc0, !PT ;  /* 0x0000000219ff7812 */ /* 0x000fe4000786c0ff */
[----:B------:R-:W-:Y:S02]  /*af860*/  LOP3.LUT P4, RZ, R29, 0x1000000, RZ, 0xc0, !PT ;  /* 0x010000001dff7812 */ /* 0x000fe4000788c0ff */
[----:B------:R-:W-:-:S09]  /*af870*/  LOP3.LUT R0, R0, 0xfeffffff, RZ, 0xc0, !PT ;  /* 0xfeffffff00007812 */ /* 0x000fd200078ec0ff */
[----:B------:R-:W-:-:S04]  /*af880*/  @P3 LOP3.LUT R0, R0, 0x1000000, RZ, 0xfc, !PT ;  /* 0x0100000000003812 */ /* 0x000fc800078efcff */
[----:B------:R-:W-:Y:S02]  /*af890*/  LOP3.LUT R0, R0, 0xffdfffff, RZ, 0xc0, !PT ;  /* 0xffdfffff00007812 */ /* 0x000fe400078ec0ff */
[C---:B------:R-:W-:Y:S02]  /*af8a0*/  LOP3.LUT P5, RZ, R29.reuse, 0x100000, RZ, 0xc0, !PT ;  /* 0x001000001dff7812 */ /* 0x040fe400078ac0ff */
[----:B------:R-:W-:Y:S02]  /*af8b0*/  @P4 LOP3.LUT R0, R0, 0x200000, RZ, 0xfc, !PT ;  /* 0x0020000000004812 */ /* 0x000fe400078efcff */
[C---:B------:R-:W-:Y:S02]  /*af8c0*/  LOP3.LUT P4, RZ, R29.reuse, 0x800000, RZ, 0xc0, !PT ;  /* 0x008000001dff7812 */ /* 0x040fe4000788c0ff */
[C---:B------:R-:W-:Y:S01]  /*af8d0*/  LOP3.LUT P1, RZ, R29.reuse, 0x200000, RZ, 0xc0, !PT ;  /* 0x002000001dff7812 */ /* 0x040fe2000782c0ff */
[----:B------:R-:W-:Y:S01]  /*af8e0*/  IMAD.WIDE R24, R236, 0x4, R12 ;  /* 0x00000004ec187825 */ /* 0x000fe200078e020c */
[----:B------:R-:W-:Y:S01]  /*af8f0*/  LOP3.LUT P0, RZ, R29, 0x20000000, RZ, 0xc0, !PT ;  /* 0x200000001dff7812 */ /* 0x000fe2000780c0ff */
[----:B------:R-:W3:Y:S01]  /*af900*/  LDL.LU R236, [R1+0x1aa8] ;  /* 0x001aa80001ec7983 */ /* 0x000ee20000300800 */
[----:B------:R-:W-:-:S02]  /*af910*/  LOP3.LUT R0, R0, 0xffbfffff, RZ, 0xc0, !PT ;  /* 0xffbfffff00007812 */ /* 0x000fc400078ec0ff */
[----:B------:R-:W-:Y:S01]  /*af920*/  LOP3.LUT P2, RZ, R29, 0x400000, RZ, 0xc0, !PT ;  /* 0x004000001dff7812 */ /* 0x000fe2000784c0ff */
[----:B------:R-:W3:Y:S04]  /*af930*/  LDL.LU R233, [R1+0x8f0] ;  /* 0x0008f00001e97983 */ /* 0x000ee80000300800 */
[----:B------:R-:W-:Y:S01]  /*af940*/  @P4 LOP3.LUT R0, R0, 0x400000, RZ, 0xfc, !PT ;  /* 0x0040000000004812 */ /* 0x000fe200078efcff */
[----:B------:R-:W3:Y:S03]  /*af950*/  LDL.LU R237, [R1+0x8e0] ;  /* 0x0008e00001ed7983 */ /* 0x000ee60000300800 */
[----:B------:R-:W-:-:S04]  /*af960*/  LOP3.LUT R0, R0, 0xffefffff, RZ, 0xc0, !PT ;  /* 0xffefffff00007812 */ /* 0x000fc800078ec0ff */
[----:B------:R-:W-:Y:S01]  /*af970*/  @P0 LOP3.LUT R0, R0, 0x100000, RZ, 0xfc, !PT ;  /* 0x0010000000000812 */ /* 0x000fe200078efcff */
[----:B----4-:R2:W-:Y:S02]  /*af980*/  @P5 STG.E desc[UR6][R24.64], R241 ;  /* 0x000000f118005986 */ /* 0x0105e4000c101906 */
[----:B--2---:R-:W-:-:S05]  /*af990*/  IMAD.WIDE R24, R251, 0x4, R14 ;  /* 0x00000004fb187825 */ /* 0x004fca00078e020e */
[----:B------:R1:W-:Y:S02]  /*af9a0*/  @P1 STG.E desc[UR6][R24.64], R228 ;  /* 0x000000e418001986 */ /* 0x0003e4000c101906 */
[----:B-1----:R-:W-:Y:S02]  /*af9b0*/  IMAD.WIDE R24, R251, 0x4, R12 ;  /* 0x00000004fb187825 */ /* 0x002fe400078e020c */
[----:B------:R-:W2:Y:S04]  /*af9c0*/  LDL.LU R251, [R1+0x914] ;  /* 0x0009140001fb7983 */ /* 0x000ea80000300800 */
[----:B---3--:R1:W-:Y:S01]  /*af9d0*/  @P2 STG.E desc[UR6][R24.64], R249 ;  /* 0x000000f918002986 */ /* 0x0083e2000c101906 */
[----:B------:R-:W-:-:S03]  /*af9e0*/  LOP3.LUT P2, RZ, R0, 0x4000000, RZ, 0xc0, !PT ;  /* 0x0400000000ff7812 */ /* 0x000fc6000784c0ff */
[----:B-1----:R-:W3:Y:S01]  /*af9f0*/  LDL.LU R249, [R1+0x1aac] ;  /* 0x001aac0001f97983 */ /* 0x002ee20000300800 */
[----:B------:R-:W-:-:S03]  /*afa00*/  IMAD.WIDE R24, R240, 0x4, R14 ;  /* 0x00000004f0187825 */ /* 0x000fc600078e020e */
[----:B------:R-:W4:Y:S06]  /*afa10*/  LDL.LU R242, [R1+0x904] ;  /* 0x0009040001f27983 */ /* 0x000f2c0000300800 */
[----:B------:R1:W-:Y:S01]  /*afa20*/  @P2 STG.E desc[UR6][R24.64], R232 ;  /* 0x000000e818002986 */ /* 0x0003e2000c101906 */
[----:B------:R-:W-:Y:S01]  /*afa30*/  LOP3.LUT P2, RZ, R0, 0x2000000, RZ, 0xc0, !PT ;  /* 0x0200000000ff7812 */ /* 0x000fe2000784c0ff */
[----:B-1----:R-:W-:Y:S02]  /*afa40*/  IMAD.WIDE R24, R240, 0x4, R12 ;  /* 0x00000004f0187825 */ /* 0x002fe400078e020c */
[----:B------:R-:W4:Y:S10]  /*afa50*/  LDL.LU R240, [R1+0x8f4] ;  /* 0x0008f40001f07983 */ /* 0x000f340000300800 */
[----:B------:R1:W-:Y:S04]  /*afa60*/  @P2 STG.E desc[UR6][R24.64], R250 ;  /* 0x000000fa18002986 */ /* 0x0003e8000c101906 */
[----:B-1----:R-:W4:Y:S01]  /*afa70*/  LDL.LU R250, [R1+0x1ab0] ;  /* 0x001ab00001fa7983 */ /* 0x002f220000300800 */
[----:B------:R-:W-:Y:S01]  /*afa80*/  LOP3.LUT P3, RZ, R29, 0x40000000, RZ, 0xc0, !PT ;  /* 0x400000001dff7812 */ /* 0x000fe2000786c0ff */
[----:B------:R-:W-:-:S02]  /*afa90*/  IMAD.WIDE R24, R248, 0x4, R14 ;  /* 0x00000004f8187825 */ /* 0x000fc400078e020e */
[----:B------:R-:W4:Y:S04]  /*afaa0*/  LDL.LU R229, [R1+0x8e4] ;  /* 0x0008e40001e57983 */ /* 0x000f280000300800 */
[----:B------:R-:W4:Y:S06]  /*afab0*/  LDL.LU R241, [R1+0x918] ;  /* 0x0009180001f17983 */ /* 0x000f2c0000300800 */
[----:B------:R1:W-:Y:S01]  /*afac0*/  @P3 STG.E desc[UR6][R24.64], R126 ;  /* 0x0000007e18003986 */ /* 0x0003e2000c101906 */
[----:B------:R-:W-:Y:S01]  /*afad0*/  LOP3.LUT P3, RZ, R0, 0x1000000, RZ, 0xc0, !PT ;  /* 0x0100000000ff7812 */ /* 0x000fe2000786c0ff */
[----:B-1----:R-:W-:-:S02]  /*afae0*/  IMAD.WIDE R24, R248, 0x4, R12 ;  /* 0x00000004f8187825 */ /* 0x002fc400078e020c */
[----:B------:R-:W4:Y:S10]  /*afaf0*/  LDL.LU R248, [R1+0x1ab4] ;  /* 0x001ab40001f87983 */ /* 0x000f340000300800 */
[----:B------:R1:W-:Y:S01]  /*afb00*/  @P3 STG.E desc[UR6][R24.64], R238 ;  /* 0x000000ee18003986 */ /* 0x0003e2000c101906 */
[----:B------:R-:W-:-:S03]  /*afb10*/  LOP3.LUT P3, RZ, R0, 0x800000, RZ, 0xc0, !PT ;  /* 0x0080000000ff7812 */ /* 0x000fc6000786c0ff */
[----:B------:R-:W4:Y:S04]  /*afb20*/  LDL.LU R228, [R1+0x908] ;  /* 0x0009080001e47983 */ /* 0x000f280000300800 */
[----:B------:R-:W4:Y:S04]  /*afb30*/  LDL.LU R232, [R1+0x8f8] ;  /* 0x0008f80001e87983 */ /* 0x000f280000300800 */
[----:B------:R-:W4:Y:S01]  /*afb40*/  LDL.LU R126, [R1+0x1ab8] ;  /* 0x001ab800017e7983 */ /* 0x000f220000300800 */
[----:B------:R-:W-:Y:S01]  /*afb50*/  LOP3.LUT P4, RZ, R29, 0x10000000, RZ, 0xc0, !PT ;  /* 0x100000001dff7812 */ /* 0x000fe2000788c0ff */
[----:B-1----:R-:W-:-:S05]  /*afb60*/  IMAD.WIDE R24, R236, 0x4, R14 ;  /* 0x00000004ec187825 */ /* 0x002fca00078e020e */
[----:B------:R1:W-:Y:S04]  /*afb70*/  @P3 STG.E desc[UR6][R24.64], R233 ;  /* 0x000000e918003986 */ /* 0x0003e8000c101906 */
[----:B-1----:R-:W4:Y:S01]  /*afb80*/  LDL.LU R233, [R1+0x8e8] ;  /* 0x0008e80001e97983 */ /* 0x002f220000300800 */
[----:B------:R-:W-:-:S03]  /*afb90*/  IMAD.WIDE R24, R236, 0x4, R12 ;  /* 0x00000004ec187825 */ /* 0x000fc600078e020c */
[----:B------:R-:W4:Y:S04]  /*afba0*/  LDL.LU R236, [R1+0x1abc] ;  /* 0x001abc0001ec7983 */ /* 0x000f280000300800 */
[----:B------:R1:W-:Y:S01]  /*afbb0*/  @P4 STG.E desc[UR6][R24.64], R237 ;  /* 0x000000ed18004986 */ /* 0x0003e2000c101906 */
[----:B------:R-:W-:-:S03]  /*afbc0*/  LOP3.LUT P4, RZ, R0, 0x400000, RZ, 0xc0, !PT ;  /* 0x0040000000ff7812 */ /* 0x000fc6000788c0ff */
[----:B-1----:R-:W4:Y:S01]  /*afbd0*/  LDL.LU R237, [R1+0x91c] ;  /* 0x00091c0001ed7983 */ /* 0x002f220000300800 */
[----:B------:R-:W-:Y:S01]  /*afbe0*/  LOP3.LUT P0, RZ, R29, 0x80000000, RZ, 0xc0, !PT ;  /* 0x800000001dff7812 */ /* 0x000fe2000780c0ff */
[----:B---3--:R-:W-:-:S08]  /*afbf0*/  IMAD.WIDE R24, R249, 0x4, R14 ;  /* 0x00000004f9187825 */ /* 0x008fd000078e020e */
[----:B--2---:R1:W-:Y:S01]  /*afc00*/  @P4 STG.E desc[UR6][R24.64], R251 ;  /* 0x000000fb18004986 */ /* 0x0043e2000c101906 */
[----:B------:R-:W-:Y:S01]  /*afc10*/  LOP3.LUT P4, RZ, R0, 0x200000, RZ, 0xc0, !PT ;  /* 0x0020000000ff7812 */ /* 0x000fe2000788c0ff */
[----:B-1----:R-:W-:Y:S02]  /*afc20*/  IMAD.WIDE R24, R249, 0x4, R12 ;  /* 0x00000004f9187825 */ /* 0x002fe400078e020c */
[----:B------:R-:W2:Y:S10]  /*afc30*/  LDL.LU R249, [R1+0x90c] ;  /* 0x00090c0001f97983 */ /* 0x000eb40000300800 */
[----:B----4-:R1:W-:Y:S04]  /*afc40*/  @P4 STG.E desc[UR6][R24.64], R242 ;  /* 0x000000f218004986 */ /* 0x0103e8000c101906 */
[----:B------:R-:W3:Y:S01]  /*afc50*/  LDL.LU R251, [R1+0x1ac0] ;  /* 0x001ac00001fb7983 */ /* 0x000ee20000300800 */
[----:B-1----:R-:W-:-:S05]  /*afc60*/  IMAD.WIDE R24, R250, 0x4, R14 ;  /* 0x00000004fa187825 */ /* 0x002fca00078e020e */
[----:B------:R1:W-:Y:S04]  /*afc70*/  @P0 STG.E desc[UR6][R24.64], R240 ;  /* 0x000000f018000986 */ /* 0x0003e8000c101906 */
[----:B-1----:R-:W4:Y:S01]  /*afc80*/  LDL.LU R240, [R1+0x8fc] ;  /* 0x0008fc0001f07983 */ /* 0x002f220000300800 */
[----:B------:R-:W-:-:S03]  /*afc90*/  IMAD.WIDE R24, R250, 0x4, R12 ;  /* 0x00000004fa187825 */ /* 0x000fc600078e020c */
[----:B------:R-:W4:Y:S01]  /*afca0*/  LDL.LU R250, [R1+0x8ec] ;  /* 0x0008ec0001fa7983 */ /* 0x000f220000300800 */
[----:B------:R-:W-:Y:S02]  /*afcb0*/  LOP3.LUT P0, RZ, R0, 0x100000, RZ, 0xc0, !PT ;  /* 0x0010000000ff7812 */ /* 0x000fe4000780c0ff */
[----:B------:R-:W-:-:S11]  /*afcc0*/  LOP3.LUT P5, RZ, R29, 0x2000000, RZ, 0xc0, !PT ;  /* 0x020000001dff7812 */ /* 0x000fd600078ac0ff */
[----:B------:R1:W-:Y:S01]  /*afcd0*/  @P0 STG.E desc[UR6][R24.64], R229 ;  /* 0x000000e518000986 */ /* 0x0003e2000c101906 */
[----:B------:R-:W-:Y:S01]  /*afce0*/  LOP3.LUT P6, RZ, R29, 0x8000000, RZ, 0xc0, !PT ;  /* 0x080000001dff7812 */ /* 0x000fe200078cc0ff */
[----:B-1----:R-:W-:-:S05]  /*afcf0*/  IMAD.WIDE R24, R248, 0x4, R14 ;  /* 0x00000004f8187825 */ /* 0x002fca00078e020e */
[----:B------:R1:W-:Y:S01]  /*afd00*/  @P5 STG.E desc[UR6][R24.64], R241 ;  /* 0x000000f118005986 */ /* 0x0003e2000c101906 */
[----:B------:R-:W-:Y:S01]  /*afd10*/  LOP3.LUT P1, RZ, R2, 0x100000, RZ, 0xc0, !PT ;  /* 0x0010000002ff7812 */ /* 0x000fe2000782c0ff */
[----:B-1----:R-:W-:Y:S02]  /*afd20*/  IMAD.WIDE R24, R248, 0x4, R12 ;  /* 0x00000004f8187825 */ /* 0x002fe400078e020c */
[----:B------:R-:W4:Y:S04]  /*afd30*/  LDL.LU R241, [R1+0xa60] ;  /* 0x000a600001f17983 */ /* 0x000f280000300800 */
[----:B------:R-:W4:Y:S01]  /*afd40*/  LDL.LU R248, [R1+0x1ac4] ;  /* 0x001ac40001f87983 */ /* 0x000f220000300800 */
[----:B------:R-:W-:-:S03]  /*afd50*/  LOP3.LUT P0, RZ, R0, 0x80000, RZ, 0xc0, !PT ;  /* 0x0008000000ff7812 */ /* 0x000fc6000780c0ff */
[----:B------:R1:W-:Y:S01]  /*afd60*/  @P6 STG.E desc[UR6][R24.64], R228 ;  /* 0x000000e418006986 */ /* 0x0003e2000c101906 */
[----:B------:R-:W-:Y:S02]  /*afd70*/  ISETP.LT.AND P0, PT, R127, UR5, !P0 ;  /* 0x000000057f007c0c */ /* 0x000fe4000c701270 */
[----:B------:R-:W-:Y:S01]  /*afd80*/  LOP3.LUT P2, RZ, R2, 0x4, RZ, 0xc0, !PT ;  /* 0x0000000402ff7812 */ /* 0x000fe2000784c0ff */
[C---:B-1----:R-:W-:Y:S01]  /*afd90*/  IMAD.WIDE R24, R126.reuse, 0x4, R14 ;  /* 0x000000047e187825 */ /* 0x042fe200078e020e */
[----:B------:R-:W4:Y:S04]  /*afda0*/  LDL.LU R228, [R1+0xa50] ;  /* 0x000a500001e47983 */ /* 0x000f280000300800 */
[----:B------:R1:W-:Y:S02]  /*afdb0*/  @P1 STG.E desc[UR6][R24.64], R232 ;  /* 0x000000e818001986 */ /* 0x0003e4000c101906 */
[----:B-1----:R-:W-:-:S02]  /*afdc0*/  IMAD.WIDE R24, R126, 0x4, R12 ;  /* 0x000000047e187825 */ /* 0x002fc400078e020c */
[----:B------:R-:W4:Y:S04]  /*afdd0*/  LDL.LU R232, [R1+0xa40] ;  /* 0x000a400001e87983 */ /* 0x000f280000300800 */
[----:B------:R-:W4:Y:S04]  /*afde0*/  LDL.LU R126, [R1+0x1ac8] ;  /* 0x001ac800017e7983 */ /* 0x000f280000300800 */
[----:B------:R1:W-:Y:S01]  /*afdf0*/  @P0 STG.E desc[UR6][R24.64], R233 ;  /* 0x000000e918000986 */ /* 0x0003e2000c101906 */
[----:B------:R-:W-:Y:S01]  /*afe00*/  ISETP.LT.AND P0, PT, R111, UR5, !P2 ;  /* 0x000000056f007c0c */ /* 0x000fe2000d701270 */
[----:B-1----:R-:W-:-:S12]  /*afe10*/  IMAD.WIDE R24, R236, 0x4, R14 ;  /* 0x00000004ec187825 */ /* 0x002fd800078e020e */
[----:B------:R1:W-:Y:S01]  /*afe20*/  @P0 STG.E desc[UR6][R24.64], R237 ;  /* 0x000000ed18000986 */ /* 0x0003e2000c101906 */
[----:B------:R-:W-:Y:S02]  /*afe30*/  ISETP.LT.AND P0, PT, R127, UR5, !P2 ;  /* 0x000000057f007c0c */ /* 0x000fe4000d701270 */
[----:B------:R-:W-:Y:S01]  /*afe40*/  LOP3.LUT P3, RZ, R2, 0x8, RZ, 0xc0, !PT ;  /* 0x0000000802ff7812 */ /* 0x000fe2000786c0ff */
[----:B-1----:R-:W4:Y:S01]  /*afe50*/  LDL.LU R237, [R1+0xa30] ;  /* 0x000a300001ed7983 */ /* 0x002f220000300800 */
[----:B------:R-:W-:-:S03]  /*afe60*/  IMAD.WIDE R24, R236, 0x4, R12 ;  /* 0x00000004ec187825 */ /* 0x000fc600078e020c */
[----:B------:R-:W4:Y:S06]  /*afe70*/  LDL.LU R236, [R1+0xa64] ;  /* 0x000a640001ec7983 */ /* 0x000f2c0000300800 */
[----:B--2---:R1:W-:Y:S01]  /*afe80*/  @P0 STG.E desc[UR6][R24.64], R249 ;  /* 0x000000f918000986 */ /* 0x0043e2000c101906 */
[----:B------:R-:W-:-:S03]  /*afe90*/  ISETP.LT.AND P0, PT, R111, UR5, !P3 ;  /* 0x000000056f007c0c */ /* 0x000fc6000df01270 */
[----:B-1----:R-:W2:Y:S01]  /*afea0*/  LDL.LU R249, [R1+0x1acc] ;  /* 0x001acc0001f97983 */ /* 0x002ea20000300800 */
[----:B---3--:R-:W-:-:S09]  /*afeb0*/  IMAD.WIDE R24, R251, 0x4, R14 ;  /* 0x00000004fb187825 */ /* 0x008fd200078e020e */
[----:B----4-:R1:W-:Y:S01]  /*afec0*/  @P0 STG.E desc[UR6][R24.64], R240 ;  /* 0x000000f018000986 */ /* 0x0103e2000c101906 */
[----:B------:R-:W-:-:S03]  /*afed0*/  ISETP.LT.AND P0, PT, R127, UR5, !P3 ;  /* 0x000000057f007c0c */ /* 0x000fc6000df01270 */
[----:B-1----:R-:W3:Y:S01]  /*afee0*/  LDL.LU R240, [R1+0xa54] ;  /* 0x000a540001f07983 */ /* 0x002ee20000300800 */
[----:B------:R-:W-:-:S03]  /*afef0*/  IMAD.WIDE R24, R251, 0x4, R12 ;  /* 0x00000004fb187825 */ /* 0x000fc600078e020c */
[----:B------:R-:W4:Y:S06]  /*aff00*/  LDL.LU R251, [R1+0xa44] ;  /* 0x000a440001fb7983 */ /* 0x000f2c0000300800 */
[----:B------:R1:W-:Y:S04]  /*aff10*/  @P0 STG.E desc[UR6][R24.64], R250 ;  /* 0x000000fa18000986 */ /* 0x0003e8000c101906 */
[----:B-1----:R-:W4:Y:S01]  /*aff20*/  LDL.LU R250, [R1+0x1ad0] ;  /* 0x001ad00001fa7983 */ /* 0x002f220000300800 */
[----:B------:R-:W-:-:S03]  /*aff30*/  LOP3.LUT P4, RZ, R2, 0x20, RZ, 0xc0, !PT ;  /* 0x0000002002ff7812 */ /* 0x000fc6000788c0ff */
[----:B------:R-:W4:Y:S01]  /*aff40*/  LDL.LU R229, [R1+0xa34] ;  /* 0x000a340001e57983 */ /* 0x000f220000300800 */
[----:B------:R-:W-:Y:S01]  /*aff50*/  ISETP.LT.AND P0, PT, R111, UR5, !P4 ;  /* 0x000000056f007c0c */ /* 0x000fe2000e701270 */
[----:B------:R-:W-:-:S12]  /*aff60*/  IMAD.WIDE R24, R248, 0x4, R14 ;  /* 0x00000004f8187825 */ /* 0x000fd800078e020e */
[----:B------:R1:W-:Y:S01]  /*aff70*/  @P0 STG.E desc[UR6][R24.64], R241 ;  /* 0x000000f118000986 */ /* 0x0003e2000c101906 */
[----:B------:R-:W-:Y:S01]  /*aff80*/  ISETP.LT.AND P0, PT, R127, UR5, !P4 ;  /* 0x000000057f007c0c */ /* 0x000fe2000e701270 */
[----:B-1----:R-:W-:Y:S02]  /*aff90*/  IMAD.WIDE R24, R248, 0x4, R12 ;  /* 0x00000004f8187825 */ /* 0x002fe400078e020c */
[----:B------:R-:W4:Y:S04]  /*affa0*/  LDL.LU R241, [R1+0xa68] ;  /* 0x000a680001f17983 */ /* 0x000f280000300800 */
[----:B------:R-:W4:Y:S01]  /*affb0*/  LDL.LU R248, [R1+0x1ad4] ;  /* 0x001ad40001f87983 */ /* 0x000f220000300800 */
[----:B------:R-:W-:-:S05]  /*affc0*/  LOP3.LUT P5, RZ, R2, 0x40, RZ, 0xc0, !PT ;  /* 0x0000004002ff7812 */ /* 0x000fca00078ac0ff */
[----:B------:R1:W-:Y:S01]  /*affd0*/  @P0 STG.E desc[UR6][R24.64], R228 ;  /* 0x000000e418000986 */ /* 0x0003e2000c101906 */
[----:B------:R-:W-:-:S03]  /*affe0*/  ISETP.LT.AND P0, PT, R111, UR5, !P5 ;  /* 0x000000056f007c0c */ /* 0x000fc6000ef01270 */
[----:B-1----:R-:W4:Y:S01]  /*afff0*/  LDL.LU R228, [R1+0xa58] ;  /* 0x000a580001e47983 */ /* 0x002f220000300800 */
[----:B------:R-:W-:-:S09]  /*b0000*/  IMAD.WIDE R24, R126, 0x4, R14 ;  /* 0x000000047e187825 */ /* 0x000fd200078e020e */
[----:B------:R1:W-:Y:S01]  /*b0010*/  @P0 STG.E desc[UR6][R24.64], R232 ;  /* 0x000000e818000986 */ /* 0x0003e2000c101906 */
[----:B------:R-:W-:Y:S01]  /*b0020*/  ISETP.LT.AND P0, PT, R127, UR5, !P5 ;  /* 0x000000057f007c0c */ /* 0x000fe2000ef01270 */
[----:B-1----:R-:W-:Y:S02]  /*b0030*/  IMAD.WIDE R24, R126, 0x4, R12 ;  /* 0x000000047e187825 */ /* 0x002fe400078e020c */
[----:B------:R-:W4:Y:S04]  /*b0040*/  LDL.LU R232, [R1+0xa48] ;  /* 0x000a480001e87983 */ /* 0x000f280000300800 */
[----:B------:R-:W4:Y:S01]  /*b0050*/  LDL.LU R126, [R1+0x1ad8] ;  /* 0x001ad800017e7983 */ /* 0x000f220000300800 */
[----:B------:R-:W-:-:S03]  /*b0060*/  LOP3.LUT P1, RZ, R2, 0x80, RZ, 0xc0, !PT ;  /* 0x0000008002ff7812 */ /* 0x000fc6000782c0ff */
[----:B------:R-:W4:Y:S04]  /*b0070*/  LDL.LU R233, [R1+0xa38] ;  /* 0x000a380001e97983 */ /* 0x000f280000300800 */
[----:B------:R1:W-:Y:S01]  /*b0080*/  @P0 STG.E desc[UR6][R24.64], R237 ;  /* 0x000000ed18000986 */ /* 0x0003e2000c101906 */
[----:B------:R-:W-:-:S03]  /*b0090*/  ISETP.LT.AND P0, PT, R111, UR5, !P1 ;  /* 0x000000056f007c0c */ /* 0x000fc6000cf01270 */
[----:B-1----:R-:W4:Y:S01]  /*b00a0*/  LDL.LU R237, [R1+0xa6c] ;  /* 0x000a6c0001ed7983 */ /* 0x002f220000300800 */
[----:B------:R-:W-:Y:S01]  /*b00b0*/  LOP3.LUT P2, RZ, R2, 0x100, RZ, 0xc0, !PT ;  /* 0x0000010002ff7812 */ /* 0x000fe2000784c0ff */
[----:B--2---:R-:W-:-:S08]  /*b00c0*/  IMAD.WIDE R24, R249, 0x4, R14 ;  /* 0x00000004f9187825 */ /* 0x004fd000078e020e */
[----:B------:R1:W-:Y:S01]  /*b00d0*/  @P0 STG.E desc[UR6][R24.64], R236 ;  /* 0x000000ec18000986 */ /* 0x0003e2000c101906 */
[----:B------:R-:W-:-:S03]  /*b00e0*/  ISETP.LT.AND P0, PT, R127, UR5, !P1 ;  /* 0x000000057f007c0c */ /* 0x000fc6000cf01270 */
[----:B-1----:R-:W2:Y:S01]  /*b00f0*/  LDL.LU R236, [R1+0x1adc] ;  /* 0x001adc0001ec7983 */ /* 0x002ea20000300800 */
[----:B------:R-:W-:-:S03]  /*b0100*/  IMAD.WIDE R24, R249, 0x4, R12 ;  /* 0x00000004f9187825 */ /* 0x000fc600078e020c */
[----:B------:R-:W2:Y:S06]  /*b0110*/  LDL.LU R249, [R1+0xa5c] ;  /* 0x000a5c0001f97983 */ /* 0x000eac0000300800 */
[----:B---3--:R1:W-:Y:S01]  /*b0120*/  @P0 STG.E desc[UR6][R24.64], R240 ;  /* 0x000000f018000986 */ /* 0x0083e2000c101906 */
[----:B------:R-:W-:-:S03]  /*b0130*/  ISETP.LT.AND P0, PT, R111, UR5, !P2 ;  /* 0x000000056f007c0c */ /* 0x000fc6000d701270 */
[----:B-1----:R-:W3:Y:S01]  /*b0140*/  LDL.LU R240, [R1+0xa4c] ;  /* 0x000a4c0001f07983 */ /* 0x002ee20000300800 */
[----:B----4-:R-:W-:-:S09]  /*b0150*/  IMAD.WIDE R24, R250, 0x4, R14 ;  /* 0x00000004fa187825 */ /* 0x010fd200078e020e */
[----:B------:R1:W-:Y:S04]  /*b0160*/  @P0 STG.E desc[UR6][R24.64], R251 ;  /* 0x000000fb18000986 */ /* 0x0003e8000c101906 */
[----:B-1----:R-:W4:Y:S01]  /*b0170*/  LDL.LU R251, [R1+0x1ae0] ;  /* 0x001ae00001fb7983 */ /* 0x002f220000300800 */
[----:B------:R-:W-:-:S03]  /*b0180*/  IMAD.WIDE R24, R250, 0x4, R12 ;  /* 0x00000004fa187825 */ /* 0x000fc600078e020c */
[----:B------:R-:W3:Y:S01]  /*b0190*/  LDL.LU R250, [R1+0xa3c] ;  /* 0x000a3c0001fa7983 */ /* 0x000ee20000300800 */
[----:B------:R-:W-:Y:S02]  /*b01a0*/  ISETP.LT.AND P0, PT, R127, UR5, !P2 ;  /* 0x000000057f007c0c */ /* 0x000fe4000d701270 */
[----:B------:R-:W-:-:S11]  /*b01b0*/  LOP3.LUT P3, RZ, R2, 0x400, RZ, 0xc0, !PT ;  /* 0x0000040002ff7812 */ /* 0x000fd6000786c0ff */
[----:B------:R1:W-:Y:S01]  /*b01c0*/  @P0 STG.E desc[UR6][R24.64], R229 ;  /* 0x000000e518000986 */ /* 0x0003e2000c101906 */
[----:B------:R-:W-:Y:S01]  /*b01d0*/  ISETP.LT.AND P0, PT, R111, UR5, !P3 ;  /* 0x000000056f007c0c */ /* 0x000fe2000df01270 */
[----:B-1----:R-:W-:-:S12]  /*b01e0*/  IMAD.WIDE R24, R248, 0x4, R14 ;  /* 0x00000004f8187825 */ /* 0x002fd800078e020e */
[----:B------:R1:W-:Y:S01]  /*b01f0*/  @P0 STG.E desc[UR6][R24.64], R241 ;  /* 0x000000f118000986 */ /* 0x0003e2000c101906 */
[----:B------:R-:W-:Y:S02]  /*b0200*/  ISETP.LT.AND P0, PT, R127, UR5, !P3 ;  /* 0x000000057f007c0c */ /* 0x000fe4000df01270 */
[----:B------:R-:W-:Y:S01]  /*b0210*/  LOP3.LUT P4, RZ, R2, 0x2000, RZ, 0xc0, !PT ;  /* 0x0000200002ff7812 */ /* 0x000fe2000788c0ff */
[----:B-1----:R-:W-:Y:S01]  /*b0220*/  IMAD.WIDE R24, R248, 0x4, R12 ;  /* 0x00000004f8187825 */ /* 0x002fe200078e020c */
[----:B------:R-:W3:Y:S04]  /*b0230*/  LDL.LU R241, [R1+0xa90] ;  /* 0x000a900001f17983 */ /* 0x000ee80000300800 */
[----:B------:R-:W3:Y:S05]  /*b0240*/  LDL.LU R248, [R1+0x1ae4] ;  /* 0x001ae40001f87983 */ /* 0x000eea0000300800 */
[----:B------:R1:W-:Y:S01]  /*b0250*/  @P0 STG.E desc[UR6][R24.64], R228 ;  /* 0x000000e418000986 */ /* 0x0003e2000c101906 */
[----:B------:R-:W-:Y:S01]  /*b0260*/  ISETP.LT.AND P0, PT, R111, UR5, !P4 ;  /* 0x000000056f007c0c */ /* 0x000fe2000e701270 */
[----:B-1----:R-:W-:-:S02]  /*b0270*/  IMAD.WIDE R24, R126, 0x4, R14 ;  /* 0x000000047e187825 */ /* 0x002fc400078e020e */
[----:B------:R-:W3:Y:S10]  /*b0280*/  LDL.LU R228, [R1+0xa80] ;  /* 0x000a800001e47983 */ /* 0x000ef40000300800 */
[----:B------:R1:W-:Y:S01]  /*b0290*/  @P0 STG.E desc[UR6][R24.64], R232 ;  /* 0x000000e818000986 */ /* 0x0003e2000c101906 */
[----:B------:R-:W-:-:S02]  /*b02a0*/  ISETP.LT.AND P0, PT, R127, UR5, !P4 ;  /* 0x000000057f007c0c */ /* 0x000fc4000e701270 */
[----:B------:R-:W-:Y:S01]  /*b02b0*/  LOP3.LUT P5, RZ, R2, 0x10000, RZ, 0xc0, !PT ;  /* 0x0001000002ff7812 */ /* 0x000fe200078ac0ff */
[----:B-1----:R-:W-:Y:S01]  /*b02c0*/  IMAD.WIDE R24, R126, 0x4, R12 ;  /* 0x000000047e187825 */ /* 0x002fe200078e020c */
[----:B------:R-:W3:Y:S04]  /*b02d0*/  LDL.LU R232, [R1+0xa70] ;  /* 0x000a700001e87983 */ /* 0x000ee80000300800 */
[----:B------:R-:W3:Y:S05]  /*b02e0*/  LDL.LU R126, [R1+0x1ae8] ;  /* 0x001ae800017e7983 */ /* 0x000eea0000300800 */
[----:B------:R2:W-:Y:S01]  /*b02f0*/  @P0 STG.E desc[UR6][R24.64], R233 ;  /* 0x000000e918000986 */ /* 0x0005e2000c101906 */
[----:B------:R-:W-:-:S02]  /*b0300*/  ISETP.LT.AND P0, PT, R111, UR5, !P5 ;  /* 0x000000056f007c0c */ /* 0x000fc4000ef01270 */
[----:B------:R-:W-:Y:S01]  /*b0310*/  LOP3.LUT P1, RZ, R2, 0x80000, RZ, 0xc0, !PT ;  /* 0x0008000002ff7812 */ /* 0x000fe2000782c0ff */
[----:B--2---:R-:W-:-:S10]  /*b0320*/  IMAD.WIDE R24, R236, 0x4, R14 ;  /* 0x00000004ec187825 */ /* 0x004fd400078e020e */
[----:B------:R1:W-:Y:S01]  /*b0330*/  @P0 STG.E desc[UR6][R24.64], R237 ;  /* 0x000000ed18000986 */ /* 0x0003e2000c101906 */
[----:B------:R-:W-:-:S03]  /*b0340*/  ISETP.LT.AND P0, PT, R127, UR5, !P5 ;  /* 0x000000057f007c0c */ /* 0x000fc6000ef01270 */
[----:B-1----:R-:W2:Y:S01]  /*b0350*/  LDL.LU R237, [R1+0xa20] ;  /* 0x000a200001ed7983 */ /* 0x002ea20000300800 */
[----:B------:R-:W-:-:S03]  /*b0360*/  IMAD.WIDE R24, R236, 0x4, R12 ;  /* 0x00000004ec187825 */ /* 0x000fc600078e020c */
[----:B------:R-:W2:Y:S06]  /*b0370*/  LDL.LU R236, [R1+0xa94] ;  /* 0x000a940001ec7983 */ /* 0x000eac0000300800 */
[----:B------:R1:W-:Y:S01]  /*b0380*/  @P0 STG.E desc[UR6][R24.64], R249 ;  /* 0x000000f918000986 */ /* 0x0003e2000c101906 */
[----:B------:R-:W-:-:S03]  /*b0390*/  ISETP.LT.AND P0, PT, R111, UR5, !P1 ;  /* 0x000000056f007c0c */ /* 0x000fc6000cf01270 */
[----:B-1----:R-:W2:Y:S01]  /*b03a0*/  LDL.LU R249, [R1+0x1aec] ;  /* 0x001aec0001f97983 */ /* 0x002ea20000300800 */
[----:B----4-:R-:W-:-:S09]  /*b03b0*/  IMAD.WIDE R24, R251, 0x4, R14 ;  /* 0x00000004fb187825 */ /* 0x010fd200078e020e */
[----:B---3--:R1:W-:Y:S01]  /*b03c0*/  @P0 STG.E desc[UR6][R24.64], R240 ;  /* 0x000000f018000986 */ /* 0x0083e2000c101906 */
        /* <DEDUP_REMOVED lines=26> */
[----:B------:R-:W4:Y:S01]  /*b0570*/  LDL.LU R233, [R1+0xa28] ;  /* 0x000a280001e97983 */ /* 0x000f220000300800 */
[----:B------:R-:W-:-:S03]  /*b0580*/  LOP3.LUT P5, RZ, R2, 0x4000000, RZ, 0xc0, !PT ;  /* 0x0400000002ff7812 */ /* 0x000fc600078ac0ff */
[----:B--2---:R1:W-:Y:S01]  /*b0590*/  @P0 STG.E desc[UR6][R24.64], R237 ;  /* 0x000000ed18000986 */ /* 0x0043e2000c101906 */
[----:B------:R-:W-:-:S03]  /*b05a0*/  ISETP.LT.AND P0, PT, R111, UR5, !P4 ;  /* 0x000000056f007c0c */ /* 0x000fc6000e701270 */
[----:B-1----:R-:W2:Y:S01]  /*b05b0*/  LDL.LU R237, [R1+0xa9c] ;  /* 0x000a9c0001ed7983 */ /* 0x002ea20000300800 */
[----:B------:R-:W-:-:S09]  /*b05c0*/  IMAD.WIDE R24, R249, 0x4, R14 ;  /* 0x00000004f9187825 */ /* 0x000fd200078e020e */
        /* <DEDUP_REMOVED lines=315> */
[C---:B------:R-:W-:Y:S02]  /*b1980*/  LOP3.LUT P2, RZ, R5.reuse, 0x800000, RZ, 0xc0, !PT ;  /* 0x0080000005ff7812 */ /* 0x040fe4000784c0ff */
[C---:B------:R-:W-:Y:S02]  /*b1990*/  LOP3.LUT P3, RZ, R5.reuse, 0x2000000, RZ, 0xc0, !PT ;  /* 0x0200000005ff7812 */ /* 0x040fe4000786c0ff */
[C---:B------:R-:W-:Y:S02]  /*b19a0*/  LOP3.LUT P4, RZ, R5.reuse, 0x8000000, RZ, 0xc0, !PT ;  /* 0x0800000005ff7812 */ /* 0x040fe4000788c0ff */
[----:B------:R-:W-:Y:S01]  /*b19b0*/  LOP3.LUT P5, RZ, R5, 0x20000000, RZ, 0xc0, !PT ;  /* 0x2000000005ff7812 */ /* 0x000fe200078ac0ff */
[----:B--2---:R1:W-:Y:S01]  /*b19c0*/  @P0 STG.E desc[UR6][R24.64], R237 ;  /* 0x000000ed18000986 */ /* 0x0043e2000c101906 */
[----:B------:R-:W-:-:S03]  /*b19d0*/  ISETP.LT.AND P0, PT, R111, UR5, !P1 ;  /* 0x000000056f007c0c */ /* 0x000fc6000cf01270 */
[----:B-1----:R-:W2:Y:S01]  /*b19e0*/  LDL.LU R237, [R1+0xb5c] ;  /* 0x000b5c0001ed7983 */ /* 0x002ea20000300800 */
[----:B------:R-:W-:-:S09]  /*b19f0*/  IMAD.WIDE R24, R249, 0x4, R14 ;  /* 0x00000004f9187825 */ /* 0x000fd200078e020e */
[----:B------:R1:W-:Y:S01]  /*b1a00*/  @P0 STG.E desc[UR6][R24.64], R236 ;  /* 0x000000ec18000986 */ /* 0x0003e2000c101906 */
[----:B------:R-:W-:Y:S02]  /*b1a10*/  ISETP.LT.AND P0, PT, R127, UR5, !P1 ;  /* 0x000000057f007c0c */ /* 0x000fe4000cf01270 */
[----:B------:R-:W-:Y:S01]  /*b1a20*/  LOP3.LUT P1, RZ, R5, 0x40000000, RZ, 0xc0, !PT ;  /* 0x4000000005ff7812 */ /* 0x000fe2000782c0ff */
[----:B------:R-:W-:Y:S01]  /*b1a30*/  IMAD.WIDE R4, R249, 0x4, R12 ;  /* 0x00000004f9047825 */ /* 0x000fe200078e020c */
[----:B-1----:R-:W2:Y:S04]  /*b1a40*/  LDL.LU R236, [R1+0x1b7c] ;  /* 0x001b7c0001ec7983 */ /* 0x002ea80000300800 */
[----:B------:R-:W2:Y:S05]  /*b1a50*/  LDL.LU R249, [R1+0xb4c] ;  /* 0x000b4c0001f97983 */ /* 0x000eaa0000300800 */
        /* <DEDUP_REMOVED lines=8> */
[----:B------:R-:W-:-:S13]  /*b1ae0*/  ISETP.LT.AND P0, PT, R127, UR5, !P2 ;  /* 0x000000057f007c0c */ /* 0x000fda000d701270 */
[----:B------:R1:W-:Y:S01]  /*b1af0*/  @P0 STG.E desc[UR6][R4.64], R229 ;  /* 0x000000e504000986 */ /* 0x0003e2000c101906 */
[----:B------:R-:W-:Y:S01]  /*b1b00*/  ISETP.LT.AND P0, PT, R111, UR5, !P3 ;  /* 0x000000056f007c0c */ /* 0x000fe2000df01270 */
[----:B-1----:R-:W-:-:S12]  /*b1b10*/  IMAD.WIDE R4, R248, 0x4, R14 ;  /* 0x00000004f8047825 */ /* 0x002fd800078e020e */
[----:B------:R1:W-:Y:S01]  /*b1b20*/  @P0 STG.E desc[UR6][R4.64], R241 ;  /* 0x000000f104000986 */ /* 0x0003e2000c101906 */
[----:B------:R-:W-:Y:S01]  /*b1b30*/  ISETP.LT.AND P0, PT, R127, UR5, !P3 ;  /* 0x000000057f007c0c */ /* 0x000fe2000df01270 */
[----:B-1----:R-:W-:Y:S02]  /*b1b40*/  IMAD.WIDE R4, R248, 0x4, R12 ;  /* 0x00000004f8047825 */ /* 0x002fe400078e020c */
[----:B------:R-:W3:Y:S04]  /*b1b50*/  LDL.LU R241, [R1+0xb80] ;  /* 0x000b800001f17983 */ /* 0x000ee80000300800 */
[----:B------:R-:W3:Y:S06]  /*b1b60*/  LDL.LU R248, [R1+0x1b84] ;  /* 0x001b840001f87983 */ /* 0x000eec0000300800 */
[----:B------:R1:W-:Y:S01]  /*b1b70*/  @P0 STG.E desc[UR6][R4.64], R228 ;  /* 0x000000e404000986 */ /* 0x0003e2000c101906 */
[----:B------:R-:W-:Y:S01]  /*b1b80*/  ISETP.LT.AND P0, PT, R111, UR5, !P4 ;  /* 0x000000056f007c0c */ /* 0x000fe2000e701270 */
[----:B-1----:R-:W-:-:S02]  /*b1b90*/  IMAD.WIDE R4, R126, 0x4, R14 ;  /* 0x000000047e047825 */ /* 0x002fc400078e020e */
[----:B------:R-:W3:Y:S10]  /*b1ba0*/  LDL.LU R228, [R1+0xb70] ;  /* 0x000b700001e47983 */ /* 0x000ef40000300800 */
[----:B------:R1:W-:Y:S01]  /*b1bb0*/  @P0 STG.E desc[UR6][R4.64], R232 ;  /* 0x000000e804000986 */ /* 0x0003e2000c101906 */
[----:B------:R-:W-:Y:S01]  /*b1bc0*/  ISETP.LT.AND P0, PT, R127, UR5, !P4 ;  /* 0x000000057f007c0c */ /* 0x000fe2000e701270 */
[----:B-1----:R-:W-:-:S02]  /*b1bd0*/  IMAD.WIDE R4, R126, 0x4, R12 ;  /* 0x000000047e047825 */ /* 0x002fc400078e020c */
[----:B------:R-:W3:Y:S04]  /*b1be0*/  LDL.LU R232, [R1+0xb60] ;  /* 0x000b600001e87983 */ /* 0x000ee80000300800 */
[----:B------:R-:W3:Y:S06]  /*b1bf0*/  LDL.LU R126, [R1+0x1b88] ;  /* 0x001b8800017e7983 */ /* 0x000eec0000300800 */
[----:B------:R2:W-:Y:S01]  /*b1c00*/  @P0 STG.E desc[UR6][R4.64], R233 ;  /* 0x000000e904000986 */ /* 0x0005e2000c101906 */
[----:B------:R-:W-:Y:S01]  /*b1c10*/  ISETP.LT.AND P0, PT, R111, UR5, !P5 ;  /* 0x000000056f007c0c */ /* 0x000fe2000ef01270 */
[----:B--2---:R-:W-:-:S12]  /*b1c20*/  IMAD.WIDE R4, R236, 0x4, R14 ;  /* 0x00000004ec047825 */ /* 0x004fd800078e020e */
        /* <DEDUP_REMOVED lines=821> */
[----:B------:R-:W-:Y:S02]  /*b4f80*/  ISETP.LT.AND P0, PT, R127, UR5, !P2 ;  /* 0x000000057f007c0c */ /* 0x000fe4000d701270 */
[----:B------:R-:W-:Y:S01]  /*b4f90*/  LOP3.LUT P3, RZ, R10, 0x4000000, RZ, 0xc0, !PT ;  /* 0x040000000aff7812 */ /* 0x000fe2000786c0ff */
[----:B-1----:R-:W-:Y:S01]  /*b4fa0*/  IMAD.WIDE R4, R248, 0x4, R12 ;  /* 0x00000004f8047825 */ /* 0x002fe200078e020c */
[----:B------:R-:W4:Y:S04]  /*b4fb0*/  LDL.LU R241, [R1+0xe68] ;  /* 0x000e680001f17983 */ /* 0x000f280000300800 */
[----:B------:R-:W4:Y:S05]  /*b4fc0*/  LDL.LU R248, [R1+0x1cd4] ;  /* 0x001cd40001f87983 */ /* 0x000f2a0000300800 */
        /* <DEDUP_REMOVED lines=121> */
[----:B------:R-:W-:-:S03]  /*b5760*/  ISETP.LT.AND P0, PT, R111, UR5, !P5 ;  /* 0x000000056f007c0c */ /* 0x000fc6000ef01270 */
[----:B-1----:R-:W3:Y:S01]  /*b5770*/  LDL.LU R228, [R1+0xf0] ;  /* 0x0000f00001e47983 */ /* 0x002ee20000300800 */
[----:B------:R-:W-:-:S09]  /*b5780*/  IMAD.WIDE R4, R126, 0x4, R14 ;  /* 0x000000047e047825 */ /* 0x000fd200078e020e */
[----:B------:R1:W-:Y:S01]  /*b5790*/  @P0 STG.E desc[UR6][R4.64], R232 ;  /* 0x000000e804000986 */ /* 0x0003e2000c101906 */
[----:B------:R-:W-:Y:S01]  /*b57a0*/  ISETP.LT.AND P0, PT, R127, UR5, !P5 ;  /* 0x000000057f007c0c */ /* 0x000fe2000ef01270 */
[----:B-1----:R-:W-:Y:S02]  /*b57b0*/  IMAD.WIDE R4, R126, 0x4, R12 ;  /* 0x000000047e047825 */ /* 0x002fe400078e020c */
[----:B------:R-:W3:Y:S04]  /*b57c0*/  LDL.LU R232, [R1+0xe0] ;  /* 0x0000e00001e87983 */ /* 0x000ee80000300800 */
[----:B------:R-:W3:Y:S01]  /*b57d0*/  LDL.LU R126, [R1+0x1d2c] ;  /* 0x001d2c00017e7983 */ /* 0x000ee20000300800 */
[----:B------:R-:W-:-:S05]  /*b57e0*/  LOP3.LUT P1, RZ, R11, 0x40000, RZ, 0xc0, !PT ;  /* 0x000400000bff7812 */ /* 0x000fca000782c0ff */
[----:B------:R2:W-:Y:S01]  /*b57f0*/  @P0 STG.E desc[UR6][R4.64], R233 ;  /* 0x000000e904000986 */ /* 0x0005e2000c101906 */
[----:B------:R-:W-:Y:S02]  /*b5800*/  ISETP.LT.AND P0, PT, R111, UR5, !P1 ;  /* 0x000000056f007c0c */ /* 0x000fe4000cf01270 */
[----:B------:R-:W-:Y:S01]  /*b5810*/  LOP3.LUT P2, RZ, R11, 0x100000, RZ, 0xc0, !PT ;  /* 0x001000000bff7812 */ /* 0x000fe2000784c0ff */
[----:B--2---:R-:W-:-:S10]  /*b5820*/  IMAD.WIDE R4, R236, 0x4, R14 ;  /* 0x00000004ec047825 */ /* 0x004fd400078e020e */
[----:B------:R1:W-:Y:S01]  /*b5830*/  @P0 STG.E desc[UR6][R4.64], R237 ;  /* 0x000000ed04000986 */ /* 0x0003e2000c101906 */
[----:B------:R-:W-:Y:S01]  /*b5840*/  ISETP.LT.AND P0, PT, R127, UR5, !P1 ;  /* 0x000000057f007c0c */ /* 0x000fe2000cf01270 */
[----:B-1----:R-:W-:Y:S02]  /*b5850*/  IMAD.WIDE R4, R236, 0x4, R12 ;  /* 0x00000004ec047825 */ /* 0x002fe400078e020c */
[----:B------:R-:W2:Y:S10]  /*b5860*/  LDL.LU R236, [R1+0xd0] ;  /* 0x0000d00001ec7983 */ /* 0x000eb40000300800 */
[----:B------:R1:W-:Y:S01]  /*b5870*/  @P0 STG.E desc[UR6][R4.64], R249 ;  /* 0x000000f904000986 */ /* 0x0003e2000c101906 */
[----:B------:R-:W-:-:S03]  /*b5880*/  ISETP.LT.AND P0, PT, R111, UR5, !P2 ;  /* 0x000000056f007c0c */ /* 0x000fc6000d701270 */
[----:B-1----:R-:W2:Y:S01]  /*b5890*/  LDL.LU R249, [R1+0x1d34] ;  /* 0x001d340001f97983 */ /* 0x002ea20000300800 */
[----:B----4-:R-:W-:-:S09]  /*b58a0*/  IMAD.WIDE R4, R251, 0x4, R14 ;  /* 0x00000004fb047825 */ /* 0x010fd200078e020e */
[----:B---3--:R1:W-:Y:S04]  /*b58b0*/  @P0 STG.E desc[UR6][R4.64], R240 ;  /* 0x000000f004000986 */ /* 0x0083e8000c101906 */
[----:B-1----:R-:W3:Y:S01]  /*b58c0*/  LDL.LU R240, [R1+0x104] ;  /* 0x0001040001f07983 */ /* 0x002ee20000300800 */
[----:B------:R-:W-:-:S03]  /*b58d0*/  ISETP.LT.AND P0, PT, R127, UR5, !P2 ;  /* 0x000000057f007c0c */ /* 0x000fc6000d701270 */
[----:B------:R-:W4:Y:S01]  /*b58e0*/  LDL.LU R238, [R1+0xf4] ;  /* 0x0000f40001ee7983 */ /* 0x000f220000300800 */
[----:B------:R-:W-:-:S03]  /*b58f0*/  IMAD.WIDE R4, R251, 0x4, R12 ;  /* 0x00000004fb047825 */ /* 0x000fc600078e020c */
[----:B------:R-:W4:Y:S06]  /*b5900*/  LDL.LU R251, [R1+0xe4] ;  /* 0x0000e40001fb7983 */ /* 0x000f2c0000300800 */
[----:B------:R1:W-:Y:S04]  /*b5910*/  @P0 STG.E desc[UR6][R4.64], R250 ;  /* 0x000000fa04000986 */ /* 0x0003e8000c101906 */
[----:B-1----:R-:W4:Y:S01]  /*b5920*/  LDL.LU R250, [R1+0x1d40] ;  /* 0x001d400001fa7983 */ /* 0x002f220000300800 */
[----:B------:R-:W-:-:S03]  /*b5930*/  LOP3.LUT P3, RZ, R11, 0x200000, RZ, 0xc0, !PT ;  /* 0x002000000bff7812 */ /* 0x000fc6000786c0ff */
[----:B------:R-:W4:Y:S01]  /*b5940*/  LDL.LU R242, [R1+0xd4] ;  /* 0x0000d40001f27983 */ /* 0x000f220000300800 */
[----:B------:R-:W-:-:S03]  /*b5950*/  IMAD.WIDE R4, R248, 0x4, R14 ;  /* 0x00000004f8047825 */ /* 0x000fc600078e020e */
[----:B------:R-:W4:Y:S01]  /*b5960*/  LDL.LU R229, [R1+0x108] ;  /* 0x0001080001e57983 */ /* 0x000f220000300800 */
[----:B------:R-:W-:Y:S02]  /*b5970*/  ISETP.LT.AND P0, PT, R111, UR5, !P3 ;  /* 0x000000056f007c0c */ /* 0x000fe4000df01270 */
[----:B------:R-:W-:-:S11]  /*b5980*/  LOP3.LUT P4, RZ, R11, 0x800000, RZ, 0xc0, !PT ;  /* 0x008000000bff7812 */ /* 0x000fd6000788c0ff */
[----:B------:R1:W-:Y:S01]  /*b5990*/  @P0 STG.E desc[UR6][R4.64], R241 ;  /* 0x000000f104000986 */ /* 0x0003e2000c101906 */
[----:B------:R-:W-:Y:S01]  /*b59a0*/  ISETP.LT.AND P0, PT, R127, UR5, !P3 ;  /* 0x000000057f007c0c */ /* 0x000fe2000df01270 */
[----:B-1----:R-:W-:Y:S02]  /*b59b0*/  IMAD.WIDE R4, R248, 0x4, R12 ;  /* 0x00000004f8047825 */ /* 0x002fe400078e020c */
[----:B------:R-:W4:Y:S10]  /*b59c0*/  LDL.LU R248, [R1+0x1d48] ;  /* 0x001d480001f87983 */ /* 0x000f340000300800 */
[----:B------:R1:W-:Y:S01]  /*b59d0*/  @P0 STG.E desc[UR6][R4.64], R228 ;  /* 0x000000e404000986 */ /* 0x0003e2000c101906 */
[----:B------:R-:W-:-:S03]  /*b59e0*/  ISETP.LT.AND P0, PT, R111, UR5, !P4 ;  /* 0x000000056f007c0c */ /* 0x000fc6000e701270 */
[----:B------:R-:W4:Y:S04]  /*b59f0*/  LDL.LU R233, [R1+0xf8] ;  /* 0x0000f80001e97983 */ /* 0x000f280000300800 */
[----:B------:R-:W4:Y:S01]  /*b5a00*/  LDL.LU R237, [R1+0xe8] ;  /* 0x0000e80001ed7983 */ /* 0x000f220000300800 */
[----:B-1----:R-:W-:-:S05]  /*b5a10*/  IMAD.WIDE R4, R126, 0x4, R14 ;  /* 0x000000047e047825 */ /* 0x002fca00078e020e */
[----:B------:R1:W-:Y:S02]  /*b5a20*/  @P0 STG.E desc[UR6][R4.64], R232 ;  /* 0x000000e804000986 */ /* 0x0003e4000c101906 */
[----:B-1----:R-:W-:Y:S02]  /*b5a30*/  IMAD.WIDE R4, R126, 0x4, R12 ;  /* 0x000000047e047825 */ /* 0x002fe400078e020c */
[----:B------:R-:W4:Y:S04]  /*b5a40*/  LDL.LU R126, [R1+0x1d4c] ;  /* 0x001d4c00017e7983 */ /* 0x000f280000300800 */
[----:B------:R-:W4:Y:S01]  /*b5a50*/  LDL.LU R241, [R1+0xd8] ;  /* 0x0000d80001f17983 */ /* 0x000f220000300800 */
[----:B------:R-:W-:-:S03]  /*b5a60*/  ISETP.LT.AND P0, PT, R127, UR5, !P4 ;  /* 0x000000057f007c0c */ /* 0x000fc6000e701270 */
[----:B------:R-:W4:Y:S04]  /*b5a70*/  LDL.LU R232, [R1+0x1d54] ;  /* 0x001d540001e87983 */ /* 0x000f280000300800 */
[----:B------:R-:W4:Y:S01]  /*b5a80*/  LDL.LU R228, [R1+0x10c] ;  /* 0x00010c0001e47983 */ /* 0x000f220000300800 */
[C---:B------:R-:W-:Y:S02]  /*b5a90*/  LOP3.LUT P5, RZ, R11.reuse, 0x2000000, RZ, 0xc0, !PT ;  /* 0x020000000bff7812 */ /* 0x040fe400078ac0ff */
[----:B------:R-:W-:-:S03]  /*b5aa0*/  LOP3.LUT P1, RZ, R11, 0x10000000, RZ, 0xc0, !PT ;  /* 0x100000000bff7812 */ /* 0x000fc6000782c0ff */
[----:B--2---:R1:W-:Y:S01]  /*b5ab0*/  @P0 STG.E desc[UR6][R4.64], R236 ;  /* 0x000000ec04000986 */ /* 0x0043e2000c101906 */
[----:B------:R-:W-:-:S03]  /*b5ac0*/  ISETP.LT.AND P0, PT, R111, UR5, !P5 ;  /* 0x000000056f007c0c */ /* 0x000fc6000ef01270 */
[----:B-1----:R-:W2:Y:S01]  /*b5ad0*/  LDL.LU R236, [R1+0xfc] ;  /* 0x0000fc0001ec7983 */ /* 0x002ea20000300800 */
[----:B------:R-:W-:-:S09]  /*b5ae0*/  IMAD.WIDE R4, R249, 0x4, R14 ;  /* 0x00000004f9047825 */ /* 0x000fd200078e020e */
[----:B---3--:R1:W-:Y:S01]  /*b5af0*/  @P0 STG.E desc[UR6][R4.64], R240 ;  /* 0x000000f004000986 */ /* 0x0083e2000c101906 */
[----:B------:R-:W-:Y:S01]  /*b5b00*/  ISETP.LT.AND P0, PT, R127, UR5, !P5 ;  /* 0x000000057f007c0c */ /* 0x000fe2000ef01270 */
[----:B-1----:R-:W-:Y:S02]  /*b5b10*/  IMAD.WIDE R4, R249, 0x4, R12 ;  /* 0x00000004f9047825 */ /* 0x002fe400078e020c */
[----:B------:R-:W3:Y:S04]  /*b5b20*/  LDL.LU R249, [R1+0xec] ;  /* 0x0000ec0001f97983 */ /* 0x000ee80000300800 */
[----:B------:R-:W3:Y:S06]  /*b5b30*/  LDL.LU R240, [R1+0x1d60] ;  /* 0x001d600001f07983 */ /* 0x000eec0000300800 */
[----:B----4-:R1:W-:Y:S01]  /*b5b40*/  @P0 STG.E desc[UR6][R4.64], R238 ;  /* 0x000000ee04000986 */ /* 0x0103e2000c101906 */
[----:B------:R-:W-:Y:S01]  /*b5b50*/  ISETP.LT.AND P0, PT, R111, UR5, !P1 ;  /* 0x000000056f007c0c */ /* 0x000fe2000cf01270 */
[----:B-1----:R-:W-:-:S12]  /*b5b60*/  IMAD.WIDE R4, R250, 0x4, R14 ;  /* 0x00000004fa047825 */ /* 0x002fd800078e020e */
[----:B------:R1:W-:Y:S02]  /*b5b70*/  @P0 STG.E desc[UR6][R4.64], R251 ;  /* 0x000000fb04000986 */ /* 0x0003e4000c101906 */
[----:B-1----:R-:W-:Y:S02]  /*b5b80*/  IMAD.WIDE R4, R250, 0x4, R12 ;  /* 0x00000004fa047825 */ /* 0x002fe400078e020c */
[----:B------:R-:W4:Y:S01]  /*b5b90*/  LDL.LU R250, [R1+0xdc] ;  /* 0x0000dc0001fa7983 */ /* 0x000f220000300800 */
[----:B------:R-:W-:Y:S02]  /*b5ba0*/  ISETP.LT.AND P0, PT, R127, UR5, !P1 ;  /* 0x000000057f007c0c */ /* 0x000fe4000cf01270 */
[----:B------:R-:W-:Y:S01]  /*b5bb0*/  LOP3.LUT P2, RZ, R11, 0x20000000, RZ, 0xc0, !PT ;  /* 0x200000000bff7812 */ /* 0x000fe2000784c0ff */
[----:B------:R-:W4:Y:S10]  /*b5bc0*/  LDL.LU R251, [R1+0x1d68] ;  /* 0x001d680001fb7983 */ /* 0x000f340000300800 */
[----:B------:R1:W-:Y:S01]  /*b5bd0*/  @P0 STG.E desc[UR6][R4.64], R242 ;  /* 0x000000f204000986 */ /* 0x0003e2000c101906 */
[----:B------:R-:W-:Y:S01]  /*b5be0*/  ISETP.LT.AND P0, PT, R111, UR5, !P2 ;  /* 0x000000056f007c0c */ /* 0x000fe2000d701270 */
[----:B-1----:R-:W-:-:S12]  /*b5bf0*/  IMAD.WIDE R4, R248, 0x4, R14 ;  /* 0x00000004f8047825 */ /* 0x002fd800078e020e */
[----:B------:R1:W-:Y:S01]  /*b5c00*/  @P0 STG.E desc[UR6][R4.64], R229 ;  /* 0x000000e504000986 */ /* 0x0003e2000c101906 */
[----:B------:R-:W-:Y:S02]  /*b5c10*/  ISETP.LT.AND P0, PT, R127, UR5, !P2 ;  /* 0x000000057f007c0c */ /* 0x000fe4000d701270 */
[----:B------:R-:W-:Y:S01]  /*b5c20*/  LOP3.LUT P3, RZ, R11, 0x80000000, RZ, 0xc0, !PT ;  /* 0x800000000bff7812 */ /* 0x000fe2000786c0ff */
[----:B-1----:R-:W-:Y:S02]  /*b5c30*/  IMAD.WIDE R4, R248, 0x4, R12 ;  /* 0x00000004f8047825 */ /* 0x002fe400078e020c */
[----:B------:R-:W4:Y:S08]  /*b5c40*/  LDL.LU R248, [R1+0x1d6c] ;  /* 0x001d6c0001f87983 */ /* 0x000f300000300800 */
        /* <DEDUP_REMOVED lines=14> */
[----:B-1----:R-:W-:-:S10]  /*b5d30*/  IMAD.WIDE R4, R232, 0x4, R12 ;  /* 0x00000004e8047825 */ /* 0x002fd400078e020c */
[----:B--2---:R3:W-:Y:S01]  /*b5d40*/  @P0 STG.E desc[UR6][R4.64], R236 ;  /* 0x000000ec04000986 */ /* 0x0047e2000c101906 */
[----:B------:R-:W-:Y:S01]  /*b5d50*/  ISETP.LT.AND P0, PT, R111, UR5, !P5 ;  /* 0x000000056f007c0c */ /* 0x000fe2000ef01270 */
[----:B---3--:R-:W-:-:S12]  /*b5d60*/  IMAD.WIDE R4, R240, 0x4, R14 ;  /* 0x00000004f0047825 */ /* 0x008fd800078e020e */
[----:B------:R1:W-:Y:S04]  /*b5d70*/  @P0 STG.E desc[UR6][R4.64], R249 ;  /* 0x000000f904000986 */ /* 0x0003e8000c101906 */
[----:B-1----:R-:W2:Y:S01]  /*b5d80*/  LDL.LU R249, [R1+0x1d80] ;  /* 0x001d800001f97983 */ /* 0x002ea20000300800 */
[----:B------:R-:W-:Y:S01]  /*b5d90*/  ISETP.LT.AND P0, PT, R127, UR5, !P5 ;  /* 0x000000057f007c0c */ /* 0x000fe2000ef01270 */
[----:B------:R-:W-:-:S12]  /*b5da0*/  IMAD.WIDE R4, R240, 0x4, R12 ;  /* 0x00000004f0047825 */ /* 0x000fd800078e020c */
[----:B----4-:R1:W-:Y:S04]  /*b5db0*/  @P0 STG.E desc[UR6][R4.64], R250 ;  /* 0x000000fa04000986 */ /* 0x0103e8000c101906 */
[----:B-1----:R-:W3:Y:S01]  /*b5dc0*/  LDL.LU R250, [R1+0x1d8c] ;  /* 0x001d8c0001fa7983 */ /* 0x002ee20000300800 */
[----:B------:R-:W-:-:S04]  /*b5dd0*/  LOP3.LUT P1, RZ, R16, 0x20, RZ, 0xc0, !PT ;  /* 0x0000002010ff7812 */ /* 0x000fc8000782c0ff */
[----:B------:R-:W-:Y:S01]  /*b5de0*/  ISETP.LT.AND P0, PT, R111, UR5, !P1 ;  /* 0x000000056f007c0c */ /* 0x000fe2000cf01270 */
[----:B------:R-:W-:Y:S01]  /*b5df0*/  IMAD.WIDE R4, R251, 0x4, R14 ;  /* 0x00000004fb047825 */ /* 0x000fe200078e020e */
[----:B------:R-:W-:-:S11]  /*b5e00*/  LOP3.LUT P2, RZ, R16, 0x80, RZ, 0xc0, !PT ;  /* 0x0000008010ff7812 */ /* 0x000fd6000784c0ff */
[----:B------:R1:W-:Y:S01]  /*b5e10*/  @P0 STG.E desc[UR6][R4.64], R224 ;  /* 0x000000e004000986 */ /* 0x0003e2000c101906 */
[----:B------:R-:W-:Y:S01]  /*b5e20*/  ISETP.LT.AND P0, PT, R127, UR5, !P1 ;  /* 0x000000057f007c0c */ /* 0x000fe2000cf01270 */
[----:B-1----:R-:W-:Y:S02]  /*b5e30*/  IMAD.WIDE R4, R251, 0x4, R12 ;  /* 0x00000004fb047825 */ /* 0x002fe400078e020c */
        /* <DEDUP_REMOVED lines=18> */
[----:B------:R-:W-:-:S02]  /*b5f60*/  ISETP.LT.AND P0, PT, R111, UR5, !P4 ;  /* 0x000000056f007c0c */ /* 0x000fc4000e701270 */
[----:B------:R-:W-:Y:S01]  /*b5f70*/  LOP3.LUT P5, RZ, R16, 0x1000, RZ, 0xc0, !PT ;  /* 0x0000100010ff7812 */ /* 0x000fe200078ac0ff */
[----:B--2---:R-:W-:-:S10]  /*b5f80*/  IMAD.WIDE R4, R249, 0x4, R14 ;  /* 0x00000004f9047825 */ /* 0x004fd400078e020e */
[----:B------:R1:W-:Y:S01]  /*b5f90*/  @P0 STG.E desc[UR6][R4.64], R217 ;  /* 0x000000d904000986 */ /* 0x0003e2000c101906 */
[----:B------:R-:W-:Y:S01]  /*b5fa0*/  ISETP.LT.AND P0, PT, R127, UR5, !P4 ;  /* 0x000000057f007c0c */ /* 0x000fe2000e701270 */
[----:B-1----:R-:W-:Y:S02]  /*b5fb0*/  IMAD.WIDE R4, R249, 0x4, R12 ;  /* 0x00000004f9047825 */ /* 0x002fe400078e020c */
[----:B------:R-:W2:Y:S10]  /*b5fc0*/  LDL.LU R249, [R1+0x1dac] ;  /* 0x001dac0001f97983 */ /* 0x000eb40000300800 */
[----:B------:R3:W-:Y:S01]  /*b5fd0*/  @P0 STG.E desc[UR6][R4.64], R213 ;  /* 0x000000d504000986 */ /* 0x0007e2000c101906 */
[----:B------:R-:W-:Y:S01]  /*b5fe0*/  ISETP.LT.AND P0, PT, R111, UR5, !P5 ;  /* 0x000000056f007c0c */ /* 0x000fe2000ef01270 */
[----:B---3--:R-:W-:-:S12]  /*b5ff0*/  IMAD.WIDE R4, R250, 0x4, R14 ;  /* 0x00000004fa047825 */ /* 0x008fd800078e020e */
[----:B------:R1:W-:Y:S02]  /*b6000*/  @P0 STG.E desc[UR6][R4.64], R226 ;  /* 0x000000e204000986 */ /* 0x0003e4000c101906 */
[----:B-1----:R-:W-:Y:S02]  /*b6010*/  IMAD.WIDE R4, R250, 0x4, R12 ;  /* 0x00000004fa047825 */ /* 0x002fe400078e020c */
[----:B------:R-:W3:Y:S01]  /*b6020*/  LDL.LU R250, [R1+0x1db0] ;  /* 0x001db00001fa7983 */ /* 0x000ee20000300800 */
[----:B------:R-:W-:Y:S02]  /*b6030*/  ISETP.LT.AND P0, PT, R127, UR5, !P5 ;  /* 0x000000057f007c0c */ /* 0x000fe4000ef01270 */
[----:B------:R-:W-:-:S11]  /*b6040*/  LOP3.LUT P1, RZ, R16, 0x4000, RZ, 0xc0, !PT ;  /* 0x0000400010ff7812 */ /* 0x000fd6000782c0ff */
[----:B------:R4:W-:Y:S01]  /*b6050*/  @P0 STG.E desc[UR6][R4.64], R222 ;  /* 0x000000de04000986 */ /* 0x0009e2000c101906 */
[----:B------:R-:W-:Y:S01]  /*b6060*/  ISETP.LT.AND P0, PT, R111, UR5, !P1 ;  /* 0x000000056f007c0c */ /* 0x000fe2000cf01270 */
[----:B----4-:R-:W-:-:S12]  /*b6070*/  IMAD.WIDE R4, R251, 0x4, R14 ;  /* 0x00000004fb047825 */ /* 0x010fd800078e020e */
        /* <DEDUP_REMOVED lines=52> */
[----:B------:R-:W4:Y:S01]  /*b63c0*/  LDL.LU R248, [R1+0x1dec] ;  /* 0x001dec0001f87983 */ /* 0x000f220000300800 */
[----:B------:R-:W-:-:S07]  /*b63d0*/  ISETP.LT.AND P0, PT, R111, UR5, !P2 ;  /* 0x000000056f007c0c */ /* 0x000fce000d701270 */
[----:B------:R1:W-:Y:S02]  /*b63e0*/  @P1 STG.E desc[UR6][R4.64], R197 ;  /* 0x000000c504001986 */ /* 0x0003e4000c101906 */
[----:B-1----:R-:W-:-:S05]  /*b63f0*/  IMAD.WIDE R4, R126, 0x4, R14 ;  /* 0x000000047e047825 */ /* 0x002fca00078e020e */
[----:B------:R1:W-:Y:S01]  /*b6400*/  @P0 STG.E desc[UR6][R4.64], R210 ;  /* 0x000000d204000986 */ /* 0x0003e2000c101906 */
[----:B------:R-:W-:Y:S02]  /*b6410*/  ISETP.LT.AND P2, PT, R127, UR5, !P2 ;  /* 0x000000057f007c0c */ /* 0x000fe4000d741270 */
[----:B------:R-:W-:Y:S01]  /*b6420*/  LOP3.LUT P3, RZ, R0, 0x10000, RZ, 0xc0, !PT ;  /* 0x0001000000ff7812 */ /* 0x000fe2000786c0ff */
[----:B-1----:R-:W-:Y:S02]  /*b6430*/  IMAD.WIDE R4, R126, 0x4, R12 ;  /* 0x000000047e047825 */ /* 0x002fe400078e020c */
[----:B------:R-:W4:Y:S01]  /*b6440*/  LDL.LU R126, [R1+0x1df0] ;  /* 0x001df000017e7983 */ /* 0x000f220000300800 */
[----:B------:R-:W-:-:S07]  /*b6450*/  ISETP.LT.AND P0, PT, R111, UR5, !P3 ;  /* 0x000000056f007c0c */ /* 0x000fce000df01270 */
[----:B------:R2:W-:Y:S01]  /*b6460*/  @P2 STG.E desc[UR6][R4.64], R206 ;  /* 0x000000ce04002986 */ /* 0x0005e2000c101906 */
[----:B------:R-:W-:Y:S02]  /*b6470*/  ISETP.LT.AND P3, PT, R127, UR5, !P3 ;  /* 0x000000057f007c0c */ /* 0x000fe4000df61270 */
[----:B------:R-:W-:Y:S01]  /*b6480*/  LOP3.LUT P4, RZ, R18, 0x200000, RZ, 0xc0, !PT ;  /* 0x0020000012ff7812 */ /* 0x000fe2000788c0ff */
[----:B--2---:R-:W-:-:S05]  /*b6490*/  IMAD.WIDE R4, R249, 0x4, R14 ;  /* 0x00000004f9047825 */ /* 0x004fca00078e020e */
[----:B------:R1:W-:Y:S02]  /*b64a0*/  @P0 STG.E desc[UR6][R4.64], R202 ;  /* 0x000000ca04000986 */ /* 0x0003e4000c101906 */
[----:B-1----:R-:W-:Y:S02]  /*b64b0*/  IMAD.WIDE R4, R249, 0x4, R12 ;  /* 0x00000004f9047825 */ /* 0x002fe400078e020c */
[----:B------:R-:W2:Y:S01]  /*b64c0*/  LDL.LU R249, [R1+0x1df8] ;  /* 0x001df80001f97983 */ /* 0x000ea20000300800 */
[----:B------:R-:W-:-:S03]  /*b64d0*/  ISETP.LT.AND P0, PT, R111, UR5, !P4 ;  /* 0x000000056f007c0c */ /* 0x000fc6000e701270 */
[----:B------:R3:W-:Y:S02]  /*b64e0*/  @P3 STG.E desc[UR6][R4.64], R198 ;  /* 0x000000c604003986 */ /* 0x0007e4000c101906 */
[----:B---3--:R-:W-:-:S08]  /*b64f0*/  IMAD.WIDE R4, R250, 0x4, R14 ;  /* 0x00000004fa047825 */ /* 0x008fd000078e020e */
        /* <DEDUP_REMOVED lines=231> */
[----:B--2---:R-:W-:-:S12]  /*b7370*/  IMAD.WIDE R4, R249, 0x4, R14 ;  /* 0x00000004f9047825 */ /* 0x004fd800078e020e */
[----:B------:R1:W-:Y:S01]  /*b7380*/  @P0 STG.E desc[UR6][R4.64], R133 ;  /* 0x0000008504000986 */ /* 0x0003e2000c101906 */
[----:B------:R-:W-:Y:S01]  /*b7390*/  ISETP.LT.AND P0, PT, R127, UR5, !P1 ;  /* 0x000000057f007c0c */ /* 0x000fe2000cf01270 */
[----:B-1----:R-:W-:Y:S02]  /*b73a0*/  IMAD.WIDE R4, R249, 0x4, R12 ;  /* 0x00000004f9047825 */ /* 0x002fe400078e020c */
[----:B------:R-:W2:Y:S10]  /*b73b0*/  LDL.LU R249, [R1+0x1e4c] ;  /* 0x001e4c0001f97983 */ /* 0x000eb40000300800 */
[----:B------:R3:W-:Y:S02]  /*b73c0*/  @P0 STG.E desc[UR6][R4.64], R129 ;  /* 0x0000008104000986 */ /* 0x0007e4000c101906 */
[----:B---3--:R-:W-:-:S04]  /*b73d0*/  IMAD.WIDE R4, R250, 0x4, R14 ;  /* 0x00000004fa047825 */ /* 0x008fc800078e020e */
[----:B------:R-:W-:Y:S02]  /*b73e0*/  IMAD.WIDE R6, R250, 0x4, R12 ;  /* 0x00000004fa067825 */ /* 0x000fe400078e020c */
[----:B------:R-:W3:Y:S01]  /*b73f0*/  LDL.LU R250, [R1+0x1e48] ;  /* 0x001e480001fa7983 */ /* 0x000ee20000300800 */
[----:B------:R-:W-:-:S04]  /*b7400*/  LOP3.LUT P2, RZ, R20, 0x800000, RZ, 0xc0, !PT ;  /* 0x0080000014ff7812 */ /* 0x000fc8000784c0ff */
[----:B------:R-:W-:Y:S02]  /*b7410*/  ISETP.LT.AND P0, PT, R111, UR5, !P2 ;  /* 0x000000056f007c0c */ /* 0x000fe4000d701270 */
[----:B------:R-:W-:-:S11]  /*b7420*/  LOP3.LUT P4, RZ, R0, 0x8000, RZ, 0xc0, !PT ;  /* 0x0000800000ff7812 */ /* 0x000fd6000788c0ff */
[----:B------:R1:W-:Y:S01]  /*b7430*/  @P0 STG.E desc[UR6][R4.64], R146 ;  /* 0x0000009204000986 */ /* 0x0003e2000c101906 */
[----:B------:R-:W-:Y:S01]  /*b7440*/  ISETP.LT.AND P0, PT, R127, UR5, !P2 ;  /* 0x000000057f007c0c */ /* 0x000fe2000d701270 */
[----:B----4-:R-:W-:-:S04]  /*b7450*/  IMAD.WIDE R8, R251, 0x4, R14 ;  /* 0x00000004fb087825 */ /* 0x010fc800078e020e */
[----:B------:R-:W-:Y:S02]  /*b7460*/  IMAD.WIDE R10, R251, 0x4, R12 ;  /* 0x00000004fb0a7825 */ /* 0x000fe400078e020c */
[----:B------:R-:W4:Y:S06]  /*b7470*/  LDL.LU R251, [R1+0x1e40] ;  /* 0x001e400001fb7983 */ /* 0x000f2c0000300800 */
[----:B------:R1:W-:Y:S01]  /*b7480*/  @P0 STG.E desc[UR6][R6.64], R142 ;  /* 0x0000008e06000986 */ /* 0x0003e2000c101906 */
[----:B------:R-:W-:Y:S02]  /*b7490*/  ISETP.LT.AND P0, PT, R111, UR5, !P4 ;  /* 0x000000056f007c0c */ /* 0x000fe4000e701270 */
[----:B------:R-:W-:-:S02]  /*b74a0*/  LOP3.LUT P5, RZ, R0, 0x4000, RZ, 0xc0, !PT ;  /* 0x0000400000ff7812 */ /* 0x000fc400078ac0ff */
[----:B------:R-:W-:Y:S01]  /*b74b0*/  ISETP.LT.AND P4, PT, R127, UR5, !P4 ;  /* 0x000000057f007c0c */ /* 0x000fe2000e781270 */
[----:B------:R-:W-:-:S04]  /*b74c0*/  IMAD.WIDE R16, R248, 0x4, R14 ;  /* 0x00000004f8107825 */ /* 0x000fc800078e020e */
[----:B-1----:R-:W-:Y:S02]  /*b74d0*/  IMAD.WIDE R4, R248, 0x4, R12 ;  /* 0x00000004f8047825 */ /* 0x002fe400078e020c */
[----:B------:R-:W4:Y:S04]  /*b74e0*/  LDL.LU R248, [R1+0x1e3c] ;  /* 0x001e3c0001f87983 */ /* 0x000f280000300800 */
[----:B------:R1:W-:Y:S01]  /*b74f0*/  @P0 STG.E desc[UR6][R8.64], R134 ;  /* 0x0000008608000986 */ /* 0x0003e2000c101906 */
[----:B------:R-:W-:Y:S02]  /*b7500*/  ISETP.LT.AND P0, PT, R111, UR5, !P5 ;  /* 0x000000056f007c0c */ /* 0x000fe4000ef01270 */
[----:B------:R-:W-:Y:S02]  /*b7510*/  ISETP.LT.AND P5, PT, R127, UR5, !P5 ;  /* 0x000000057f007c0c */ /* 0x000fe4000efa1270 */
[----:B------:R-:W-:Y:S01]  /*b7520*/  LOP3.LUT P6, RZ, R0, 0x2000, RZ, 0xc0, !PT ;  /* 0x0000200000ff7812 */ /* 0x000fe200078cc0ff */
[----:B------:R2:W-:Y:S08]  /*b7530*/  @P4 STG.E desc[UR6][R10.64], R130 ;  /* 0x000000820a004986 */ /* 0x0005f0000c101906 */
[----:B------:R-:W-:Y:S01]  /*b7540*/  @P0 STG.E desc[UR6][R16.64], R147 ;  /* 0x0000009310000986 */ /* 0x000fe2000c101906 */
[----:B------:R-:W-:-:S03]  /*b7550*/  ISETP.LT.AND P0, PT, R111, UR5, !P6 ;  /* 0x000000056f007c0c */ /* 0x000fc6000f701270 */
[----:B------:R2:W-:Y:S01]  /*b7560*/  @P5 STG.E desc[UR6][R4.64], R143 ;  /* 0x0000008f04005986 */ /* 0x0005e2000c101906 */
[----:B------:R-:W-:-:S04]  /*b7570*/  IMAD.WIDE R6, R126, 0x4, R14 ;  /* 0x000000047e067825 */ /* 0x000fc800078e020e */
[----:B-1----:R-:W-:Y:S02]  /*b7580*/  IMAD.WIDE R8, R126, 0x4, R12 ;  /* 0x000000047e087825 */ /* 0x002fe400078e020c */
[----:B------:R-:W4:Y:S04]  /*b7590*/  LDL.LU R126, [R1+0x1e34] ;  /* 0x001e3400017e7983 */ /* 0x000f280000300800 */
[----:B------:R1:W-:Y:S01]  /*b75a0*/  @P0 STG.E desc[UR6][R6.64], R135 ;  /* 0x0000008706000986 */ /* 0x0003e2000c101906 */
[----:B------:R-:W-:Y:S02]  /*b75b0*/  LOP3.LUT P1, RZ, R20, 0x80000000, RZ, 0xc0, !PT ;  /* 0x8000000014ff7812 */ /* 0x000fe4000782c0ff */
[----:B------:R-:W-:Y:S01]  /*b75c0*/  ISETP.LT.AND P6, PT, R127, UR5, !P6 ;  /* 0x000000057f007c0c */ /* 0x000fe2000f7c1270 */
[----:B--2---:R-:W-:-:S04]  /*b75d0*/  IMAD.WIDE R10, R249, 0x4, R14 ;  /* 0x00000004f90a7825 */ /* 0x004fc800078e020e */
[----:B------:R-:W-:Y:S02]  /*b75e0*/  IMAD.WIDE R4, R249, 0x4, R12 ;  /* 0x00000004f9047825 */ /* 0x000fe400078e020c */
[----:B------:R-:W2:Y:S02]  /*b75f0*/  LDL.LU R249, [R1+0x1e28] ;  /* 0x001e280001f97983 */ /* 0x000ea40000300800 */
[----:B---3--:R-:W-:-:S04]  /*b7600*/  IMAD.WIDE R16, R250, 0x4, R14 ;  /* 0x00000004fa107825 */ /* 0x008fc800078e020e */
[----:B-1----:R-:W-:Y:S02]  /*b7610*/  IMAD.WIDE R6, R250, 0x4, R12 ;  /* 0x00000004fa067825 */ /* 0x002fe400078e020c */
[----:B------:R-:W3:Y:S01]  /*b7620*/  LDL.LU R250, [R1+0x1e20] ;  /* 0x001e200001fa7983 */ /* 0x000ee20000300800 */
[----:B------:R-:W-:-:S03]  /*b7630*/  ISETP.LT.AND P0, PT, R111, UR5, !P1 ;  /* 0x000000056f007c0c */ /* 0x000fc6000cf01270 */
[----:B------:R4:W-:Y:S01]  /*b7640*/  @P6 STG.E desc[UR6][R8.64], R131 ;  /* 0x0000008308006986 */ /* 0x0009e2000c101906 */
[----:B------:R-:W-:-:S09]  /*b7650*/  LOP3.LUT P3, RZ, R21, 0x4, RZ, 0xc0, !PT ;  /* 0x0000000415ff7812 */ /* 0x000fd2000786c0ff */
[----:B------:R-:W-:Y:S01]  /*b7660*/  @P0 STG.E desc[UR6][R10.64], R32 ;  /* 0x000000200a000986 */ /* 0x000fe2000c101906 */
[----:B------:R-:W-:-:S13]  /*b7670*/  ISETP.LT.AND P0, PT, R127, UR5, !P1 ;  /* 0x000000057f007c0c */ /* 0x000fda000cf01270 */
[----:B------:R1:W-:Y:S01]  /*b7680*/  @P0 STG.E desc[UR6][R4.64], R36 ;  /* 0x0000002404000986 */ /* 0x0003e2000c101906 */
[----:B------:R-:W-:Y:S02]  /*b7690*/  ISETP.LT.AND P0, PT, R111, UR5, !P3 ;  /* 0x000000056f007c0c */ /* 0x000fe4000df01270 */
[----:B------:R-:W-:-:S11]  /*b76a0*/  LOP3.LUT P4, RZ, R21, 0x8, RZ, 0xc0, !PT ;  /* 0x0000000815ff7812 */ /* 0x000fd6000788c0ff */
[----:B------:R-:W-:Y:S01]  /*b76b0*/  @P0 STG.E desc[UR6][R16.64], R52 ;  /* 0x0000003410000986 */ /* 0x000fe2000c101906 */
[----:B------:R-:W-:Y:S01]  /*b76c0*/  ISETP.LT.AND P0, PT, R127, UR5, !P3 ;  /* 0x000000057f007c0c */ /* 0x000fe2000df01270 */
[----:B----4-:R-:W-:-:S04]  /*b76d0*/  IMAD.WIDE R8, R251, 0x4, R14 ;  /* 0x00000004fb087825 */ /* 0x010fc800078e020e */
[----:B-1----:R-:W-:Y:S02]  /*b76e0*/  IMAD.WIDE R4, R251, 0x4, R12 ;  /* 0x00000004fb047825 */ /* 0x002fe400078e020c */
[----:B------:R-:W4:Y:S06]  /*b76f0*/  LDL.LU R251, [R1+0x1e1c] ;  /* 0x001e1c0001fb7983 */ /* 0x000f2c0000300800 */
[----:B------:R1:W-:Y:S01]  /*b7700*/  @P0 STG.E desc[UR6][R6.64], R48 ;  /* 0x0000003006000986 */ /* 0x0003e2000c101906 */
[----:B------:R-:W-:Y:S02]  /*b7710*/  ISETP.LT.AND P0, PT, R111, UR5, !P4 ;  /* 0x000000056f007c0c */ /* 0x000fe4000e701270 */
[----:B------:R-:W-:-:S11]  /*b7720*/  LOP3.LUT P5, RZ, R21, 0x40, RZ, 0xc0, !PT ;  /* 0x0000004015ff7812 */ /* 0x000fd600078ac0ff */
[----:B------:R-:W-:Y:S01]  /*b7730*/  @P0 STG.E desc[UR6][R8.64], R33 ;  /* 0x0000002108000986 */ /* 0x000fe2000c101906 */
[----:B------:R-:W-:Y:S01]  /*b7740*/  ISETP.LT.AND P0, PT, R127, UR5, !P4 ;  /* 0x000000057f007c0c */ /* 0x000fe2000e701270 */
[----:B------:R-:W-:-:S04]  /*b7750*/  IMAD.WIDE R10, R248, 0x4, R14 ;  /* 0x00000004f80a7825 */ /* 0x000fc800078e020e */
[----:B-1----:R-:W-:Y:S02]  /*b7760*/  IMAD.WIDE R6, R248, 0x4, R12 ;  /* 0x00000004f8067825 */ /* 0x002fe400078e020c */
[----:B------:R-:W4:Y:S06]  /*b7770*/  LDL.LU R248, [R1+0x1e14] ;  /* 0x001e140001f87983 */ /* 0x000f2c0000300800 */
[----:B------:R1:W-:Y:S01]  /*b7780*/  @P0 STG.E desc[UR6][R4.64], R37 ;  /* 0x0000002504000986 */ /* 0x0003e2000c101906 */
[----:B------:R-:W-:Y:S02]  /*b7790*/  ISETP.LT.AND P0, PT, R111, UR5, !P5 ;  /* 0x000000056f007c0c */ /* 0x000fe4000ef01270 */
[----:B------:R-:W-:-:S11]  /*b77a0*/  LOP3.LUT P2, RZ, R21, 0x100, RZ, 0xc0, !PT ;  /* 0x0000010015ff7812 */ /* 0x000fd6000784c0ff */
[----:B------:R-:W-:Y:S01]  /*b77b0*/  @P0 STG.E desc[UR6][R10.64], R53 ;  /* 0x000000350a000986 */ /* 0x000fe2000c101906 */
[----:B------:R-:W-:-:S13]  /*b77c0*/  ISETP.LT.AND P0, PT, R127, UR5, !P5 ;  /* 0x000000057f007c0c */ /* 0x000fda000ef01270 */
[----:B------:R2:W-:Y:S01]  /*b77d0*/  @P0 STG.E desc[UR6][R6.64], R49 ;  /* 0x0000003106000986 */ /* 0x0005e2000c101906 */
[----:B------:R-:W-:Y:S01]  /*b77e0*/  ISETP.LT.AND P0, PT, R111, UR5, !P2 ;  /* 0x000000056f007c0c */ /* 0x000fe2000d701270 */
[----:B------:R-:W-:-:S04]  /*b77f0*/  IMAD.WIDE R16, R126, 0x4, R14 ;  /* 0x000000047e107825 */ /* 0x000fc800078e020e */
[----:B-1----:R-:W-:Y:S02]  /*b7800*/  IMAD.WIDE R4, R126, 0x4, R12 ;  /* 0x000000047e047825 */ /* 0x002fe400078e020c */
[----:B------:R-:W4:Y:S06]  /*b7810*/  LDL.LU R126, [R1+0x1e08] ;  /* 0x001e0800017e7983 */ /* 0x000f2c0000300800 */
[----:B------:R-:W-:Y:S01]  /*b7820*/  @P0 STG.E desc[UR6][R16.64], R34 ;  /* 0x0000002210000986 */ /* 0x000fe2000c101906 */
[----:B------:R-:W-:-:S13]  /*b7830*/  ISETP.LT.AND P0, PT, R127, UR5, !P2 ;  /* 0x000000057f007c0c */ /* 0x000fda000d701270 */
[----:B------:R1:W-:Y:S01]  /*b7840*/  @P0 STG.E desc[UR6][R4.64], R38 ;  /* 0x0000002604000986 */ /* 0x0003e2000c101906 */
[----:B--2---:R-:W-:-:S04]  /*b7850*/  IMAD.WIDE R8, R249, 0x4, R14 ;  /* 0x00000004f9087825 */ /* 0x004fc800078e020e */
[----:B------:R-:W-:Y:S02]  /*b7860*/  IMAD.WIDE R6, R249, 0x4, R12 ;  /* 0x00000004f9067825 */ /* 0x000fe400078e020c */
[----:B------:R-:W2:Y:S02]  /*b7870*/  LDL.LU R249, [R1+0x1e00] ;  /* 0x001e000001f97983 */ /* 0x000ea40000300800 */
[----:B---3--:R-:W-:-:S04]  /*b7880*/  IMAD.WIDE R10, R250, 0x4, R14 ;  /* 0x00000004fa0a7825 */ /* 0x008fc800078e020e */
[----:B-1----:R-:W-:Y:S02]  /*b7890*/  IMAD.WIDE R4, R250, 0x4, R12 ;  /* 0x00000004fa047825 */ /* 0x002fe400078e020c */
[----:B------:R-:W3:Y:S01]  /*b78a0*/  LDL.LU R250, [R1+0x1dfc] ;  /* 0x001dfc0001fa7983 */ /* 0x000ee20000300800 */
[----:B------:R-:W-:-:S04]  /*b78b0*/  LOP3.LUT P1, RZ, R21, 0x400, RZ, 0xc0, !PT ;  /* 0x0000040015ff7812 */ /* 0x000fc8000782c0ff */
[----:B------:R-:W-:Y:S02]  /*b78c0*/  ISETP.LT.AND P0, PT, R111, UR5, !P1 ;  /* 0x000000056f007c0c */ /* 0x000fe4000cf01270 */
[----:B------:R-:W-:-:S11]  /*b78d0*/  LOP3.LUT P3, RZ, R21, 0x2000, RZ, 0xc0, !PT ;  /* 0x0000200015ff7812 */ /* 0x000fd6000786c0ff */
        /* <DEDUP_REMOVED lines=127> */
[----:B----4-:R-:W-:-:S12]  /*b80d0*/  IMAD.WIDE R16, R251, 0x4, R14 ;  /* 0x00000004fb107825 */ /* 0x010fd800078e020e */
[----:B------:R4:W-:Y:S01]  /*b80e0*/  @P0 STG.E desc[UR6][R6.64], R82 ;  /* 0x0000005206000986 */ /* 0x0009e2000c101906 */
[----:B------:R-:W-:Y:S01]  /*b80f0*/  ISETP.LT.AND P0, PT, R111, UR5, !P4 ;  /* 0x000000056f007c0c */ /* 0x000fe2000e701270 */
[----:B-1----:R-:W-:Y:S01]  /*b8100*/  IMAD.WIDE R4, R251, 0x4, R12 ;  /* 0x00000004fb047825 */ /* 0x002fe200078e020c */
[C---:B------:R-:W-:Y:S02]  /*b8110*/  LOP3.LUT P5, RZ, R22.reuse, 0x40000, RZ, 0xc0, !PT ;  /* 0x0004000016ff7812 */ /* 0x040fe400078ac0ff */
[----:B------:R-:W-:Y:S01]  /*b8120*/  LOP3.LUT P6, RZ, R22, 0x100000, RZ, 0xc0, !PT ;  /* 0x0010000016ff7812 */ /* 0x000fe200078cc0ff */
[----:B------:R-:W3:Y:S08]  /*b8130*/  LDL.LU R251, [R1+0x1d7c] ;  /* 0x001d7c0001fb7983 */ /* 0x000ef00000300800 */
[----:B------:R-:W-:Y:S01]  /*b8140*/  @P0 STG.E desc[UR6][R16.64], R63 ;  /* 0x0000003f10000986 */ /* 0x000fe2000c101906 */
[----:B------:R-:W-:Y:S01]  /*b8150*/  ISETP.LT.AND P0, PT, R127, UR5, !P4 ;  /* 0x000000057f007c0c */ /* 0x000fe2000e701270 */
[----:B------:R-:W-:-:S12]  /*b8160*/  IMAD.WIDE R8, R248, 0x4, R14 ;  /* 0x00000004f8087825 */ /* 0x000fd800078e020e */
[----:B------:R1:W-:Y:S01]  /*b8170*/  @P0 STG.E desc[UR6][R4.64], R75 ;  /* 0x0000004b04000986 */ /* 0x0003e2000c101906 */
[----:B------:R-:W-:Y:S01]  /*b8180*/  ISETP.LT.AND P0, PT, R111, UR5, !P5 ;  /* 0x000000056f007c0c */ /* 0x000fe2000ef01270 */
[----:B----4-:R-:W-:Y:S02]  /*b8190*/  IMAD.WIDE R6, R248, 0x4, R12 ;  /* 0x00000004f8067825 */ /* 0x010fe400078e020c */
[----:B------:R-:W4:Y:S10]  /*b81a0*/  LDL.LU R248, [R1+0x1d78] ;  /* 0x001d780001f87983 */ /* 0x000f340000300800 */
[----:B------:R2:W-:Y:S01]  /*b81b0*/  @P0 STG.E desc[UR6][R8.64], R87 ;  /* 0x0000005708000986 */ /* 0x0005e2000c101906 */
[----:B------:R-:W-:-:S13]  /*b81c0*/  ISETP.LT.AND P0, PT, R127, UR5, !P5 ;  /* 0x000000057f007c0c */ /* 0x000fda000ef01270 */
[----:B------:R2:W-:Y:S01]  /*b81d0*/  @P0 STG.E desc[UR6][R6.64], R83 ;  /* 0x0000005306000986 */ /* 0x0005e2000c101906 */
[----:B------:R-:W-:Y:S01]  /*b81e0*/  ISETP.LT.AND P0, PT, R111, UR5, !P6 ;  /* 0x000000056f007c0c */ /* 0x000fe2000f701270 */
[----:B------:R-:W-:-:S04]  /*b81f0*/  IMAD.WIDE R10, R126, 0x4, R14 ;  /* 0x000000047e0a7825 */ /* 0x000fc800078e020e */
[----:B-1----:R-:W-:-:S08]  /*b8200*/  IMAD.WIDE R4, R126, 0x4, R12 ;  /* 0x000000047e047825 */ /* 0x002fd000078e020c */
[----:B------:R3:W-:Y:S01]  /*b8210*/  @P0 STG.E desc[UR6][R10.64], R76 ;  /* 0x0000004c0a000986 */ /* 0x0007e2000c101906 */
        /* <DEDUP_REMOVED lines=8> */
[C---:B------:R-:W-:Y:S02]  /*b82a0*/  LOP3.LUT P1, RZ, R20.reuse, 0x20000000, RZ, 0xc0, !PT ;  /* 0x2000000014ff7812 */ /* 0x040fe4000782c0ff */
[C---:B------:R-:W-:Y:S02]  /*b82b0*/  LOP3.LUT P2, RZ, R20.reuse, 0x8000000, RZ, 0xc0, !PT ;  /* 0x0800000014ff7812 */ /* 0x040fe4000784c0ff */
[----:B------:R-:W-:Y:S02]  /*b82c0*/  LOP3.LUT P3, RZ, R20, 0x1000000, RZ, 0xc0, !PT ;  /* 0x0100000014ff7812 */ /* 0x000fe4000786c0ff */
[----:B------:R-:W-:Y:S02]  /*b82d0*/  LOP3.LUT P4, RZ, R18, 0x40000, RZ, 0xc0, !PT ;  /* 0x0004000012ff7812 */ /* 0x000fe4000788c0ff */
[----:B------:R-:W-:-:S02]  /*b82e0*/  ISETP.LT.AND P0, PT, R111, UR5, !P1 ;  /* 0x000000056f007c0c */ /* 0x000fc4000cf01270 */
[----:B------:R-:W-:Y:S01]  /*b82f0*/  ISETP.LT.AND P1, PT, R127, UR5, !P1 ;  /* 0x000000057f007c0c */ /* 0x000fe2000cf21270 */
[----:B------:R-:W-:Y:S01]  /*b8300*/  VIADD R0, R3, 0x1ef ;  /* 0x000001ef03007836 */ /* 0x000fe20000000000 */
[----:B------:R-:W3:Y:S04]  /*b8310*/  LDL.LU R126, [R1+0x1d5c] ;  /* 0x001d5c00017e7983 */ /* 0x000ee80000300800 */
[----:B------:R-:W3:Y:S04]  /*b8320*/  LDL.LU R20, [R1+0x2ac0] ;  /* 0x002ac00001147983 */ /* 0x000ee80000300800 */
[----:B------:R-:W3:Y:S04]  /*b8330*/  LDL.LU R19, [R1+0x2abc] ;  /* 0x002abc0001137983 */ /* 0x000ee80000300800 */
[----:B------:R1:W-:Y:S01]  /*b8340*/  @P0 STG.E desc[UR6][R8.64], R100 ;  /* 0x0000006408000986 */ /* 0x0003e2000c101906 */
[----:B------:R-:W-:-:S02]  /*b8350*/  ISETP.LT.AND P0, PT, R111, UR5, !P2 ;  /* 0x000000056f007c0c */ /* 0x000fc4000d701270 */
[----:B------:R-:W-:Y:S01]  /*b8360*/  ISETP.LT.AND P2, PT, R127, UR5, !P2 ;  /* 0x000000057f007c0c */ /* 0x000fe2000d741270 */
[----:B------:R1:W-:Y:S01]  /*b8370*/  @P1 STG.E desc[UR6][R6.64], R96 ;  /* 0x0000006006001986 */ /* 0x0003e2000c101906 */
[----:B------:R-:W-:Y:S02]  /*b8380*/  ISETP.LT.AND P1, PT, R111, UR5, !P3 ;  /* 0x000000056f007c0c */ /* 0x000fe4000df21270 */
[----:B------:R-:W-:-:S07]  /*b8390*/  ISETP.LT.AND P3, PT, R127, UR5, !P3 ;  /* 0x000000057f007c0c */ /* 0x000fce000df61270 */
[----:B------:R1:W-:Y:S01]  /*b83a0*/  @P0 STG.E desc[UR6][R10.64], R77 ;  /* 0x0000004d0a000986 */ /* 0x0003e2000c101906 */
[----:B------:R-:W-:Y:S02]  /*b83b0*/  ISETP.LT.AND P0, PT, R111, UR5, !P4 ;  /* 0x000000056f007c0c */ /* 0x000fe4000e701270 */
[----:B------:R-:W-:Y:S02]  /*b83c0*/  ISETP.LT.AND P4, PT, R127, UR5, !P4 ;  /* 0x000000057f007c0c */ /* 0x000fe4000e781270 */
[----:B------:R-:W-:Y:S01]  /*b83d0*/  LOP3.LUT P5, RZ, R18, 0x10000, RZ, 0xc0, !PT ;  /* 0x0001000012ff7812 */ /* 0x000fe200078ac0ff */
[----:B------:R-:W-:Y:S01]  /*b83e0*/  @P2 STG.E desc[UR6][R4.64], R89 ;  /* 0x0000005904002986 */ /* 0x000fe2000c101906 */
[----:B------:R-:W-:Y:S01]  /*b83f0*/  ISETP.GE.AND P2, PT, R0, UR71, PT ;  /* 0x0000004700007c0c */ /* 0x000fe2000bf46270 */
[----:B------:R-:W-:Y:S01]  /*b8400*/  VIADD R0, R3, 0x1f0 ;  /* 0x000001f003007836 */ /* 0x000fe20000000000 */
[----:B------:R-:W-:Y:S01]  /*b8410*/  LOP3.LUT P6, RZ, R18, 0x4000, RZ, 0xc0, !PT ;  /* 0x0000400012ff7812 */ /* 0x000fe200078cc0ff */
[----:B-1----:R-:W-:-:S04]  /*b8420*/  IMAD.WIDE R8, R251, 0x4, R14 ;  /* 0x00000004fb087825 */ /* 0x002fc800078e020e */
[----:B------:R-:W-:Y:S01]  /*b8430*/  IMAD.WIDE R6, R251, 0x4, R12 ;  /* 0x00000004fb067825 */ /* 0x000fe200078e020c */
[----:B------:R-:W-:Y:S04]  /*b8440*/  @P1 STG.E desc[UR6][R8.64], R101 ;  /* 0x0000006508001986 */ /* 0x000fe8000c101906 */
[----:B------:R-:W-:Y:S01]  /*b8450*/  @P3 STG.E desc[UR6][R6.64], R97 ;  /* 0x0000006106003986 */ /* 0x000fe2000c101906 */
[----:B------:R-:W-:Y:S02]  /*b8460*/  ISETP.LT.AND P1, PT, R111, UR5, !P5 ;  /* 0x000000056f007c0c */ /* 0x000fe4000ef21270 */
[----:B------:R-:W-:Y:S01]  /*b8470*/  ISETP.GE.AND P3, PT, R0, UR73, PT ;  /* 0x0000004900007c0c */ /* 0x000fe2000bf66270 */
[----:B------:R-:W-:Y:S02]  /*b8480*/  VIADD R0, R3, 0x1f1 ;  /* 0x000001f103007836 */ /* 0x000fe40000000000 */
[----:B----4-:R-:W-:-:S04]  /*b8490*/  IMAD.WIDE R16, R248, 0x4, R14 ;  /* 0x00000004f8107825 */ /* 0x010fc800078e020e */
[----:B------:R-:W-:Y:S02]  /*b84a0*/  IMAD.WIDE R10, R248, 0x4, R12 ;  /* 0x00000004f80a7825 */ /* 0x000fe400078e020c */
[----:B------:R-:W4:Y:S04]  /*b84b0*/  LDL.LU R248, [R1+0x1d58] ;  /* 0x001d580001f87983 */ /* 0x000f280000300800 */
[----:B------:R-:W4:Y:S04]  /*b84c0*/  LDL.LU R251, [R1+0x1d50] ;  /* 0x001d500001fb7983 */ /* 0x000f280000300800 */
[----:B------:R1:W-:Y:S01]  /*b84d0*/  @P0 STG.E desc[UR6][R16.64], R78 ;  /* 0x0000004e10000986 */ /* 0x0003e2000c101906 */
[----:B------:R-:W-:-:S03]  /*b84e0*/  ISETP.LT.AND P0, PT, R127, UR5, !P5 ;  /* 0x000000057f007c0c */ /* 0x000fc6000ef01270 */
[----:B------:R2:W-:Y:S01]  /*b84f0*/  @P4 STG.E desc[UR6][R10.64], R90 ;  /* 0x0000005a0a004986 */ /* 0x0005e2000c101906 */
[----:B------:R-:W-:Y:S01]  /*b8500*/  ISETP.GE.AND P4, PT, R0, UR75, PT ;  /* 0x0000004b00007c0c */ /* 0x000fe2000bf86270 */
[----:B------:R-:W-:Y:S02]  /*b8510*/  VIADD R0, R3, 0x1f2 ;  /* 0x000001f203007836 */ /* 0x000fe40000000000 */
[----:B-1----:R-:W4:Y:S01]  /*b8520*/  LDL.LU R16, [R1+0x2ab8] ;  /* 0x002ab80001107983 */ /* 0x002f220000300800 */
[----:B--2---:R-:W-:-:S04]  /*b8530*/  IMAD.WIDE R4, R249, 0x4, R14 ;  /* 0x00000004f9047825 */ /* 0x004fc800078e020e */
[----:B------:R-:W-:Y:S02]  /*b8540*/  IMAD.WIDE R6, R249, 0x4, R12 ;  /* 0x00000004f9067825 */ /* 0x000fe400078e020c */
[----:B------:R-:W2:Y:S04]  /*b8550*/  LDL.LU R249, [R1+0x1d44] ;  /* 0x001d440001f97983 */ /* 0x000ea80000300800 */
[----:B------:R-:W2:Y:S04]  /*b8560*/  LDL.LU R18, [R1+0x2ab4] ;  /* 0x002ab40001127983 */ /* 0x000ea80000300800 */
[----:B------:R1:W-:Y:S04]  /*b8570*/  @P1 STG.E desc[UR6][R4.64], R102 ;  /* 0x0000006604001986 */ /* 0x0003e8000c101906 */
[----:B------:R4:W-:Y:S01]  /*b8580*/  @P0 STG.E desc[UR6][R6.64], R98 ;  /* 0x0000006206000986 */ /* 0x0009e2000c101906 */
[----:B------:R-:W-:Y:S01]  /*b8590*/  ISETP.GE.AND P0, PT, R0, UR77, PT ;  /* 0x0000004d00007c0c */ /* 0x000fe2000bf06270 */
[----:B---3--:R-:W-:-:S04]  /*b85a0*/  IMAD.WIDE R2, R250, 0x4, R14 ;  /* 0x00000004fa027825 */ /* 0x008fc800078e020e */
[----:B------:R-:W-:Y:S02]  /*b85b0*/  IMAD.WIDE R8, R250, 0x4, R12 ;  /* 0x00000004fa087825 */ /* 0x000fe400078e020c */
[----:B------:R-:W3:Y:S04]  /*b85c0*/  LDL.LU R250, [R1+0x1d3c] ;  /* 0x001d3c0001fa7983 */ /* 0x000ee80000300800 */
[----:B------:R-:W3:Y:S01]  /*b85d0*/  LDL.LU R0, [R1+0x2ab0] ;  /* 0x002ab00001007983 */ /* 0x000ee20000300800 */
[----:B------:R-:W-:Y:S02]  /*b85e0*/  ISETP.LT.AND P5, PT, R111, UR5, !P6 ;  /* 0x000000056f007c0c */ /* 0x000fe4000f7a1270 */
[----:B------:R-:W-:Y:S02]  /*b85f0*/  ISETP.LT.AND P6, PT, R127, UR5, !P6 ;  /* 0x000000057f007c0c */ /* 0x000fe4000f7c1270 */
[----:B------:R-:W-:-:S02]  /*b8600*/  ISETP.LT.AND P1, PT, R111, UR5, !P2 ;  /* 0x000000056f007c0c */ /* 0x000fc4000d721270 */
[----:B------:R-:W-:Y:S01]  /*b8610*/  ISETP.LT.AND P2, PT, R127, UR5, !P2 ;  /* 0x000000057f007c0c */ /* 0x000fe2000d741270 */
[----:B------:R-:W-:-:S04]  /*b8620*/  IMAD.WIDE R10, R126, 0x4, R14 ;  /* 0x000000047e0a7825 */ /* 0x000fc800078e020e */
[----:B-1----:R-:W-:Y:S02]  /*b8630*/  IMAD.WIDE R4, R126, 0x4, R12 ;  /* 0x000000047e047825 */ /* 0x002fe400078e020c */
[----:B------:R1:W-:Y:S01]  /*b8640*/  @P5 STG.E desc[UR6][R2.64], R79 ;  /* 0x0000004f02005986 */ /* 0x0003e2000c101906 */
[----:B------:R-:W-:-:S03]  /*b8650*/  ISETP.LT.AND P5, PT, R111, UR5, !P3 ;  /* 0x000000056f007c0c */ /* 0x000fc6000dfa1270 */
[----:B------:R1:W-:Y:S01]  /*b8660*/  @P6 STG.E desc[UR6][R8.64], R91 ;  /* 0x0000005b08006986 */ /* 0x0003e2000c101906 */
[----:B------:R-:W-:Y:S02]  /*b8670*/  ISETP.LT.AND P3, PT, R127, UR5, !P3 ;  /* 0x000000057f007c0c */ /* 0x000fe4000df61270 */
[----:B------:R-:W-:Y:S02]  /*b8680*/  ISETP.LT.AND P6, PT, R111, UR5, !P4 ;  /* 0x000000056f007c0c */ /* 0x000fe4000e7c1270 */
[----:B------:R-:W-:Y:S01]  /*b8690*/  ISETP.LT.AND P4, PT, R127, UR5, !P4 ;  /* 0x000000057f007c0c */ /* 0x000fe2000e781270 */
[----:B------:R-:W-:Y:S04]  /*b86a0*/  @P1 STG.E desc[UR6][R10.64], R103 ;  /* 0x000000670a001986 */ /* 0x000fe8000c101906 */
[----:B------:R1:W-:Y:S01]  /*b86b0*/  @P2 STG.E desc[UR6][R4.64], R99 ;  /* 0x0000006304002986 */ /* 0x0003e2000c101906 */
[----:B------:R-:W-:Y:S01]  /*b86c0*/  ISETP.GE.AND P2, PT, R19, UR4, PT ;  /* 0x0000000413007c0c */ /* 0x000fe2000bf46270 */
[----:B----4-:R-:W-:-:S04]  /*b86d0*/  IMAD.WIDE R6, R248, 0x4, R14 ;  /* 0x00000004f8067825 */ /* 0x010fc800078e020e */
[----:B-1----:R-:W-:Y:S02]  /*b86e0*/  IMAD.WIDE R2, R248, 0x4, R12 ;  /* 0x00000004f8027825 */ /* 0x002fe400078e020c */
[----:B------:R-:W4:Y:S02]  /*b86f0*/  LDL.LU R248, [R1+0x1d38] ;  /* 0x001d380001f87983 */ /* 0x000f240000300800 */
[----:B------:R-:W-:-:S04]  /*b8700*/  IMAD.WIDE R8, R251, 0x4, R14 ;  /* 0x00000004fb087825 */ /* 0x000fc800078e020e */
[----:B------:R-:W-:Y:S01]  /*b8710*/  IMAD.WIDE R4, R251, 0x4, R12 ;  /* 0x00000004fb047825 */ /* 0x000fe200078e020c */
[----:B------:R-:W4:Y:S04]  /*b8720*/  LDL.LU R126, [R1+0x1d30] ;  /* 0x001d3000017e7983 */ /* 0x000f280000300800 */
[----:B------:R1:W-:Y:S01]  /*b8730*/  @P5 STG.E desc[UR6][R6.64], R92 ;  /* 0x0000005c06005986 */ /* 0x0003e2000c101906 */
[----:B------:R-:W-:-:S03]  /*b8740*/  ISETP.LT.AND P5, PT, R111, UR5, !P0 ;  /* 0x000000056f007c0c */ /* 0x000fc6000c7a1270 */
[----:B------:R1:W-:Y:S04]  /*b8750*/  @P3 STG.E desc[UR6][R2.64], R104 ;  /* 0x0000006802003986 */ /* 0x0003e8000c101906 */
[----:B------:R-:W4:Y:S04]  /*b8760*/  LDL.LU R19, [R1+0x2aac] ;  /* 0x002aac0001137983 */ /* 0x000f280000300800 */
[----:B------:R-:W-:Y:S04]  /*b8770*/  @P6 STG.E desc[UR6][R8.64], R116 ;  /* 0x0000007408006986 */ /* 0x000fe8000c101906 */
[----:B------:R4:W-:Y:S04]  /*b8780*/  @P4 STG.E desc[UR6][R4.64], R112 ;  /* 0x0000007004004986 */ /* 0x0009e8000c101906 */
[----:B------:R-:W4:Y:S01]  /*b8790*/  LDL.LU R251, [R1+0x1d24] ;  /* 0x001d240001fb7983 */ /* 0x000f220000300800 */
[----:B------:R-:W-:-:S02]  /*b87a0*/  ISETP.GE.AND P3, PT, R16, UR4, PT ;  /* 0x0000000410007c0c */ /* 0x000fc4000bf66270 */
[----:B--2---:R-:W-:Y:S02]  /*b87b0*/  ISETP.GE.AND P4, PT, R18, UR4, PT ;  /* 0x0000000412007c0c */ /* 0x004fe4000bf86270 */
[----:B------:R-:W2:Y:S01]  /*b87c0*/  LDL.LU R18, [R1+0x2aa8] ;  /* 0x002aa80001127983 */ /* 0x000ea20000300800 */
[----:B------:R-:W-:-:S04]  /*b87d0*/  IMAD.WIDE R10, R249, 0x4, R14 ;  /* 0x00000004f90a7825 */ /* 0x000fc800078e020e */
[----:B------:R-:W-:Y:S02]  /*b87e0*/  IMAD.WIDE R16, R249, 0x4, R12 ;  /* 0x00000004f9107825 */ /* 0x000fe400078e020c */
[----:B------:R-:W2:Y:S04]  /*b87f0*/  LDL.LU R249, [R1+0x1d20] ;  /* 0x001d200001f97983 */ /* 0x000ea80000300800 */
[----:B------:R1:W-:Y:S01]  /*b8800*/  @P5 STG.E desc[UR6][R10.64], R93 ;  /* 0x0000005d0a005986 */ /* 0x0003e2000c101906 */
[----:B---3--:R-:W-:-:S03]  /*b8810*/  ISETP.GE.AND P5, PT, R0, UR4, PT ;  /* 0x0000000400007c0c */ /* 0x008fc6000bfa6270 */
[----:B------:R-:W3:Y:S01]  /*b8820*/  LDL.LU R0, [R1+0x2aa4] ;  /* 0x002aa40001007983 */ /* 0x000ee20000300800 */
[----:B------:R-:W-:Y:S02]  /*b8830*/  ISETP.GE.AND P1, PT, R20, UR4, PT ;  /* 0x0000000414007c0c */ /* 0x000fe4000bf26270 */
[----:B------:R-:W-:Y:S01]  /*b8840*/  ISETP.LT.AND P0, PT, R127, UR5, !P0 ;  /* 0x000000057f007c0c */ /* 0x000fe2000c701270 */
[----:B-1----:R-:W-:-:S04]  /*b8850*/  IMAD.WIDE R6, R250, 0x4, R14 ;  /* 0x00000004fa067825 */ /* 0x002fc800078e020e */
[----:B------:R-:W-:Y:S01]  /*b8860*/  IMAD.WIDE R2, R250, 0x4, R12 ;  /* 0x00000004fa027825 */ /* 0x000fe200078e020c */
[----:B------:R-:W-:Y:S02]  /*b8870*/  ISETP.LT.AND P6, PT, R111, UR5, !P1 ;  /* 0x000000056f007c0c */ /* 0x000fe4000cfc1270 */
[----:B------:R-:W-:Y:S01]  /*b8880*/  ISETP.LT.AND P1, PT, R127, UR5, !P1 ;  /* 0x000000057f007c0c */ /* 0x000fe2000cf21270 */
[----:B------:R-:W3:Y:S04]  /*b8890*/  LDL.LU R24, [R1+0x2aa0] ;  /* 0x002aa00001187983 */ /* 0x000ee80000300800 */
[----:B------:R-:W3:Y:S04]  /*b88a0*/  LDL.LU R250, [R1+0x1d18] ;  /* 0x001d180001fa7983 */ /* 0x000ee80000300800 */
[----:B------:R-:W1:Y:S04]  /*b88b0*/  LDS.128 R20, [R252] ;  /* 0x00000000fc147984 */ /* 0x000e680000000c00 */
[----:B------:R-:W-:Y:S01]  /*b88c0*/  @P0 STG.E desc[UR6][R16.64], R105 ;  /* 0x0000006910000986 */ /* 0x000fe2000c101906 */
[----:B------:R-:W-:-:S03]  /*b88d0*/  ISETP.LT.AND P0, PT, R111, UR5, !P2 ;  /* 0x000000056f007c0c */ /* 0x000fc6000d701270 */
[----:B------:R-:W-:Y:S01]  /*b88e0*/  @P6 STG.E desc[UR6][R6.64], R117 ;  /* 0x0000007506006986 */ /* 0x000fe2000c101906 */
[----:B------:R-:W-:Y:S02]  /*b88f0*/  ISETP.LT.AND P2, PT, R127, UR5, !P2 ;  /* 0x000000057f007c0c */ /* 0x000fe4000d741270 */
[----:B------:R-:W-:Y:S01]  /*b8900*/  ISETP.LT.AND P6, PT, R111, UR5, !P3 ;  /* 0x000000056f007c0c */ /* 0x000fe2000dfc1270 */
[----:B------:R1:W-:Y:S01]  /*b8910*/  @P1 STG.E desc[UR6][R2.64], R113 ;  /* 0x0000007102001986 */ /* 0x0003e2000c101906 */
[----:B------:R-:W-:Y:S02]  /*b8920*/  ISETP.LT.AND P3, PT, R127, UR5, !P3 ;  /* 0x000000057f007c0c */ /* 0x000fe4000df61270 */
[----:B------:R-:W-:Y:S02]  /*b8930*/  ISETP.LT.AND P1, PT, R111, UR5, !P4 ;  /* 0x000000056f007c0c */ /* 0x000fe4000e721270 */
[----:B------:R-:W-:Y:S01]  /*b8940*/  ISETP.LT.AND P4, PT, R127, UR5, !P4 ;  /* 0x000000057f007c0c */ /* 0x000fe2000e781270 */
[----:B----4-:R-:W-:-:S04]  /*b8950*/  IMAD.WIDE R4, R248, 0x4, R14 ;  /* 0x00000004f8047825 */ /* 0x010fc800078e020e */
[----:B------:R-:W-:-:S04]  /*b8960*/  IMAD.WIDE R8, R248, 0x4, R12 ;  /* 0x00000004f8087825 */ /* 0x000fc800078e020c */
[C---:B------:R-:W-:Y:S01]  /*b8970*/  IMAD.WIDE R10, R126.reuse, 0x4, R14 ;  /* 0x000000047e0a7825 */ /* 0x040fe200078e020e */
[----:B------:R-:W4:Y:S04]  /*b8980*/  LDL.LU R248, [R1+0x1d14] ;  /* 0x001d140001f87983 */ /* 0x000f280000300800 */
[----:B------:R-:W-:Y:S04]  /*b8990*/  @P0 STG.E desc[UR6][R4.64], R94 ;  /* 0x0000005e04000986 */ /* 0x000fe8000c101906 */
[----:B------:R-:W-:Y:S01]  /*b89a0*/  @P2 STG.E desc[UR6][R8.64], R106 ;  /* 0x0000006a08002986 */ /* 0x000fe2000c101906 */
[----:B------:R-:W-:Y:S01]  /*b89b0*/  ISETP.GE.AND P0, PT, R19, UR4, PT ;  /* 0x0000000413007c0c */ /* 0x000fe2000bf06270 */
[----:B-1----:R-:W-:-:S02]  /*b89c0*/  IMAD.WIDE R2, R126, 0x4, R12 ;  /* 0x000000047e027825 */ /* 0x002fc400078e020c */
[----:B------:R-:W4:Y:S04]  /*b89d0*/  LDL.LU R19, [R1+0x2a9c] ;  /* 0x002a9c0001137983 */ /* 0x000f280000300800 */
[----:B------:R-:W-:Y:S01]  /*b89e0*/  @P6 STG.E desc[UR6][R10.64], R118 ;  /* 0x000000760a006986 */ /* 0x000fe2000c101906 */
[----:B------:R-:W-:-:S04]  /*b89f0*/  IMAD.WIDE R6, R251, 0x4, R14 ;  /* 0x00000004fb067825 */ /* 0x000fc800078e020e */
[----:B------:R-:W-:Y:S01]  /*b8a00*/  IMAD.WIDE R16, R251, 0x4, R12 ;  /* 0x00000004fb107825 */ /* 0x000fe200078e020c */
[----:B------:R-:W-:Y:S04]  /*b8a10*/  @P3 STG.E desc[UR6][R2.64], R114 ;  /* 0x0000007202003986 */ /* 0x000fe8000c101906 */
[----:B------:R-:W-:Y:S04]  /*b8a20*/  @P1 STG.E desc[UR6][R6.64], R95 ;  /* 0x0000005f06001986 */ /* 0x000fe8000c101906 */
[----:B------:R1:W-:Y:S01]  /*b8a30*/  @P4 STG.E desc[UR6][R16.64], R107 ;  /* 0x0000006b10004986 */ /* 0x0003e2000c101906 */
[----:B--2---:R-:W-:-:S03]  /*b8a40*/  ISETP.GE.AND P6, PT, R18, UR4, PT ;  /* 0x0000000412007c0c */ /* 0x004fc6000bfc6270 */
[----:B------:R-:W2:Y:S04]  /*b8a50*/  LDL.LU R18, [R1+0x2a98] ;  /* 0x002a980001127983 */ /* 0x000ea80000300800 */
[----:B------:R-:W2:Y:S04]  /*b8a60*/  LDL.LU R240, [R1+0x1d0c] ;  /* 0x001d0c0001f07983 */ /* 0x000ea80000300800 */
[----:B-1----:R-:W2:Y:S04]  /*b8a70*/  LDL.LU R16, [R1+0x2a94] ;  /* 0x002a940001107983 */ /* 0x002ea80000300800 */
[----:B------:R-:W2:Y:S04]  /*b8a80*/  LDL.LU R126, [R1+0x1d00] ;  /* 0x001d0000017e7983 */ /* 0x000ea80000300800 */
[----:B------:R-:W2:Y:S01]  /*b8a90*/  LDL.LU R251, [R1+0x1cf8] ;  /* 0x001cf80001fb7983 */ /* 0x000ea20000300800 */
[----:B---3--:R-:W-:-:S03]  /*b8aa0*/  ISETP.GE.AND P1, PT, R0, UR4, PT ;  /* 0x0000000400007c0c */ /* 0x008fc6000bf26270 */
[----:B------:R-:W3:Y:S01]  /*b8ab0*/  LDL.LU R0, [R1+0x2ad4] ;  /* 0x002ad40001007983 */ /* 0x000ee20000300800 */
[----:B------:R-:W-:Y:S02]  /*b8ac0*/  ISETP.LT.AND P2, PT, R111, UR5, !P5 ;  /* 0x000000056f007c0c */ /* 0x000fe4000ef41270 */
[----:B------:R-:W-:Y:S02]  /*b8ad0*/  ISETP.LT.AND P5, PT, R127, UR5, !P5 ;  /* 0x000000057f007c0c */ /* 0x000fe4000efa1270 */
[----:B------:R-:W-:Y:S02]  /*b8ae0*/  ISETP.LT.AND P3, PT, R111, UR5, !P0 ;  /* 0x000000056f007c0c */ /* 0x000fe4000c761270 */
[----:B------:R-:W-:Y:S01]  /*b8af0*/  ISETP.LT.AND P0, PT, R127, UR5, !P0 ;  /* 0x000000057f007c0c */ /* 0x000fe2000c701270 */
[----:B------:R-:W-:Y:S01]  /*b8b00*/  IMAD.WIDE R4, R249, 0x4, R14 ;  /* 0x00000004f9047825 */ /* 0x000fe200078e020e */
[----:B------:R-:W-:-:S03]  /*b8b10*/  ISETP.LT.AND P4, PT, R111, UR5, !P6 ;  /* 0x000000056f007c0c */ /* 0x000fc6000f781270 */
[----:B------:R-:W-:-:S04]  /*b8b20*/  IMAD.WIDE R8, R249, 0x4, R12 ;  /* 0x00000004f9087825 */ /* 0x000fc800078e020c */
[----:B------:R-:W-:-:S04]  /*b8b30*/  IMAD.WIDE R2, R250, 0x4, R14 ;  /* 0x00000004fa027825 */ /* 0x000fc800078e020e */
[----:B------:R-:W-:Y:S01]  /*b8b40*/  IMAD.WIDE R6, R250, 0x4, R12 ;  /* 0x00000004fa067825 */ /* 0x000fe200078e020c */
[----:B------:R-:W-:Y:S01]  /*b8b50*/  ISETP.LT.AND P6, PT, R127, UR5, !P6 ;  /* 0x000000057f007c0c */ /* 0x000fe2000f7c1270 */
[----:B------:R-:W3:Y:S04]  /*b8b60*/  LDL.LU R249, [R1+0x1cf4] ;  /* 0x001cf40001f97983 */ /* 0x000ee80000300800 */
[----:B------:R1:W-:Y:S04]  /*b8b70*/  @P2 STG.E desc[UR6][R4.64], R119 ;  /* 0x0000007704002986 */ /* 0x0003e8000c101906 */
[----:B------:R2:W-:Y:S01]  /*b8b80*/  @P5 STG.E desc[UR6][R8.64], R115 ;  /* 0x0000007308005986 */ /* 0x0005e2000c101906 */
[----:B------:R-:W-:-:S02]  /*b8b90*/  ISETP.LT.AND P5, PT, R111, UR5, !P1 ;  /* 0x000000056f007c0c */ /* 0x000fc4000cfa1270 */
[----:B------:R-:W-:Y:S01]  /*b8ba0*/  ISETP.GE.AND P2, PT, R24, UR4, PT ;  /* 0x0000000418007c0c */ /* 0x000fe2000bf46270 */
[----:B------:R1:W-:Y:S01]  /*b8bb0*/  @P3 STG.E desc[UR6][R2.64], R108 ;  /* 0x0000006c02003986 */ /* 0x0003e2000c101906 */
[----:B------:R-:W-:-:S03]  /*b8bc0*/  ISETP.LT.AND P1, PT, R127, UR5, !P1 ;  /* 0x000000057f007c0c */ /* 0x000fc6000cf21270 */
[----:B------:R1:W-:Y:S01]  /*b8bd0*/  @P0 STG.E desc[UR6][R6.64], R120 ;  /* 0x0000007806000986 */ /* 0x0003e2000c101906 */
[----:B------:R-:W-:Y:S02]  /*b8be0*/  ISETP.LT.AND P0, PT, R111, UR5, !P2 ;  /* 0x000000056f007c0c */ /* 0x000fe4000d701270 */
[----:B------:R-:W-:Y:S01]  /*b8bf0*/  ISETP.LT.AND P2, PT, R127, UR5, !P2 ;  /* 0x000000057f007c0c */ /* 0x000fe2000d741270 */
[----:B------:R-:W3:Y:S01]  /*b8c00*/  LDL.LU R250, [R1+0x1cec] ;  /* 0x001cec0001fa7983 */ /* 0x000ee20000300800 */
[----:B----4-:R-:W-:-:S04]  /*b8c10*/  IMAD.WIDE R10, R248, 0x4, R14 ;  /* 0x00000004f80a7825 */ /* 0x010fc800078e020e */
[----:B-1----:R-:W-:Y:S02]  /*b8c20*/  IMAD.WIDE R4, R248, 0x4, R12 ;  /* 0x00000004f8047825 */ /* 0x002fe400078e020c */
[----:B------:R-:W4:Y:S01]  /*b8c30*/  LDL.LU R248, [R1+0x1ea4] ;  /* 0x001ea40001f87983 */ /* 0x000f220000300800 */
[----:B------:R-:W-:-:S03]  /*b8c40*/  ISETP.GE.AND P3, PT, R19, UR4, PT ;  /* 0x0000000413007c0c */ /* 0x000fc6000bf66270 */
[----:B------:R1:W-:Y:S01]  /*b8c50*/  @P4 STG.E desc[UR6][R10.64], R136 ;  /* 0x000000880a004986 */ /* 0x0003e2000c101906 */
[----:B------:R-:W-:-:S03]  /*b8c60*/  ISETP.LT.AND P4, PT, R111, UR5, !P3 ;  /* 0x000000056f007c0c */ /* 0x000fc6000df81270 */
[----:B------:R-:W-:Y:S01]  /*b8c70*/  @P6 STG.E desc[UR6][R4.64], R20 ;  /* 0x0000001404006986 */ /* 0x000fe2000c101906 */
[----:B--2---:R-:W-:-:S04]  /*b8c80*/  IMAD.WIDE R8, R240, 0x4, R14 ;  /* 0x00000004f0087825 */ /* 0x004fc800078e020e */
[----:B------:R-:W-:-:S04]  /*b8c90*/  IMAD.WIDE R2, R240, 0x4, R12 ;  /* 0x00000004f0027825 */ /* 0x000fc800078e020c */
[----:B------:R-:W-:-:S04]  /*b8ca0*/  IMAD.WIDE R6, R126, 0x4, R14 ;  /* 0x000000047e067825 */ /* 0x000fc800078e020e */
[----:B-1----:R-:W-:Y:S01]  /*b8cb0*/  IMAD.WIDE R10, R126, 0x4, R12 ;  /* 0x000000047e0a7825 */ /* 0x002fe200078e020c */
[----:B------:R-:W-:Y:S01]  /*b8cc0*/  @P5 STG.E desc[UR6][R8.64], R109 ;  /* 0x0000006d08005986 */ /* 0x000fe2000c101906 */
[----:B------:R-:W-:Y:S02]  /*b8cd0*/  ISETP.GE.AND P5, PT, R16, UR4, PT ;  /* 0x0000000410007c0c */ /* 0x000fe4000bfa6270 */
[----:B------:R-:W-:Y:S01]  /*b8ce0*/  IMAD.WIDE R16, R251, 0x4, R14 ;  /* 0x00000004fb107825 */ /* 0x000fe200078e020e */
[----:B------:R1:W-:Y:S01]  /*b8cf0*/  @P1 STG.E desc[UR6][R2.64], R121 ;  /* 0x0000007902001986 */ /* 0x0003e2000c101906 */
[----:B------:R-:W-:-:S03]  /*b8d00*/  ISETP.GE.AND P6, PT, R18, UR4, PT ;  /* 0x0000000412007c0c */ /* 0x000fc6000bfc6270 */
[----:B------:R2:W-:Y:S04]  /*b8d10*/  @P0 STG.E desc[UR6][R6.64], R137 ;  /* 0x0000008906000986 */ /* 0x0005e8000c101906 */
[----:B------:R1:W-:Y:S04]  /*b8d20*/  @P2 STG.E desc[UR6][R10.64], R21 ;  /* 0x000000150a002986 */ /* 0x0003e8000c101906 */
[----:B------:R1:W-:Y:S01]  /*b8d30*/  @P4 STG.E desc[UR6][R16.64], R110 ;  /* 0x0000006e10004986 */ /* 0x0003e2000c101906 */
[----:B---3--:R-:W-:Y:S02]  /*b8d40*/  ISETP.GE.AND P1, PT, R0, UR4, PT ;  /* 0x0000000400007c0c */ /* 0x008fe4000bf26270 */
[----:B------:R-:W-:-:S02]  /*b8d50*/  ISETP.LT.AND P2, PT, R111, UR5, !P6 ;  /* 0x000000056f007c0c */ /* 0x000fc4000f741270 */
[C---:B------:R-:W-:Y:S02]  /*b8d60*/  ISETP.LT.AND P4, PT, R111.reuse, UR5, !P5 ;  /* 0x000000056f007c0c */ /* 0x040fe4000ef81270 */
[----:B------:R-:W-:Y:S02]  /*b8d70*/  ISETP.LT.AND P0, PT, R111, UR5, !P1 ;  /* 0x000000056f007c0c */ /* 0x000fe4000cf01270 */
[----:B------:R-:W3:Y:S01]  /*b8d80*/  LDL.LU R111, [R1+0x2ae4] ;  /* 0x002ae400016f7983 */ /* 0x000ee20000300800 */
[C---:B------:R-:W-:Y:S02]  /*b8d90*/  ISETP.LT.AND P3, PT, R127.reuse, UR5, !P3 ;  /* 0x000000057f007c0c */ /* 0x040fe4000df61270 */
[C---:B------:R-:W-:Y:S02]  /*b8da0*/  ISETP.LT.AND P6, PT, R127.reuse, UR5, !P6 ;  /* 0x000000057f007c0c */ /* 0x040fe4000f7c1270 */
[C---:B------:R-:W-:Y:S02]  /*b8db0*/  ISETP.LT.AND P5, PT, R127.reuse, UR5, !P5 ;  /* 0x000000057f007c0c */ /* 0x040fe4000efa1270 */
[----:B------:R-:W-:Y:S01]  /*b8dc0*/  ISETP.LT.AND P1, PT, R127, UR5, !P1 ;  /* 0x000000057f007c0c */ /* 0x000fe2000cf21270 */
[----:B-1----:R-:W-:-:S04]  /*b8dd0*/  IMAD.WIDE R2, R251, 0x4, R12 ;  /* 0x00000004fb027825 */ /* 0x002fc800078e020c */
[----:B------:R-:W-:-:S04]  /*b8de0*/  IMAD.WIDE R4, R249, 0x4, R14 ;  /* 0x00000004f9047825 */ /* 0x000fc800078e020e */
[----:B--2---:R-:W-:-:S04]  /*b8df0*/  IMAD.WIDE R6, R249, 0x4, R12 ;  /* 0x00000004f9067825 */ /* 0x004fc800078e020c */
[----:B------:R-:W-:-:S04]  /*b8e00*/  IMAD.WIDE R8, R250, 0x4, R14 ;  /* 0x00000004fa087825 */ /* 0x000fc800078e020e */
[----:B------:R-:W-:Y:S01]  /*b8e10*/  IMAD.WIDE R10, R250, 0x4, R12 ;  /* 0x00000004fa0a7825 */ /* 0x000fe200078e020c */
[----:B------:R1:W-:Y:S04]  /*b8e20*/  @P3 STG.E desc[UR6][R2.64], R122 ;  /* 0x0000007a02003986 */ /* 0x0003e8000c101906 */
[----:B------:R1:W-:Y:S04]  /*b8e30*/  @P2 STG.E desc[UR6][R4.64], R138 ;  /* 0x0000008a04002986 */ /* 0x0003e8000c101906 */
[----:B------:R1:W-:Y:S01]  /*b8e40*/  @P6 STG.E desc[UR6][R6.64], R22 ;  /* 0x0000001606006986 */ /* 0x0003e2000c101906 */
[----:B----4-:R-:W-:-:S04]  /*b8e50*/  IMAD.WIDE R14, R248, 0x4, R14 ;  /* 0x00000004f80e7825 */ /* 0x010fc800078e020e */
[----:B------:R-:W-:Y:S01]  /*b8e60*/  IMAD.WIDE R12, R248, 0x4, R12 ;  /* 0x00000004f80c7825 */ /* 0x000fe200078e020c */
[----:B---3--:R1:W-:Y:S04]  /*b8e70*/  @P4 STG.E desc[UR6][R8.64], R111 ;  /* 0x0000006f08004986 */ /* 0x0083e8000c101906 */
[----:B------:R1:W-:Y:S04]  /*b8e80*/  @P5 STG.E desc[UR6][R10.64], R123 ;  /* 0x0000007b0a005986 */ /* 0x0003e8000c101906 */
[----:B------:R1:W-:Y:S01]  /*b8e90*/  @P0 STG.E desc[UR6][R14.64], R139 ;  /* 0x0000008b0e000986 */ /* 0x0003e2000c101906 */
[----:B------:R-:W-:Y:S05]  /*b8ea0*/  @!P1 EXIT ;  /* 0x000000000000994d */ /* 0x000fea0003800000 */
[----:B------:R-:W-:Y:S01]  /*b8eb0*/  STG.E desc[UR6][R12.64], R23 ;  /* 0x000000170c007986 */ /* 0x000fe2000c101906 */
[----:B------:R-:W-:Y:S05]  /*b8ec0*/  EXIT ;  /* 0x000000000000794d */ /* 0x000fea0003800000 */
.L_x_2:
[----:B------:R-:W-:-:S00]  /*b8ed0*/  BRA `(.L_x_2) ;  /* 0xfffffffc00fc7947 */ /* 0x000fc0000383ffff */
[----:B------:R-:W-:-:S00]  /*b8ee0*/  NOP ;  /* 0x0000000000007918 */ /* 0x000fc00000000000 */
        /* <DEDUP_REMOVED lines=9> */
.L_x_3:


//--------------------- .nv.shared.matmul_kernel  --------------------------
	.section	.nv.shared.matmul_kernel,"aw",@nobits
	.sectionflags	@""
	.align	16
	.zero		1024


//--------------------- .nv.shared.reserved.0     --------------------------
	.section	.nv.shared.reserved.0,"aw",@nobits
	.weak		__nv_reservedSMEM_offset_0_alias
	.size		__nv_reservedSMEM_offset_0_alias, 0, 64
	.other		__nv_reservedSMEM_offset_0_alias,@"STO_CUDA_RESERVED_SHARED STV_DEFAULT"
__nv_reservedSMEM_offset_0_alias:
	.zero		0
	.zero		64


//--------------------- .nv.constant0.matmul_kernel --------------------------
	.section	.nv.constant0.matmul_kernel,"a",@progbits
	.sectionflags	@""
	.align	4
.nv.constant0.matmul_kernel:
	.zero		976


//--------------------- SYMBOLS --------------------------

	.type		.nv.reservedSmem.offset0,@object
	.size		.nv.reservedSmem.offset0,0x4
	.type		.nv.reservedSmem.cap,@object
	.size		.nv.reservedSmem.cap,0x4
